	.target	sm_90a

	.elftype	@"ET_EXEC"


//--------------------- .note.nv.tkinfo           --------------------------
	.section	.note.nv.tkinfo,"",@"SHT_NOTE"
	.sectionflags	@"SHF_NOTE_NV_TKINFO"
	.tkinfo
        /*0018*/ 	.word	0x00000002
        /*0030*/ 	.string	""
        /*0030*/ 	.string	"ptxas"
        /*0030*/ 	.string	"Cuda compilation tools, release 13.0, V13.0.88"
        /*0030*/ 	.string	"Build cuda_13.0.r13.0/compiler.36424714_0"
        /*0030*/ 	.string	"-arch sm_90a -m 64 "



//--------------------- .note.nv.cuinfo           --------------------------
	.section	.note.nv.cuinfo,"",@"SHT_NOTE"
	.sectionflags	@"SHF_NOTE_NV_CUINFO"
        /*0018*/ 	.short	0x0002
        /*001a*/ 	.short	0x005a
        /*001c*/ 	.short	0x0082
	.zero		2


//--------------------- .nv.info                  --------------------------
	.section	.nv.info,"",@"SHT_CUDA_INFO"
	.align	4


	//----- nvinfo : EIATTR_REGCOUNT
	.align		4
        /*0000*/ 	.byte	0x04, 0x2f
        /*0002*/ 	.short	(.L_16 - .L_15)
	.align		4
.L_15:
        /*0004*/ 	.word	index@(_ZN7cutlass13device_kernelINS_4fmha6kernel13FmhaKernelTmaINS1_10collective15FmhaMainloopTmaINS_6half_tEfN4cute5tupleIJNS7_1CILi64EEENS9_ILi256EEENS9_ILi224EEEEEENS4_14ResidualFusionEJEEENS4_15FmhaFwdEpilogueIS6_fNS8_IJSA_SC_SB_EEEEEJEEEEEvNT_6ParamsE)
        /*0008*/ 	.word	0x000000ff


	//----- nvinfo : EIATTR_FRAME_SIZE
	.align		4
.L_16:
        /*000c*/ 	.byte	0x04, 0x11
        /*000e*/ 	.short	(.L_18 - .L_17)
	.align		4
.L_17:
        /*0010*/ 	.word	index@($__internal_0_$__cuda_sm20_rcp_rn_f32_slowpath)
        /*0014*/ 	.word	0x000001c0


	//----- nvinfo : EIATTR_FRAME_SIZE
	.align		4
.L_18:
        /*0018*/ 	.byte	0x04, 0x11
        /*001a*/ 	.short	(.L_20 - .L_19)
	.align		4
.L_19:
        /*001c*/ 	.word	index@(_ZN7cutlass13device_kernelINS_4fmha6kernel13FmhaKernelTmaINS1_10collective15FmhaMainloopTmaINS_6half_tEfN4cute5tupleIJNS7_1CILi64EEENS9_ILi256EEENS9_ILi224EEEEEENS4_14ResidualFusionEJEEENS4_15FmhaFwdEpilogueIS6_fNS8_IJSA_SC_SB_EEEEEJEEEEEvNT_6ParamsE)
        /*0020*/ 	.word	0x000001c0


	//----- nvinfo : EIATTR_MIN_STACK_SIZE
	.align		4
.L_20:
        /*0024*/ 	.byte	0x04, 0x12
        /*0026*/ 	.short	(.L_22 - .L_21)
	.align		4
.L_21:
        /*0028*/ 	.word	index@(_ZN7cutlass13device_kernelINS_4fmha6kernel13FmhaKernelTmaINS1_10collective15FmhaMainloopTmaINS_6half_tEfN4cute5tupleIJNS7_1CILi64EEENS9_ILi256EEENS9_ILi224EEEEEENS4_14ResidualFusionEJEEENS4_15FmhaFwdEpilogueIS6_fNS8_IJSA_SC_SB_EEEEEJEEEEEvNT_6ParamsE)
        /*002c*/ 	.word	0x000001c0
.L_22:


//--------------------- .nv.compat                --------------------------
	.section	.nv.compat,"",@"SHT_CUDA_COMPAT_INFO"
	.align	4
        /*0000*/ 	.byte	0x02, 0x09, 0x01, 0x00, 0x02, 0x02, 0x04, 0x00, 0x02, 0x05, 0x05, 0x00, 0x03, 0x07, 0x01, 0x01
        /*0010*/ 	.byte	0x02, 0x03, 0x01, 0x00, 0x02, 0x06, 0x01, 0x00, 0x04, 0x0b, 0x08, 0x00, 0x00, 0x00, 0x00, 0x00
        /*0020*/ 	.byte	0x00, 0x00, 0x00, 0x00


//--------------------- .nv.info._ZN7cutlass13device_kernelINS_4fmha6kernel13FmhaKernelTmaINS1_10collective15FmhaMainloopTmaINS_6half_tEfN4cute5tupleIJNS7_1CILi64EEENS9_ILi256EEENS9_ILi224EEEEEENS4_14ResidualFusionEJEEENS4_15FmhaFwdEpilogueIS6_fNS8_IJSA_SC_SB_EEEEEJEEEEEvNT_6ParamsE --------------------------
	.section	.nv.info._ZN7cutlass13device_kernelINS_4fmha6kernel13FmhaKernelTmaINS1_10collective15FmhaMainloopTmaINS_6half_tEfN4cute5tupleIJNS7_1CILi64EEENS9_ILi256EEENS9_ILi224EEEEEENS4_14ResidualFusionEJEEENS4_15FmhaFwdEpilogueIS6_fNS8_IJSA_SC_SB_EEEEEJEEEEEvNT_6ParamsE,"",@"SHT_CUDA_INFO"
	.sectionflags	@""
	.align	4


	//----- nvinfo : EIATTR_CUDA_API_VERSION
	.align		4
        /*0000*/ 	.byte	0x04, 0x37
        /*0002*/ 	.short	(.L_24 - .L_23)
.L_23:
        /*0004*/ 	.word	0x00000082


	//----- nvinfo : EIATTR_KPARAM_INFO
	.align		4
.L_24:
        /*0008*/ 	.byte	0x04, 0x17
        /*000a*/ 	.short	(.L_26 - .L_25)
.L_25:
        /*000c*/ 	.word	0x00000000
        /*0010*/ 	.short	0x0000
        /*0012*/ 	.short	0x0070
        /*0014*/ 	.byte	0x00, 0xf0, 0x01, 0x20


	//----- nvinfo : EIATTR_SPARSE_MMA_MASK
	.align		4
.L_26:
        /*0018*/ 	.byte	0x03, 0x50
        /*001a*/ 	.short	0x0000


	//----- nvinfo : EIATTR_MAXREG_COUNT
	.align		4
        /*001c*/ 	.byte	0x03, 0x1b
        /*001e*/ 	.short	0x00ff


	//----- nvinfo : EIATTR_NUM_BARRIERS
	.align		4
        /*0020*/ 	.byte	0x02, 0x4c
        /*0022*/ 	.byte	0x02
	.zero		1


	//----- nvinfo : EIATTR_EXTERNS
	.align		4
        /*0024*/ 	.byte	0x04, 0x0f
        /*0026*/ 	.short	(.L_28 - .L_27)


	//   ....[0]....
	.align		4
.L_27:
        /*0028*/ 	.word	index@(__assertfail)


	//----- nvinfo : EIATTR_ANNOTATIONS
	.align		4
.L_28:
        /*002c*/ 	.byte	0x04, 0x55
        /*002e*/ 	.short	(.L_30 - .L_29)


	//   ....[0]....
.L_29:
        /*0030*/ 	.word	0x00000001
        /*0034*/ 	.byte	0x70, 0x06, 0x00, 0x00, 0x01, 0x00, 0x00, 0x00, 0x60, 0x0b, 0x00, 0x00, 0x01, 0x00, 0x00, 0x00
        /* <DEDUP_REMOVED lines=141> */
        /*0914*/ 	.byte	0x80, 0xe8, 0x01, 0x00, 0x01, 0x00, 0x00, 0x00, 0x90, 0xe8, 0x01, 0x00


	//----- nvinfo : EIATTR_MERCURY_ISA_VERSION
	.align		4
.L_30:
        /*0920*/ 	.byte	0x03, 0x5f
        /*0922*/ 	.short	0x0101


	//----- nvinfo : EIATTR_COOP_GROUP_MASK_REGIDS
	.align		4
        /*0924*/ 	.byte	0x04, 0x29
        /*0926*/ 	.short	(.L_32 - .L_31)


	//   ....[0]....
.L_31:
        /*0928*/ 	.word	0xffffffff


	//   ....[1]....
        /*092c*/ 	.word	0xffffffff


	//   ....[2]....
        /*0930*/ 	.word	0xffffffff


	//   ....[3]....
        /*0934*/ 	.word	0xffffffff


	//   ....[4]....
        /*0938*/ 	.word	0xffffffff


	//   ....[5]....
        /*093c*/ 	.word	0xffffffff


	//   ....[6]....
        /*0940*/ 	.word	0xffffffff


	//   ....[7]....
        /*0944*/ 	.word	0xffffffff


	//   ....[8]....
        /*0948*/ 	.word	0xffffffff


	//   ....[9]....
        /*094c*/ 	.word	0xffffffff


	//   ....[10]....
        /*0950*/ 	.word	0xffffffff


	//   ....[11]....
        /*0954*/ 	.word	0xffffffff


	//   ....[12]....
        /*0958*/ 	.word	0xffffffff


	//   ....[13]....
        /*095c*/ 	.word	0xffffffff


	//   ....[14]....
        /*0960*/ 	.word	0xffffffff


	//   ....[15]....
        /*0964*/ 	.word	0xffffffff


	//   ....[16]....
        /*0968*/ 	.word	0xffffffff


	//   ....[17]....
        /*096c*/ 	.word	0xffffffff


	//   ....[18]....
        /*0970*/ 	.word	0xffffffff


	//   ....[19]....
        /*0974*/ 	.word	0xffffffff


	//   ....[20]....
        /*0978*/ 	.word	0xffffffff


	//----- nvinfo : EIATTR_COOP_GROUP_INSTR_OFFSETS
	.align		4
.L_32:
        /*097c*/ 	.byte	0x04, 0x28
        /*097e*/ 	.short	(.L_34 - .L_33)


	//   ....[0]....
.L_33:
        /*0980*/ 	.word	0x00000060


	//   ....[1]....
        /*0984*/ 	.word	0x00000150


	//   ....[2]....
        /*0988*/ 	.word	0x00000280


	//   ....[3]....
        /*098c*/ 	.word	0x00000420


	//   ....[4]....
        /*0990*/ 	.word	0x000005c0


	//   ....[5]....
        /*0994*/ 	.word	0x00004760


	//   ....[6]....
        /*0998*/ 	.word	0x000047c0


	//   ....[7]....
        /*099c*/ 	.word	0x000047e0


	//   ....[8]....
        /*09a0*/ 	.word	0x00004800


	//   ....[9]....
        /*09a4*/ 	.word	0x0000ca30


	//   ....[10]....
        /*09a8*/ 	.word	0x0000cad0


	//   ....[11]....
        /*09ac*/ 	.word	0x0000cb00


	//   ....[12]....
        /*09b0*/ 	.word	0x0000cb20


	//   ....[13]....
        /*09b4*/ 	.word	0x00016330


	//   ....[14]....
        /*09b8*/ 	.word	0x00016400


	//   ....[15]....
        /*09bc*/ 	.word	0x00016430


	//   ....[16]....
        /*09c0*/ 	.word	0x00016460


	//   ....[17]....
        /*09c4*/ 	.word	0x0001dff0


	//   ....[18]....
        /*09c8*/ 	.word	0x0001e050


	//   ....[19]....
        /*09cc*/ 	.word	0x0001e070


	//   ....[20]....
        /*09d0*/ 	.word	0x0001e090


	//----- nvinfo : EIATTR_SYSCALL_OFFSETS
	.align		4
.L_34:
        /*09d4*/ 	.byte	0x04, 0x46
        /*09d6*/ 	.short	(.L_36 - .L_35)


	//   ....[0]....
.L_35:
        /*09d8*/ 	.word	0x0001efe0


	//   ....[1]....
        /*09dc*/ 	.word	0x0001f130


	//----- nvinfo : EIATTR_MBARRIER_INSTR_OFFSETS
	.align		4
.L_36:
        /*09e0*/ 	.byte	0x04, 0x39
        /*09e2*/ 	.short	(.L_38 - .L_37)


	//   ....[0]....
.L_37:
        /*09e4*/ 	.word	0x00000250
        /*09e8*/ 	.word	0x000000ff
        /*09ec*/ 	.word	0x00077040
        /*09f0*/ 	.short	0x0100
        /*09f2*/ 	.byte	0x08
	.zero		1


	//   ....[1]....
        /*09f4*/ 	.word	0x00000260
        /*09f8*/ 	.word	0x000000ff
        /*09fc*/ 	.word	0x00077048
        /*0a00*/ 	.short	0x0100
        /*0a02*/ 	.byte	0x08
	.zero		1


	//   ....[2]....
        /*0a04*/ 	.word	0x00000390
        /*0a08*/ 	.word	0x000000ff
        /*0a0c*/ 	.word	0x00077000
        /*0a10*/ 	.short	0x0100
        /*0a12*/ 	.byte	0x08
	.zero		1


	//   ....[3]....
        /*0a14*/ 	.word	0x000003a0
        /*0a18*/ 	.word	0x000000ff
        /*0a1c*/ 	.word	0x00077020
        /*0a20*/ 	.short	0x0100
        /*0a22*/ 	.byte	0x08
	.zero		1


	//   ....[4]....
        /*0a24*/ 	.word	0x000003b0
        /*0a28*/ 	.word	0x000000ff
        /*0a2c*/ 	.word	0x00077008
        /*0a30*/ 	.short	0x0100
        /*0a32*/ 	.byte	0x08
	.zero		1


	//   ....[5]....
        /*0a34*/ 	.word	0x000003c0
        /*0a38*/ 	.word	0x000000ff
        /*0a3c*/ 	.word	0x00077028
        /*0a40*/ 	.short	0x0100
        /*0a42*/ 	.byte	0x08
	.zero		1


	//   ....[6]....
        /*0a44*/ 	.word	0x000003d0
        /*0a48*/ 	.word	0x000000ff
        /*0a4c*/ 	.word	0x00077010
        /*0a50*/ 	.short	0x0100
        /*0a52*/ 	.byte	0x08
	.zero		1


	//   ....[7]....
        /*0a54*/ 	.word	0x000003e0
        /*0a58*/ 	.word	0x000000ff
        /*0a5c*/ 	.word	0x00077030
        /*0a60*/ 	.short	0x0100
        /*0a62*/ 	.byte	0x08
	.zero		1


	//   ....[8]....
        /*0a64*/ 	.word	0x000003f0
        /*0a68*/ 	.word	0x000000ff
        /*0a6c*/ 	.word	0x00077018
        /*0a70*/ 	.short	0x0100
        /*0a72*/ 	.byte	0x08
	.zero		1


	//   ....[9]....
        /*0a74*/ 	.word	0x00000400
        /*0a78*/ 	.word	0x000000ff
        /*0a7c*/ 	.word	0x00077038
        /*0a80*/ 	.short	0x0100
        /*0a82*/ 	.byte	0x08
	.zero		1


	//   ....[10]....
        /*0a84*/ 	.word	0x00000530
        /*0a88*/ 	.word	0x000000ff
        /*0a8c*/ 	.word	0x00077050
        /*0a90*/ 	.short	0x0100
        /*0a92*/ 	.byte	0x08
	.zero		1


	//   ....[11]....
        /*0a94*/ 	.word	0x00000540
        /*0a98*/ 	.word	0x000000ff
        /*0a9c*/ 	.word	0x00077070
        /*0aa0*/ 	.short	0x0100
        /*0aa2*/ 	.byte	0x08
	.zero		1


	//   ....[12]....
        /*0aa4*/ 	.word	0x00000550
        /*0aa8*/ 	.word	0x000000ff
        /*0aac*/ 	.word	0x00077058
        /*0ab0*/ 	.short	0x0100
        /*0ab2*/ 	.byte	0x08
	.zero		1


	//   ....[13]....
        /*0ab4*/ 	.word	0x00000560
        /*0ab8*/ 	.word	0x000000ff
        /*0abc*/ 	.word	0x00077078
        /*0ac0*/ 	.short	0x0100
        /*0ac2*/ 	.byte	0x08
	.zero		1


	//   ....[14]....
        /*0ac4*/ 	.word	0x00000570
        /*0ac8*/ 	.word	0x000000ff
        /*0acc*/ 	.word	0x00077060
        /*0ad0*/ 	.short	0x0100
        /*0ad2*/ 	.byte	0x08
	.zero		1


	//   ....[15]....
        /*0ad4*/ 	.word	0x00000580
        /*0ad8*/ 	.word	0x000000ff
        /*0adc*/ 	.word	0x00077080
        /*0ae0*/ 	.short	0x0100
        /*0ae2*/ 	.byte	0x08
	.zero		1


	//   ....[16]....
        /*0ae4*/ 	.word	0x00000590
        /*0ae8*/ 	.word	0x000000ff
        /*0aec*/ 	.word	0x00077068
        /*0af0*/ 	.short	0x0100
        /*0af2*/ 	.byte	0x08
	.zero		1


	//   ....[17]....
        /*0af4*/ 	.word	0x000005a0
        /*0af8*/ 	.word	0x000000ff
        /*0afc*/ 	.word	0x00077088
        /*0b00*/ 	.short	0x0100
        /*0b02*/ 	.byte	0x08
	.zero		1


	//   ....[18]....
        /*0b04*/ 	.word	0x00000710
        /*0b08*/ 	.word	0x00000003
        /*0b0c*/ 	.word	0x00077048
        /*0b10*/ 	.short	0x010a
        /*0b12*/ 	.byte	0x3f
	.zero		1


	//   ....[19]....
        /*0b14*/ 	.word	0x00000c90
        /*0b18*/ 	.word	0x00000005
        /*0b1c*/ 	.word	0x00077020
        /*0b20*/ 	.short	0x010a
        /*0b22*/ 	.byte	0x3f
	.zero		1


	//   ....[20]....
        /*0b24*/ 	.word	0x00001050
        /*0b28*/ 	.word	0x00000000
        /*0b2c*/ 	.word	0x00077020
        /*0b30*/ 	.short	0x010a
        /*0b32*/ 	.byte	0x3f
	.zero		1


	//   ....[21]....
        /*0b34*/ 	.word	0x000014f0
        /*0b38*/ 	.word	0x00000002
        /*0b3c*/ 	.word	0x00077020
        /*0b40*/ 	.short	0x010a
        /*0b42*/ 	.byte	0x3f
	.zero		1


	//   ....[22]....
        /*0b44*/ 	.word	0x000019a0
        /*0b48*/ 	.word	0x00000005
        /*0b4c*/ 	.word	0x00077020
        /*0b50*/ 	.short	0x010a
        /*0b52*/ 	.byte	0x3f
	.zero		1


	//   ....[23]....
        /*0b54*/ 	.word	0x00001e30
        /*0b58*/ 	.word	0x00000002
        /*0b5c*/ 	.word	0x00077040
        /*0b60*/ 	.short	0x010a
        /*0b62*/ 	.byte	0x3f
	.zero		1


	//   ....[24]....
        /*0b64*/ 	.word	0x00001e90
        /*0b68*/ 	.word	0x00000000
        /*0b6c*/ 	.word	0x00077000
        /*0b70*/ 	.short	0x010a
        /*0b72*/ 	.byte	0x3f
	.zero		1


	//   ....[25]....
        /*0b74*/ 	.word	0x000055b0
        /*0b78*/ 	.word	0x000000a3
        /*0b7c*/ 	.word	0x00077008
        /*0b80*/ 	.short	0x010a
        /*0b82*/ 	.byte	0x3f
	.zero		1


	//   ....[26]....
        /*0b84*/ 	.word	0x0000b190
        /*0b88*/ 	.word	0x00000000
        /*0b8c*/ 	.word	0x00000000
        /*0b90*/ 	.short	0x0101
        /*0b92*/ 	.byte	0x3f
	.zero		1


	//   ....[27]....
        /*0b94*/ 	.word	0x0000b530
        /*0b98*/ 	.word	0x00000009
        /*0b9c*/ 	.word	0x00077000
        /*0ba0*/ 	.short	0x010a
        /*0ba2*/ 	.byte	0x3f
	.zero		1


	//   ....[28]....
        /*0ba4*/ 	.word	0x0000bda0
        /*0ba8*/ 	.word	0x00000004
        /*0bac*/ 	.word	0x00077020
        /*0bb0*/ 	.short	0x010a
        /*0bb2*/ 	.byte	0x3f
	.zero		1


	//   ....[29]....
        /*0bb4*/ 	.word	0x0000cb60
        /*0bb8*/ 	.word	0x00000000
        /*0bbc*/ 	.word	0x00000000
        /*0bc0*/ 	.short	0x0101
        /*0bc2*/ 	.byte	0x3f
	.zero		1


	//   ....[30]....
        /*0bc4*/ 	.word	0x0000cb80
        /*0bc8*/ 	.word	0x00000000
        /*0bcc*/ 	.word	0x00077000
        /*0bd0*/ 	.short	0x010a
        /*0bd2*/ 	.byte	0x3f
	.zero		1


	//   ....[31]....
        /*0bd4*/ 	.word	0x00013390
        /*0bd8*/ 	.word	0x00000005
        /*0bdc*/ 	.word	0x00000000
        /*0be0*/ 	.short	0x0101
        /*0be2*/ 	.byte	0x3f
	.zero		1


	//   ....[32]....
        /*0be4*/ 	.word	0x00013490
        /*0be8*/ 	.word	0x00000007
        /*0bec*/ 	.word	0x00077020
        /*0bf0*/ 	.short	0x010a
        /*0bf2*/ 	.byte	0x3f
	.zero		1


	//   ....[33]....
        /*0bf4*/ 	.word	0x000139d0
        /*0bf8*/ 	.word	0x00000009
        /*0bfc*/ 	.word	0x00077000
        /*0c00*/ 	.short	0x010a
        /*0c02*/ 	.byte	0x3f
	.zero		1


	//   ....[34]....
        /*0c04*/ 	.word	0x00014360
        /*0c08*/ 	.word	0x00000004
        /*0c0c*/ 	.word	0x00077020
        /*0c10*/ 	.short	0x010a
        /*0c12*/ 	.byte	0x3f
	.zero		1


	//   ....[35]....
        /*0c14*/ 	.word	0x000164d0
        /*0c18*/ 	.word	0x00000011
        /*0c1c*/ 	.word	0x00000000
        /*0c20*/ 	.short	0x0101
        /*0c22*/ 	.byte	0x3f
	.zero		1


	//   ....[36]....
        /*0c24*/ 	.word	0x000164f0
        /*0c28*/ 	.word	0x00000011
        /*0c2c*/ 	.word	0x00077000
        /*0c30*/ 	.short	0x010a
        /*0c32*/ 	.byte	0x3f
	.zero		1


	//   ....[37]....
        /*0c34*/ 	.word	0x0001d8d0
        /*0c38*/ 	.word	0x00000000
        /*0c3c*/ 	.word	0x00000000
        /*0c40*/ 	.short	0x0101
        /*0c42*/ 	.byte	0x3f
	.zero		1


	//   ....[38]....
        /*0c44*/ 	.word	0x0001da40
        /*0c48*/ 	.word	0x00000000
        /*0c4c*/ 	.word	0x00077020
        /*0c50*/ 	.short	0x010a
        /*0c52*/ 	.byte	0x3f
	.zero		1


	//   ....[39]....
        /*0c54*/ 	.word	0x00020890
        /*0c58*/ 	.word	0x00000003
        /*0c5c*/ 	.word	0x00077048
        /*0c60*/ 	.short	0x010a
        /*0c62*/ 	.byte	0x3f
	.zero		1


	//   ....[40]....
        /*0c64*/ 	.word	0x000208e0
        /*0c68*/ 	.word	0x00000005
        /*0c6c*/ 	.word	0x00077020
        /*0c70*/ 	.short	0x010a
        /*0c72*/ 	.byte	0x3f
	.zero		1


	//   ....[41]....
        /*0c74*/ 	.word	0x00020930
        /*0c78*/ 	.word	0x00000000
        /*0c7c*/ 	.word	0x00077020
        /*0c80*/ 	.short	0x010a
        /*0c82*/ 	.byte	0x3f
	.zero		1


	//   ....[42]....
        /*0c84*/ 	.word	0x00020980
        /*0c88*/ 	.word	0x00000002
        /*0c8c*/ 	.word	0x00077020
        /*0c90*/ 	.short	0x010a
        /*0c92*/ 	.byte	0x3f
	.zero		1


	//   ....[43]....
        /*0c94*/ 	.word	0x000209d0
        /*0c98*/ 	.word	0x00000005
        /*0c9c*/ 	.word	0x00077020
        /*0ca0*/ 	.short	0x010a
        /*0ca2*/ 	.byte	0x3f
	.zero		1


	//   ....[44]....
        /*0ca4*/ 	.word	0x00020a50
        /*0ca8*/ 	.word	0x00000000
        /*0cac*/ 	.word	0x00077040
        /*0cb0*/ 	.short	0x010a
        /*0cb2*/ 	.byte	0x3f
	.zero		1


	//   ....[45]....
        /*0cb4*/ 	.word	0x00020ad0
        /*0cb8*/ 	.word	0x00000000
        /*0cbc*/ 	.word	0x00077000
        /*0cc0*/ 	.short	0x010a
        /*0cc2*/ 	.byte	0x3f
	.zero		1


	//   ....[46]....
        /*0cc4*/ 	.word	0x00020b50
        /*0cc8*/ 	.word	0x00000012
        /*0ccc*/ 	.word	0x00077008
        /*0cd0*/ 	.short	0x010a
        /*0cd2*/ 	.byte	0x3f
	.zero		1


	//   ....[47]....
        /*0cd4*/ 	.word	0x00020ba0
        /*0cd8*/ 	.word	0x00000009
        /*0cdc*/ 	.word	0x00077000
        /*0ce0*/ 	.short	0x010a
        /*0ce2*/ 	.byte	0x3f
	.zero		1


	//   ....[48]....
        /*0ce4*/ 	.word	0x00020bf0
        /*0ce8*/ 	.word	0x00000004
        /*0cec*/ 	.word	0x00077020
        /*0cf0*/ 	.short	0x010a
        /*0cf2*/ 	.byte	0x3f
	.zero		1


	//   ....[49]....
        /*0cf4*/ 	.word	0x00020c40
        /*0cf8*/ 	.word	0x00000000
        /*0cfc*/ 	.word	0x00077000
        /*0d00*/ 	.short	0x010a
        /*0d02*/ 	.byte	0x3f
	.zero		1


	//   ....[50]....
        /*0d04*/ 	.word	0x00020c90
        /*0d08*/ 	.word	0x00000007
        /*0d0c*/ 	.word	0x00077020
        /*0d10*/ 	.short	0x010a
        /*0d12*/ 	.byte	0x3f
	.zero		1


	//   ....[51]....
        /*0d14*/ 	.word	0x00020ce0
        /*0d18*/ 	.word	0x00000009
        /*0d1c*/ 	.word	0x00077000
        /*0d20*/ 	.short	0x010a
        /*0d22*/ 	.byte	0x3f
	.zero		1


	//   ....[52]....
        /*0d24*/ 	.word	0x00020d30
        /*0d28*/ 	.word	0x00000004
        /*0d2c*/ 	.word	0x00077020
        /*0d30*/ 	.short	0x010a
        /*0d32*/ 	.byte	0x3f
	.zero		1


	//   ....[53]....
        /*0d34*/ 	.word	0x00020d80
        /*0d38*/ 	.word	0x00000011
        /*0d3c*/ 	.word	0x00077000
        /*0d40*/ 	.short	0x010a
        /*0d42*/ 	.byte	0x3f
	.zero		1


	//   ....[54]....
        /*0d44*/ 	.word	0x00020dd0
        /*0d48*/ 	.word	0x00000000
        /*0d4c*/ 	.word	0x00077020
        /*0d50*/ 	.short	0x010a
        /*0d52*/ 	.byte	0x3f
	.zero		1


	//----- nvinfo : EIATTR_NUM_MBARRIERS
	.align		4
.L_38:
        /*0d54*/ 	.byte	0x03, 0x38
        /*0d56*/ 	.short	0x0012


	//----- nvinfo : EIATTR_EXIT_INSTR_OFFSETS
	.align		4
        /*0d58*/ 	.byte	0x04, 0x1c
        /*0d5a*/ 	.short	(.L_40 - .L_39)


	//   ....[0]....
.L_39:
        /*0d5c*/ 	.word	0x00020880


	//----- nvinfo : EIATTR_MAX_THREADS
	.align		4
.L_40:
        /*0d60*/ 	.byte	0x04, 0x05
        /*0d62*/ 	.short	(.L_42 - .L_41)
.L_41:
        /*0d64*/ 	.word	0x00000080
        /*0d68*/ 	.word	0x00000001
        /*0d6c*/ 	.word	0x00000001


	//----- nvinfo : EIATTR_CRS_STACK_SIZE
	.align		4
.L_42:
        /*0d70*/ 	.byte	0x04, 0x1e
        /*0d72*/ 	.short	(.L_44 - .L_43)
.L_43:
        /*0d74*/ 	.word	0x00000000


	//----- nvinfo : EIATTR_CBANK_PARAM_SIZE
	.align		4
.L_44:
        /*0d78*/ 	.byte	0x03, 0x19
        /*0d7a*/ 	.short	0x0870


	//----- nvinfo : EIATTR_PARAM_CBANK
	.align		4
        /*0d7c*/ 	.byte	0x04, 0x0a
        /*0d7e*/ 	.short	(.L_46 - .L_45)
	.align		4
.L_45:
        /*0d80*/ 	.word	index@(.nv.constant0._ZN7cutlass13device_kernelINS_4fmha6kernel13FmhaKernelTmaINS1_10collective15FmhaMainloopTmaINS_6half_tEfN4cute5tupleIJNS7_1CILi64EEENS9_ILi256EEENS9_ILi224EEEEEENS4_14ResidualFusionEJEEENS4_15FmhaFwdEpilogueIS6_fNS8_IJSA_SC_SB_EEEEEJEEEEEvNT_6ParamsE)
        /*0d84*/ 	.short	0x0210
        /*0d86*/ 	.short	0x0870


	//----- nvinfo : EIATTR_SW_WAR
	.align		4
.L_46:
        /*0d88*/ 	.byte	0x04, 0x36
        /*0d8a*/ 	.short	(.L_48 - .L_47)
.L_47:
        /*0d8c*/ 	.word	0x00000008
.L_48:


//--------------------- .nv.callgraph             --------------------------
	.section	.nv.callgraph,"",@"SHT_CUDA_CALLGRAPH"
	.align	4
	.sectionentsize	8
	.align		4
        /*0000*/ 	.word	0x00000000
	.align		4
        /*0004*/ 	.word	0xffffffff
	.align		4
        /*0008*/ 	.word	index@(_ZN7cutlass13device_kernelINS_4fmha6kernel13FmhaKernelTmaINS1_10collective15FmhaMainloopTmaINS_6half_tEfN4cute5tupleIJNS7_1CILi64EEENS9_ILi256EEENS9_ILi224EEEEEENS4_14ResidualFusionEJEEENS4_15FmhaFwdEpilogueIS6_fNS8_IJSA_SC_SB_EEEEEJEEEEEvNT_6ParamsE)
	.align		4
        /*000c*/ 	.word	index@(__assertfail)
	.align		4
        /*0010*/ 	.word	0x00000000
	.align		4
        /*0014*/ 	.word	0xfffffffe
	.align		4
        /*0018*/ 	.word	0x00000000
	.align		4
        /*001c*/ 	.word	0xfffffffd
	.align		4
        /*0020*/ 	.word	0x00000000
	.align		4
        /*0024*/ 	.word	0xfffffffc


//--------------------- .nv.constant4             --------------------------
	.section	.nv.constant4,"a",@progbits
	.align	8
	.align		8
.nv.constant4:
        /*0000*/ 	.dword	__assertfail
	.align		8
        /*0008*/ 	.dword	__unnamed_1
	.align		8
        /*0010*/ 	.dword	__unnamed_2
	.align		8
        /*0018*/ 	.dword	_ZN39_INTERNAL_084817dc_4_k_cu_ff5fe69b_31394cuda3std3__45__cpo5beginE
	.align		8
        /*0020*/ 	.dword	_ZN39_INTERNAL_084817dc_4_k_cu_ff5fe69b_31394cuda3std3__45__cpo3endE
	.align		8
        /*0028*/ 	.dword	_ZN39_INTERNAL_084817dc_4_k_cu_ff5fe69b_31394cuda3std3__45__cpo6cbeginE
	.align		8
        /*0030*/ 	.dword	_ZN39_INTERNAL_084817dc_4_k_cu_ff5fe69b_31394cuda3std3__45__cpo4cendE
	.align		8
        /*0038*/ 	.dword	_ZN39_INTERNAL_084817dc_4_k_cu_ff5fe69b_31394cuda3std3__441_GLOBAL__N__084817dc_4_k_cu_ff5fe69b_31396ignoreE
	.align		8
        /*0040*/ 	.dword	_ZN39_INTERNAL_084817dc_4_k_cu_ff5fe69b_31394cuda3std3__419piecewise_constructE
	.align		8
        /*0048*/ 	.dword	_ZN39_INTERNAL_084817dc_4_k_cu_ff5fe69b_31394cuda3std3__48in_placeE
	.align		8
        /*0050*/ 	.dword	_ZN39_INTERNAL_084817dc_4_k_cu_ff5fe69b_31394cuda3std6ranges3__45__cpo4swapE
	.align		8
        /*0058*/ 	.dword	_ZN39_INTERNAL_084817dc_4_k_cu_ff5fe69b_31394cuda3std6ranges3__45__cpo9iter_moveE
	.align		8
        /*0060*/ 	.dword	_ZN39_INTERNAL_084817dc_4_k_cu_ff5fe69b_31394cute7productE
	.align		8
        /*0068*/ 	.dword	_ZN39_INTERNAL_084817dc_4_k_cu_ff5fe69b_31394cute1_E
	.align		8
        /*0070*/ 	.dword	$str$23
	.align		8
        /*0078*/ 	.dword	$str$24


//--------------------- .text._ZN7cutlass13device_kernelINS_4fmha6kernel13FmhaKernelTmaINS1_10collective15FmhaMainloopTmaINS_6half_tEfN4cute5tupleIJNS7_1CILi64EEENS9_ILi256EEENS9_ILi224EEEEEENS4_14ResidualFusionEJEEENS4_15FmhaFwdEpilogueIS6_fNS8_IJSA_SC_SB_EEEEEJEEEEEvNT_6ParamsE --------------------------
	.section	.text._ZN7cutlass13device_kernelINS_4fmha6kernel13FmhaKernelTmaINS1_10collective15FmhaMainloopTmaINS_6half_tEfN4cute5tupleIJNS7_1CILi64EEENS9_ILi256EEENS9_ILi224EEEEEENS4_14ResidualFusionEJEEENS4_15FmhaFwdEpilogueIS6_fNS8_IJSA_SC_SB_EEEEEJEEEEEvNT_6ParamsE,"ax",@progbits
	.align	128
.text._ZN7cutlass13device_kernelINS_4fmha6kernel13FmhaKernelTmaINS1_10collective15FmhaMainloopTmaINS_6half_tEfN4cute5tupleIJNS7_1CILi64EEENS9_ILi256EEENS9_ILi224EEEEEENS4_14ResidualFusionEJEEENS4_15FmhaFwdEpilogueIS6_fNS8_IJSA_SC_SB_EEEEEJEEEEEvNT_6ParamsE:
        .type           _ZN7cutlass13device_kernelINS_4fmha6kernel13FmhaKernelTmaINS1_10collective15FmhaMainloopTmaINS_6half_tEfN4cute5tupleIJNS7_1CILi64EEENS9_ILi256EEENS9_ILi224EEEEEENS4_14ResidualFusionEJEEENS4_15FmhaFwdEpilogueIS6_fNS8_IJSA_SC_SB_EEEEEJEEEEEvNT_6ParamsE,@function
        .size           _ZN7cutlass13device_kernelINS_4fmha6kernel13FmhaKernelTmaINS1_10collective15FmhaMainloopTmaINS_6half_tEfN4cute5tupleIJNS7_1CILi64EEENS9_ILi256EEENS9_ILi224EEEEEENS4_14ResidualFusionEJEEENS4_15FmhaFwdEpilogueIS6_fNS8_IJSA_SC_SB_EEEEEJEEEEEvNT_6ParamsE,(.L_x_103 - _ZN7cutlass13device_kernelINS_4fmha6kernel13FmhaKernelTmaINS1_10collective15FmhaMainloopTmaINS_6half_tEfN4cute5tupleIJNS7_1CILi64EEENS9_ILi256EEENS9_ILi224EEEEEENS4_14ResidualFusionEJEEENS4_15FmhaFwdEpilogueIS6_fNS8_IJSA_SC_SB_EEEEEJEEEEEvNT_6ParamsE)
        .other          _ZN7cutlass13device_kernelINS_4fmha6kernel13FmhaKernelTmaINS1_10collective15FmhaMainloopTmaINS_6half_tEfN4cute5tupleIJNS7_1CILi64EEENS9_ILi256EEENS9_ILi224EEEEEENS4_14ResidualFusionEJEEENS4_15FmhaFwdEpilogueIS6_fNS8_IJSA_SC_SB_EEEEEJEEEEEvNT_6ParamsE,@"STO_CUDA_ENTRY STV_DEFAULT"
_ZN7cutlass13device_kernelINS_4fmha6kernel13FmhaKernelTmaINS1_10collective15FmhaMainloopTmaINS_6half_tEfN4cute5tupleIJNS7_1CILi64EEENS9_ILi256EEENS9_ILi224EEEEEENS4_14ResidualFusionEJEEENS4_15FmhaFwdEpilogueIS6_fNS8_IJSA_SC_SB_EEEEEJEEEEEvNT_6ParamsE:
[----:B------:R-:W1:Y:S01]  /*0000*/  LDC R1, c[0x0][0x28] ;  /* 0x00000a00ff017b82 */ /* 0x000e620000000800 */
[----:B------:R-:W2:Y:S01]  /*0010*/  S2R R3, SR_TID.X ;  /* 0x0000000000037919 */ /* 0x000ea20000002100 */
[----:B------:R-:W-:Y:S01]  /*0020*/  ELECT P0, URZ, PT ;  /* 0x00000000003f782f */ /* 0x000fe20003800000 */
[----:B------:R-:W-:Y:S01]  /*0030*/  BSSY B0, `(.L_x_0) ;  /* 0x0000011000007945 */ /* 0x000fe20003800000 */
[----:B-1----:R-:W-:Y:S02]  /*0040*/  IADD3 R1, R1, -0x1c0, RZ ;  /* 0xfffffe4001017810 */ /* 0x002fe40007ffe0ff */
[----:B--2---:R-:W-:-:S05]  /*0050*/  SHF.R.U32.HI R0, RZ, 0x5, R3 ;  /* 0x00000005ff007819 */ /* 0x004fca0000011603 */
[----:B------:R-:W1:Y:S02]  /*0060*/  SHFL.IDX PT, R2, R0, RZ, 0x1f ;  /* 0x00001fff00027589 */ /* 0x000e6400000e0000 */
[----:B-1----:R-:W-:-:S13]  /*0070*/  ISETP.NE.OR P0, PT, R2, RZ, !P0 ;  /* 0x000000ff0200720c */ /* 0x002fda0004705670 */
[----:B------:R-:W-:Y:S05]  /*0080*/  @P0 BRA `(.L_x_1) ;  /* 0x00000000002c0947 */ /* 0x000fea0003800000 */
[----:B------:R-:W-:Y:S02]  /*0090*/  ULDC.64 UR4, c[0x0][0x198] ;  /* 0x0000660000047ab9 */ /* 0x000fe40000000a00 */
[----:B------:R-:W-:Y:S02]  /*00a0*/  UIADD3 UR6, UP0, UR4, 0xf0, URZ ;  /* 0x000000f004067890 */ /* 0x000fe4000ff1e03f */
[----:B------:R-:W-:Y:S02]  /*00b0*/  UIADD3 UR8, UP1, UR4, 0x1f0, URZ ;  /* 0x000001f004087890 */ /* 0x000fe4000ff3e03f */
[----:B------:R-:W-:Y:S02]  /*00c0*/  UIADD3 UR4, UP2, UR4, 0x2f0, URZ ;  /* 0x000002f004047890 */ /* 0x000fe4000ff5e03f */
[----:B------:R-:W-:Y:S02]  /*00d0*/  UIADD3.X UR7, URZ, UR5, URZ, UP0, !UPT ;  /* 0x000000053f077290 */ /* 0x000fe400087fe43f */
[----:B------:R-:W-:-:S02]  /*00e0*/  UIADD3.X UR9, URZ, UR5, URZ, UP1, !UPT ;  /* 0x000000053f097290 */ /* 0x000fc40008ffe43f */
[----:B------:R-:W-:-:S05]  /*00f0*/  UIADD3.X UR5, URZ, UR5, URZ, UP2, !UPT ;  /* 0x000000053f057290 */ /* 0x000fca00097fe43f */
[----:B------:R1:W-:Y:S02]  /*0100*/  UTMACCTL.PF [UR6] ;  /* 0x00000000060079b9 */ /* 0x0003e40008040000 */
[----:B------:R1:W-:Y:S02]  /*0110*/  UTMACCTL.PF [UR8] ;  /* 0x00000000080079b9 */ /* 0x0003e40008040000 */
[----:B------:R1:W-:Y:S02]  /*0120*/  UTMACCTL.PF [UR4] ;  /* 0x00000000040079b9 */ /* 0x0003e40008040000 */
[----:B-1----:R-:W-:Y:S01]  /*0130*/  NOP ;  /* 0x0000000000007918 */ /* 0x002fe20000000000 */
.L_x_1:
[----:B------:R-:W-:Y:S05]  /*0140*/  BSYNC B0 ;  /* 0x0000000000007941 */ /* 0x000fea0003800000 */
.L_x_0:
[----:B------:R-:W1:Y:S02]  /*0150*/  SHFL.IDX PT, R2, R0, RZ, 0x1f ;  /* 0x00001fff00027589 */ /* 0x000e6400000e0000 */
[----:B-1----:R-:W-:-:S13]  /*0160*/  ISETP.NE.AND P0, PT, R2, RZ, PT ;  /* 0x000000ff0200720c */ /* 0x002fda0003f05270 */
[----:B------:R-:W-:Y:S05]  /*0170*/  @P0 BRA `(.L_x_2) ;  /* 0x0000000000400947 */ /* 0x000fea0003800000 */
[----:B------:R-:W1:Y:S01]  /*0180*/  S2UR UR8, SR_CgaCtaId ;  /* 0x00000000000879c3 */ /* 0x000e620000008800 */
[----:B------:R-:W-:Y:S01]  /*0190*/  UMOV UR4, 0x400 ;  /* 0x0000040000047882 */ /* 0x000fe20000000000 */
[----:B------:R-:W-:Y:S01]  /*01a0*/  UMOV UR5, 0x1 ;  /* 0x0000000100057882 */ /* 0x000fe20000000000 */
[----:B------:R-:W-:Y:S01]  /*01b0*/  UMOV UR6, 0x80 ;  /* 0x0000008000067882 */ /* 0x000fe20000000000 */
[----:B------:R-:W-:Y:S01]  /*01c0*/  ELECT P0, URZ, PT ;  /* 0x00000000003f782f */ /* 0x000fe20003800000 */
[----:B------:R-:W-:-:S04]  /*01d0*/  UIADD3 UR6, -UR6, 0x100000, URZ ;  /* 0x0010000006067890 */ /* 0x000fc8000fffe13f */
[----:B------:R-:W-:Y:S02]  /*01e0*/  USHF.L.U32 UR7, UR6, 0xb, URZ ;  /* 0x0000000b06077899 */ /* 0x000fe4000800063f */
[----:B------:R-:W-:Y:S02]  /*01f0*/  USHF.L.U32 UR6, UR6, 0x1, URZ ;  /* 0x0000000106067899 */ /* 0x000fe4000800063f */
[----:B-1----:R-:W-:Y:S02]  /*0200*/  ULEA UR8, UR8, UR4, 0x18 ;  /* 0x0000000408087291 */ /* 0x002fe4000f8ec03f */
[----:B------:R-:W-:-:S04]  /*0210*/  UIADD3 UR4, -UR5, 0x100000, URZ ;  /* 0x0010000005047890 */ /* 0x000fc8000fffe13f */
[----:B------:R-:W-:Y:S02]  /*0220*/  USHF.L.U32 UR5, UR4, 0xb, URZ ;  /* 0x0000000b04057899 */ /* 0x000fe4000800063f */
[----:B------:R-:W-:Y:S01]  /*0230*/  USHF.L.U32 UR4, UR4, 0x1, URZ ;  /* 0x0000000104047899 */ /* 0x000fe2000800063f */
[----:B------:R-:W1:Y:S11]  /*0240*/  FENCE.VIEW.ASYNC.S ;  /* 0x00000000000073c6 */ /* 0x000e760000000000 */
[----:B-1----:R1:W2:Y:S01]  /*0250*/  SYNCS.EXCH.64 URZ, [UR8+0x77040], UR4 ;  /* 0x07704004083f75b2 */ /* 0x0022a20008000100 */
[----:B------:R1:W3:Y:S01]  /*0260*/  SYNCS.EXCH.64 URZ, [UR8+0x77048], UR6 ;  /* 0x07704806083f75b2 */ /* 0x0002e20008000100 */
[----:B------:R-:W-:Y:S01]  /*0270*/  NOP ;  /* 0x0000000000007918 */ /* 0x000fe20000000000 */
.L_x_2:
[----:B------:R-:W4:Y:S01]  /*0280*/  SHFL.IDX PT, R2, R0, RZ, 0x1f ;  /* 0x00001fff00027589 */ /* 0x000f2200000e0000 */
[----:B------:R-:W-:Y:S01]  /*0290*/  NOP ;  /* 0x0000000000007918 */ /* 0x000fe20000000000 */
[----:B----4-:R-:W-:-:S13]  /*02a0*/  ISETP.NE.AND P0, PT, R2, RZ, PT ;  /* 0x000000ff0200720c */ /* 0x010fda0003f05270 */
[----:B------:R-:W-:Y:S05]  /*02b0*/  @P0 BRA `(.L_x_3) ;  /* 0x0000000000580947 */ /* 0x000fea0003800000 */
[----:B-1----:R-:W1:Y:S01]  /*02c0*/  S2UR UR5, SR_CgaCtaId ;  /* 0x00000000000579c3 */ /* 0x002e620000008800 */
[----:B------:R-:W-:Y:S01]  /*02d0*/  UMOV UR4, 0x400 ;  /* 0x0000040000047882 */ /* 0x000fe20000000000 */
[----:B------:R-:W-:Y:S01]  /*02e0*/  UMOV UR6, 0x1 ;  /* 0x0000000100067882 */ /* 0x000fe20000000000 */
[----:B------:R-:W-:Y:S01]  /*02f0*/  UMOV UR7, 0x80 ;  /* 0x0000008000077882 */ /* 0x000fe20000000000 */
[----:B------:R-:W-:Y:S01]  /*0300*/  ELECT P0, URZ, PT ;  /* 0x00000000003f782f */ /* 0x000fe20003800000 */
[----:B-1----:R-:W-:Y:S02]  /*0310*/  ULEA UR8, UR5, UR4, 0x18 ;  /* 0x0000000405087291 */ /* 0x002fe4000f8ec03f */
[----:B------:R-:W-:-:S04]  /*0320*/  UIADD3 UR4, -UR6, 0x100000, URZ ;  /* 0x0010000006047890 */ /* 0x000fc8000fffe13f */
[----:B------:R-:W-:Y:S02]  /*0330*/  USHF.L.U32 UR5, UR4, 0xb, URZ ;  /* 0x0000000b04057899 */ /* 0x000fe4000800063f */
[----:B------:R-:W-:Y:S02]  /*0340*/  USHF.L.U32 UR4, UR4, 0x1, URZ ;  /* 0x0000000104047899 */ /* 0x000fe4000800063f */
[----:B------:R-:W-:-:S04]  /*0350*/  UIADD3 UR6, -UR7, 0x100000, URZ ;  /* 0x0010000007067890 */ /* 0x000fc8000fffe13f */
[----:B------:R-:W-:Y:S02]  /*0360*/  USHF.L.U32 UR7, UR6, 0xb, URZ ;  /* 0x0000000b06077899 */ /* 0x000fe4000800063f */
[----:B------:R-:W-:Y:S01]  /*0370*/  USHF.L.U32 UR6, UR6, 0x1, URZ ;  /* 0x0000000106067899 */ /* 0x000fe2000800063f */
[----:B------:R-:W1:Y:S03]  /*0380*/  FENCE.VIEW.ASYNC.S ;  /* 0x00000000000073c6 */ /* 0x000e660000000000 */
[----:B-1----:R4:W1:Y:S08]  /*0390*/  SYNCS.EXCH.64 URZ, [UR8+0x77000], UR4 ;  /* 0x07700004083f75b2 */ /* 0x0028700008000100 */
[----:B------:R4:W1:Y:S01]  /*03a0*/  SYNCS.EXCH.64 URZ, [UR8+0x77020], UR6 ;  /* 0x07702006083f75b2 */ /* 0x0008620008000100 */
[----:B------:R4:W1:Y:S01]  /*03b0*/  SYNCS.EXCH.64 URZ, [UR8+0x77008], UR4 ;  /* 0x07700804083f75b2 */ /* 0x0008620008000100 */
[----:B------:R4:W1:Y:S01]  /*03c0*/  SYNCS.EXCH.64 URZ, [UR8+0x77028], UR6 ;  /* 0x07702806083f75b2 */ /* 0x0008620008000100 */
[----:B------:R4:W1:Y:S01]  /*03d0*/  SYNCS.EXCH.64 URZ, [UR8+0x77010], UR4 ;  /* 0x07701004083f75b2 */ /* 0x0008620008000100 */
[----:B------:R4:W1:Y:S01]  /*03e0*/  SYNCS.EXCH.64 URZ, [UR8+0x77030], UR6 ;  /* 0x07703006083f75b2 */ /* 0x0008620008000100 */
[----:B------:R4:W1:Y:S01]  /*03f0*/  SYNCS.EXCH.64 URZ, [UR8+0x77018], UR4 ;  /* 0x07701804083f75b2 */ /* 0x0008620008000100 */
[----:B------:R4:W1:Y:S02]  /*0400*/  SYNCS.EXCH.64 URZ, [UR8+0x77038], UR6 ;  /* 0x07703806083f75b2 */ /* 0x0008640008000100 */
[----:B----4-:R-:W-:Y:S01]  /*0410*/  NOP ;  /* 0x0000000000007918 */ /* 0x010fe20000000000 */
.L_x_3:
        /* <DEDUP_REMOVED lines=26> */
.L_x_4:
[----:B------:R-:W4:Y:S01]  /*05c0*/  SHFL.IDX PT, R0, R0, RZ, 0x1f ;  /* 0x00001fff00007589 */ /* 0x000f2200000e0000 */
[----:B------:R-:W-:Y:S02]  /*05d0*/  ELECT P0, URZ, PT ;  /* 0x00000000003f782f */ /* 0x000fe40003800000 */
[----:B------:R-:W-:Y:S01]  /*05e0*/  SHF.R.S32.HI R2, RZ, 0x1f, R3 ;  /* 0x0000001fff027819 */ /* 0x000fe20000011403 */
[----:B------:R-:W-:Y:S01]  /*05f0*/  NOP ;  /* 0x0000000000007918 */ /* 0x000fe20000000000 */
[----:B------:R-:W1:Y:S01]  /*0600*/  S2UR UR36, SR_CTAID.Y ;  /* 0x00000000002479c3 */ /* 0x000e620000002600 */
[----:B------:R-:W-:Y:S01]  /*0610*/  BSSY B0, `(.L_x_5) ;  /* 0x000004b000007945 */ /* 0x000fe20003800000 */
[----:B------:R-:W-:Y:S01]  /*0620*/  LEA.HI R2, R2, R3, RZ, 0x7 ;  /* 0x0000000302027211 */ /* 0x000fe200078f38ff */
[----:B------:R-:W-:-:S03]  /*0630*/  IMAD.MOV.U32 R250, RZ, RZ, RZ ;  /* 0x000000fffffa7224 */ /* 0x000fc600078e00ff */
[----:B------:R-:W-:Y:S02]  /*0640*/  LOP3.LUT R2, R2, 0xffffff80, RZ, 0xc0, !PT ;  /* 0xffffff8002027812 */ /* 0x000fe400078ec0ff */
[----:B------:R-:W1:Y:S02]  /*0650*/  S2UR UR37, SR_CTAID.Z ;  /* 0x00000000002579c3 */ /* 0x000e640000002700 */
[----:B------:R-:W-:Y:S01]  /*0660*/  IADD3 R4, R3, -R2, RZ ;  /* 0x8000000203047210 */ /* 0x000fe20007ffe0ff */
[----:B----4-:R4:W-:Y:S05]  /*0670*/  STL [R1+0xf0], R0 ;  /* 0x0000f00001007387 */ /* 0x0109ea0000100800 */
[----:B-123--:R-:W-:Y:S01]  /*0680*/  BAR.SYNC.DEFER_BLOCKING 0x0 ;  /* 0x0000000000007b1d */ /* 0x00efe20000010000 */
[----:B------:R-:W-:-:S13]  /*0690*/  ISETP.EQ.AND P1, PT, R0, RZ, P0 ;  /* 0x000000ff0000720c */ /* 0x000fda0000722270 */
[----:B----4-:R-:W-:Y:S05]  /*06a0*/  @!P1 BRA `(.L_x_6) ;  /* 0x0000000400049947 */ /* 0x010fea0003800000 */
[----:B------:R-:W1:Y:S01]  /*06b0*/  S2R R3, SR_CgaCtaId ;  /* 0x0000000000037919 */ /* 0x000e620000008800 */
[----:B------:R-:W-:Y:S01]  /*06c0*/  MOV R0, 0x400 ;  /* 0x0000040000007802 */ /* 0x000fe20000000f00 */
[----:B------:R-:W-:Y:S01]  /*06d0*/  IMAD.MOV.U32 R2, RZ, RZ, 0x1 ;  /* 0x00000001ff027424 */ /* 0x000fe200078e00ff */
[----:B------:R-:W-:Y:S02]  /*06e0*/  ISETP.NE.AND P3, PT, R4, RZ, PT ;  /* 0x000000ff0400720c */ /* 0x000fe40003f65270 */
[----:B-1----:R-:W-:Y:S02]  /*06f0*/  LEA R3, R3, R0, 0x18 ;  /* 0x0000000003037211 */ /* 0x002fe400078ec0ff */
[----:B------:R-:W-:-:S04]  /*0700*/  SHF.L.U32 R0, R2, 0x1f, RZ ;  /* 0x0000001f02007819 */ /* 0x000fc800000006ff */
[----:B------:R-:W1:Y:S02]  /*0710*/  SYNCS.PHASECHK.TRANS64.TRYWAIT P2, [R3+URZ+0x77048], R0 ;  /* 0x07704800030075a7 */ /* 0x000e64000804017f */
[----:B-1----:R-:W-:Y:S05]  /*0720*/  @!P2 BRA `(.L_x_7) ;  /* 0x000002000058a947 */ /* 0x002fea0003800000 */
.L_x_82:
[----:B------:R-:W-:Y:S05]  /*0730*/  @P3 BRA `(.L_x_8) ;  /* 0x0000000000183947 */ /* 0x000fea0003800000 */
[----:B------:R-:W2:Y:S01]  /*0740*/  S2R R2, SR_TID.X ;  /* 0x0000000000027919 */ /* 0x000ea20000002100 */
[----:B-1----:R-:W-:-:S04]  /*0750*/  MOV R0, 0x7000 ;  /* 0x0000700000007802 */ /* 0x002fc80000000f00 */
[----:B------:R3:W-:Y:S01]  /*0760*/  SYNCS.ARRIVE.TRANS64 RZ, [R3+URZ+0x77040], R0 ;  /* 0x0770400003ff79a7 */ /* 0x0007e2000800003f */
[----:B--2---:R-:W-:-:S13]  /*0770*/  LOP3.LUT P2, RZ, R2, 0x1f, RZ, 0xc0, !PT ;  /* 0x0000001f02ff7812 */ /* 0x004fda000784c0ff */
[----:B---3--:R-:W-:Y:S05]  /*0780*/  @!P2 BRA `(.L_x_8) ;  /* 0x000000000004a947 */ /* 0x008fea0003800000 */
[----:B------:R-:W-:Y:S01]  /*0790*/  BPT.TRAP 0x1 ;  /* 0x000000040000795c */ /* 0x000fe20000300000 */
.L_x_8:
[----:B------:R-:W2:Y:S01]  /*07a0*/  S2UR UR11, SR_CTAID.X ;  /* 0x00000000000b79c3 */ /* 0x000ea20000002500 */
[----:B------:R-:W-:Y:S01]  /*07b0*/  R2UR UR8, R3 ;  /* 0x00000000030872ca */ /* 0x000fe200000e0000 */
[----:B------:R-:W-:Y:S01]  /*07c0*/  ULDC.64 UR4, c[0x0][0x198] ;  /* 0x0000660000047ab9 */ /* 0x000fe20000000a00 */
[----:B------:R-:W-:Y:S01]  /*07d0*/  UMOV UR6, 0x0 ;  /* 0x0000000000067882 */ /* 0x000fe20000000000 */
[----:B------:R-:W-:Y:S01]  /*07e0*/  UIADD3 UR4, UP0, UR4, 0xf0, URZ ;  /* 0x000000f004047890 */ /* 0x000fe2000ff1e03f */
[----:B------:R-:W-:Y:S01]  /*07f0*/  UMOV UR7, 0x10000000 ;  /* 0x1000000000077882 */ /* 0x000fe20000000000 */
[----:B------:R-:W-:Y:S02]  /*0800*/  UMOV UR10, URZ ;  /* 0x0000003f000a7c82 */ /* 0x000fe40008000000 */
[----:B------:R-:W-:Y:S01]  /*0810*/  UIADD3.X UR5, URZ, UR5, URZ, UP0, !UPT ;  /* 0x000000053f057290 */ /* 0x000fe200087fe43f */
[----:B------:R-:W-:Y:S01]  /*0820*/  UMOV UR12, UR36 ;  /* 0x00000024000c7c82 */ /* 0x000fe20008000000 */
[----:B------:R-:W-:Y:S01]  /*0830*/  UMOV UR13, UR37 ;  /* 0x00000025000d7c82 */ /* 0x000fe20008000000 */
[----:B------:R-:W-:Y:S01]  /*0840*/  UMOV UR50, 0x20 ;  /* 0x0000002000327882 */ /* 0x000fe20000000000 */
[----:B------:R-:W-:-:S02]  /*0850*/  UMOV UR52, UR36 ;  /* 0x0000002400347c82 */ /* 0x000fc40008000000 */
[----:B------:R-:W-:Y:S02]  /*0860*/  UIADD3 UR9, UR8, 0x77040, URZ ;  /* 0x0007704008097890 */ /* 0x000fe4000fffe03f */
[----:B------:R-:W-:Y:S02]  /*0870*/  UIADD3 UR48, UR8, 0x1000, URZ ;  /* 0x0000100008307890 */ /* 0x000fe4000fffe03f */
[----:B------:R-:W-:Y:S02]  /*0880*/  UIADD3 UR40, UR8, 0x2000, URZ ;  /* 0x0000200008287890 */ /* 0x000fe4000fffe03f */
[----:B------:R-:W-:Y:S02]  /*0890*/  UIADD3 UR32, UR8, 0x3000, URZ ;  /* 0x0000300008207890 */ /* 0x000fe4000fffe03f */
[----:B------:R-:W-:Y:S02]  /*08a0*/  UIADD3 UR24, UR8, 0x4000, URZ ;  /* 0x0000400008187890 */ /* 0x000fe4000fffe03f */
[----:B--2---:R-:W-:-:S02]  /*08b0*/  USHF.L.U32 UR11, UR11, 0x6, URZ ;  /* 0x000000060b0b7899 */ /* 0x004fc4000800063f */
[----:B------:R-:W-:Y:S01]  /*08c0*/  UIADD3 UR16, UR8, 0x5000, URZ ;  /* 0x0000500008107890 */ /* 0x000fe2000fffe03f */
[----:B------:R-:W-:Y:S01]  /*08d0*/  UMOV UR53, UR37 ;  /* 0x0000002500357c82 */ /* 0x000fe20008000000 */
[----:B------:R-:W-:Y:S01]  /*08e0*/  UMOV UR49, UR9 ;  /* 0x0000000900317c82 */ /* 0x000fe20008000000 */
[----:B------:R-:W-:Y:S02]  /*08f0*/  UMOV UR42, 0x40 ;  /* 0x00000040002a7882 */ /* 0x000fe40000000000 */
[----:B------:R-:W-:Y:S01]  /*0900*/  UMOV UR51, UR11 ;  /* 0x0000000b00337c82 */ /* 0x000fe20008000000 */
[----:B------:R-:W-:Y:S01]  /*0910*/  UMOV UR44, UR36 ;  /* 0x00000024002c7c82 */ /* 0x000fe20008000000 */
[----:B------:R2:W-:Y:S01]  /*0920*/  UTMALDG.4D [UR8], [UR4], desc[UR6] ;  /* 0x00000608040075b4 */ /* 0x0005e20008019000 */
[----:B------:R-:W-:Y:S01]  /*0930*/  UMOV UR45, UR37 ;  /* 0x00000025002d7c82 */ /* 0x000fe20008000000 */
[----:B------:R-:W-:Y:S01]  /*0940*/  UMOV UR41, UR9 ;  /* 0x0000000900297c82 */ /* 0x000fe20008000000 */
[----:B------:R-:W-:Y:S01]  /*0950*/  UMOV UR43, UR11 ;  /* 0x0000000b002b7c82 */ /* 0x000fe20008000000 */
[----:B------:R-:W-:Y:S01]  /*0960*/  UMOV UR34, 0x60 ;  /* 0x0000006000227882 */ /* 0x000fe20000000000 */
[----:B------:R-:W-:Y:S01]  /*0970*/  UMOV UR33, UR9 ;  /* 0x0000000900217c82 */ /* 0x000fe20008000000 */
[----:B------:R-:W-:Y:S01]  /*0980*/  UMOV UR35, UR11 ;  /* 0x0000000b00237c82 */ /* 0x000fe20008000000 */
[----:B------:R-:W-:Y:S01]  /*0990*/  UMOV UR26, 0x80 ;  /* 0x00000080001a7882 */ /* 0x000fe20000000000 */
[----:B------:R3:W-:Y:S01]  /*09a0*/  UTMALDG.4D [UR48], [UR4], desc[UR6] ;  /* 0x00000630040075b4 */ /* 0x0007e20008019000 */
[----:B------:R-:W-:Y:S01]  /*09b0*/  UMOV UR28, UR36 ;  /* 0x00000024001c7c82 */ /* 0x000fe20008000000 */
[----:B------:R-:W-:Y:S01]  /*09c0*/  UMOV UR29, UR37 ;  /* 0x00000025001d7c82 */ /* 0x000fe20008000000 */
[----:B------:R-:W-:Y:S01]  /*09d0*/  UMOV UR25, UR9 ;  /* 0x0000000900197c82 */ /* 0x000fe20008000000 */
[----:B------:R-:W-:Y:S01]  /*09e0*/  UMOV UR27, UR11 ;  /* 0x0000000b001b7c82 */ /* 0x000fe20008000000 */
[----:B------:R-:W-:Y:S01]  /*09f0*/  UMOV UR18, 0xa0 ;  /* 0x000000a000127882 */ /* 0x000fe20000000000 */
[----:B------:R-:W-:Y:S01]  /*0a00*/  UMOV UR20, UR36 ;  /* 0x0000002400147c82 */ /* 0x000fe20008000000 */
[----:B------:R-:W-:Y:S01]  /*0a10*/  UMOV UR21, UR37 ;  /* 0x0000002500157c82 */ /* 0x000fe20008000000 */
[----:B------:R3:W-:Y:S01]  /*0a20*/  UTMALDG.4D [UR40], [UR4], desc[UR6] ;  /* 0x00000628040075b4 */ /* 0x0007e20008019000 */
[----:B------:R-:W-:Y:S01]  /*0a30*/  UMOV UR17, UR9 ;  /* 0x0000000900117c82 */ /* 0x000fe20008000000 */
[----:B------:R-:W-:Y:S01]  /*0a40*/  UMOV UR19, UR11 ;  /* 0x0000000b00137c82 */ /* 0x000fe20008000000 */
[----:B------:R3:W-:Y:S01]  /*0a50*/  UTMALDG.4D [UR32], [UR4], desc[UR6] ;  /* 0x00000620040075b4 */ /* 0x0007e20008019000 */
[----:B--2---:R-:W-:Y:S01]  /*0a60*/  UIADD3 UR8, UR8, 0x6000, URZ ;  /* 0x0000600008087890 */ /* 0x004fe2000fffe03f */
[----:B------:R-:W-:Y:S01]  /*0a70*/  UMOV UR10, 0xc0 ;  /* 0x000000c0000a7882 */ /* 0x000fe20000000000 */
[----:B------:R3:W-:Y:S01]  /*0a80*/  UTMALDG.4D [UR24], [UR4], desc[UR6] ;  /* 0x00000618040075b4 */ /* 0x0007e20008019000 */
[----:B------:R3:W-:Y:S06]  /*0a90*/  UTMALDG.4D [UR16], [UR4], desc[UR6] ;  /* 0x00000610040075b4 */ /* 0x0007ec0008019000 */
[----:B------:R3:W-:Y:S02]  /*0aa0*/  UTMALDG.4D [UR8], [UR4], desc[UR6] ;  /* 0x00000608040075b4 */ /* 0x0007e40008019000 */
[----:B---3--:R-:W-:Y:S01]  /*0ab0*/  NOP ;  /* 0x0000000000007918 */ /* 0x008fe20000000000 */
.L_x_6:
[----:B------:R-:W-:Y:S05]  /*0ac0*/  BSYNC B0 ;  /* 0x0000000000007941 */ /* 0x000fea0003800000 */
.L_x_5:
[----:B------:R-:W2:Y:S01]  /*0ad0*/  LDC R6, c[0x0][0x28c] ;  /* 0x0000a300ff067b82 */ /* 0x000ea20000000800 */
[----:B------:R-:W-:Y:S01]  /*0ae0*/  BSSY B0, `(.L_x_9) ;  /* 0x0000130000007945 */ /* 0x000fe20003800000 */
[----:B------:R-:W-:Y:S01]  /*0af0*/  IMAD.MOV.U32 R249, RZ, RZ, 0x1 ;  /* 0x00000001fff97424 */ /* 0x000fe200078e00ff */
[----:B-1----:R-:W-:Y:S01]  /*0b00*/  MOV R3, RZ ;  /* 0x000000ff00037202 */ /* 0x002fe20000000f00 */
[----:B--2---:R-:W-:-:S05]  /*0b10*/  VIADD R251, R6, 0xff ;  /* 0x000000ff06fb7836 */ /* 0x004fca0000000000 */
[----:B------:R-:W-:-:S04]  /*0b20*/  SHF.R.S32.HI R0, RZ, 0x1f, R251 ;  /* 0x0000001fff007819 */ /* 0x000fc800000114fb */
[----:B------:R-:W-:Y:S02]  /*0b30*/  LEA.HI R251, R0, R251, RZ, 0x8 ;  /* 0x000000fb00fb7211 */ /* 0x000fe400078f40ff */
[----:B------:R-:W-:Y:S02]  /*0b40*/  MOV R0, 0x1 ;  /* 0x0000000100007802 */ /* 0x000fe40000000f00 */
[----:B------:R-:W-:-:S03]  /*0b50*/  SHF.R.S32.HI R248, RZ, 0x8, R251 ;  /* 0x00000008fff87819 */ /* 0x000fc600000114fb */
[----:B------:R1:W-:Y:S02]  /*0b60*/  STL [R1+0xdc], R0 ;  /* 0x0000dc0001007387 */ /* 0x0003e40000100800 */
[----:B------:R-:W-:Y:S01]  /*0b70*/  IMAD.SHL.U32 R248, R248, 0x2, RZ ;  /* 0x00000002f8f87824 */ /* 0x000fe200078e00ff */
[----:B------:R-:W-:Y:S06]  /*0b80*/  @!P1 BRA `(.L_x_10) ;  /* 0x0000001000949947 */ /* 0x000fec0003800000 */
[----:B------:R-:W2:Y:S01]  /*0b90*/  S2R R5, SR_TID.X ;  /* 0x0000000000057919 */ /* 0x000ea20000002100 */
[----:B------:R-:W-:Y:S01]  /*0ba0*/  ISETP.GE.AND P1, PT, R6, 0x1, PT ;  /* 0x000000010600780c */ /* 0x000fe20003f26270 */
[----:B------:R-:W-:Y:S01]  /*0bb0*/  IMAD.MOV.U32 R3, RZ, RZ, RZ ;  /* 0x000000ffff037224 */ /* 0x000fe200078e00ff */
[----:B------:R-:W-:Y:S02]  /*0bc0*/  MOV R250, RZ ;  /* 0x000000ff00fa7202 */ /* 0x000fe40000000f00 */
[----:B--2---:R-:W-:-:S09]  /*0bd0*/  LOP3.LUT R4, R5, 0x1f, RZ, 0xc0, !PT ;  /* 0x0000001f05047812 */ /* 0x004fd200078ec0ff */
[----:B------:R-:W-:Y:S05]  /*0be0*/  @!P1 BRA `(.L_x_11) ;  /* 0x0000000800109947 */ /* 0x000fea0003800000 */
[----:B------:R-:W2:Y:S01]  /*0bf0*/  S2R R3, SR_CgaCtaId ;  /* 0x0000000000037919 */ /* 0x000ea20000008800 */
[----:B------:R-:W-:Y:S02]  /*0c00*/  SHF.R.S32.HI R7, RZ, 0x1f, R5 ;  /* 0x0000001fff077819 */ /* 0x000fe40000011405 */
[----:B-1----:R-:W-:Y:S02]  /*0c10*/  MOV R0, 0x400 ;  /* 0x0000040000007802 */ /* 0x002fe40000000f00 */
[----:B------:R-:W-:Y:S02]  /*0c20*/  LEA.HI R7, R7, R5, RZ, 0x7 ;  /* 0x0000000507077211 */ /* 0x000fe400078f38ff */
[----:B------:R-:W-:Y:S02]  /*0c30*/  MOV R2, 0x1 ;  /* 0x0000000100027802 */ /* 0x000fe40000000f00 */
[----:B------:R-:W-:-:S05]  /*0c40*/  LOP3.LUT R7, R7, 0xffffff80, RZ, 0xc0, !PT ;  /* 0xffffff8007077812 */ /* 0x000fca00078ec0ff */
[----:B------:R-:W-:-:S05]  /*0c50*/  IMAD.IADD R7, R5, 0x1, -R7 ;  /* 0x0000000105077824 */ /* 0x000fca00078e0a07 */
[----:B------:R-:W-:Y:S02]  /*0c60*/  ISETP.NE.AND P2, PT, R7, RZ, PT ;  /* 0x000000ff0700720c */ /* 0x000fe40003f45270 */
[----:B--2---:R-:W-:Y:S02]  /*0c70*/  LEA R5, R3, R0, 0x18 ;  /* 0x0000000003057211 */ /* 0x004fe400078ec0ff */
[----:B------:R-:W-:-:S04]  /*0c80*/  SHF.L.U32 R0, R2, 0x1f, RZ ;  /* 0x0000001f02007819 */ /* 0x000fc800000006ff */
[----:B------:R-:W1:Y:S02]  /*0c90*/  SYNCS.PHASECHK.TRANS64.TRYWAIT P1, [R5+URZ+0x77020], R0 ;  /* 0x07702000050075a7 */ /* 0x000e64000802017f */
[----:B-1----:R-:W-:Y:S05]  /*0ca0*/  @!P1 BRA `(.L_x_12) ;  /* 0x000001fc000c9947 */ /* 0x002fea0003800000 */
.L_x_83:
[----:B------:R-:W-:Y:S01]  /*0cb0*/  MOV R3, 0x1 ;  /* 0x0000000100037802 */ /* 0x000fe20000000f00 */
[----:B------:R-:W-:Y:S06]  /*0cc0*/  @P2 BRA `(.L_x_13) ;  /* 0x0000000000142947 */ /* 0x000fec0003800000 */
[----:B------:R-:W-:Y:S01]  /*0cd0*/  ISETP.NE.AND P1, PT, R4, RZ, PT ;  /* 0x000000ff0400720c */ /* 0x000fe20003f25270 */
[----:B-1----:R-:W-:-:S04]  /*0ce0*/  IMAD.MOV.U32 R0, RZ, RZ, 0x1c000 ;  /* 0x0001c000ff007424 */ /* 0x002fc800078e00ff */
[----:B------:R2:W-:Y:S08]  /*0cf0*/  SYNCS.ARRIVE.TRANS64 RZ, [R5+URZ+0x77000], R0 ;  /* 0x0770000005ff79a7 */ /* 0x0005f0000800003f */
[----:B------:R-:W-:Y:S05]  /*0d00*/  @!P1 BRA `(.L_x_13) ;  /* 0x0000000000049947 */ /* 0x000fea0003800000 */
[----:B------:R-:W-:Y:S01]  /*0d10*/  BPT.TRAP 0x1 ;  /* 0x000000040000795c */ /* 0x000fe20000300000 */
.L_x_13:
[----:B------:R-:W-:Y:S01]  /*0d20*/  R2UR UR14, R5 ;  /* 0x00000000050e72ca */ /* 0x000fe200000e0000 */
[----:B------:R-:W3:Y:S01]  /*0d30*/  S2R R7, SR_CgaCtaId ;  /* 0x0000000000077919 */ /* 0x000ee20000008800 */
[----:B------:R-:W-:Y:S01]  /*0d40*/  ULDC.64 UR4, c[0x0][0x198] ;  /* 0x0000660000047ab9 */ /* 0x000fe20000000a00 */
[----:B------:R-:W-:Y:S01]  /*0d50*/  UMOV UR27, URZ ;  /* 0x0000003f001b7c82 */ /* 0x000fe20008000000 */
[----:B------:R-:W-:Y:S01]  /*0d60*/  UIADD3 UR4, UP0, UR4, 0x1f0, URZ ;  /* 0x000001f004047890 */ /* 0x000fe2000ff1e03f */
[----:B-12---:R-:W-:Y:S01]  /*0d70*/  MOV R0, 0x400 ;  /* 0x0000040000007802 */ /* 0x006fe20000000f00 */
[----:B------:R-:W-:Y:S01]  /*0d80*/  UMOV UR6, 0x0 ;  /* 0x0000000000067882 */ /* 0x000fe20000000000 */
[----:B------:R-:W-:Y:S01]  /*0d90*/  UMOV UR7, 0x10000000 ;  /* 0x1000000000077882 */ /* 0x000fe20000000000 */
[----:B------:R-:W-:Y:S01]  /*0da0*/  UIADD3.X UR5, URZ, UR5, URZ, UP0, !UPT ;  /* 0x000000053f057290 */ /* 0x000fe200087fe43f */
[----:B------:R-:W-:Y:S01]  /*0db0*/  MOV R5, 0x1 ;  /* 0x0000000100057802 */ /* 0x000fe20000000f00 */
[----:B------:R-:W-:Y:S01]  /*0dc0*/  UMOV UR26, URZ ;  /* 0x0000003f001a7c82 */ /* 0x000fe20008000000 */
[----:B------:R-:W-:Y:S01]  /*0dd0*/  UMOV UR28, UR36 ;  /* 0x00000024001c7c82 */ /* 0x000fe20008000000 */
[----:B------:R-:W-:Y:S01]  /*0de0*/  UMOV UR29, UR37 ;  /* 0x00000025001d7c82 */ /* 0x000fe20008000000 */
[----:B------:R-:W-:Y:S01]  /*0df0*/  UIADD3 UR24, UR14, 0x7000, URZ ;  /* 0x000070000e187890 */ /* 0x000fe2000fffe03f */
[----:B------:R-:W1:Y:S01]  /*0e00*/  S2R R9, SR_TID.X ;  /* 0x0000000000097919 */ /* 0x000e620000002100 */
[----:B------:R-:W-:Y:S01]  /*0e10*/  UIADD3 UR25, UR14, 0x77000, URZ ;  /* 0x000770000e197890 */ /* 0x000fe2000fffe03f */
[----:B------:R-:W-:Y:S01]  /*0e20*/  SHF.L.U32 R5, R5, 0x1f, RZ ;  /* 0x0000001f05057819 */ /* 0x000fe200000006ff */
[----:B------:R-:W-:Y:S01]  /*0e30*/  UIADD3 UR8, UR14, 0xb000, URZ ;  /* 0x0000b0000e087890 */ /* 0x000fe2000fffe03f */
[----:B------:R-:W-:Y:S01]  /*0e40*/  UMOV UR10, 0x20 ;  /* 0x00000020000a7882 */ /* 0x000fe20000000000 */
[----:B------:R-:W-:Y:S01]  /*0e50*/  UMOV UR12, UR36 ;  /* 0x00000024000c7c82 */ /* 0x000fe20008000000 */
[----:B------:R-:W-:Y:S01]  /*0e60*/  UMOV UR13, UR37 ;  /* 0x00000025000d7c82 */ /* 0x000fe20008000000 */
[----:B------:R-:W-:Y:S01]  /*0e70*/  UMOV UR11, UR27 ;  /* 0x0000001b000b7c82 */ /* 0x000fe20008000000 */
[----:B------:R-:W-:-:S02]  /*0e80*/  UMOV UR9, UR25 ;  /* 0x0000001900097c82 */ /* 0x000fc40008000000 */
[----:B------:R2:W-:Y:S01]  /*0e90*/  UTMALDG.4D [UR24], [UR4], desc[UR6] ;  /* 0x00000618040075b4 */ /* 0x0005e20008019000 */
[----:B------:R-:W-:Y:S01]  /*0ea0*/  UIADD3 UR16, UR14, 0xf000, URZ ;  /* 0x0000f0000e107890 */ /* 0x000fe2000fffe03f */
[----:B------:R-:W-:Y:S01]  /*0eb0*/  UMOV UR18, 0x40 ;  /* 0x0000004000127882 */ /* 0x000fe20000000000 */
[----:B------:R-:W-:Y:S01]  /*0ec0*/  UMOV UR20, UR36 ;  /* 0x0000002400147c82 */ /* 0x000fe20008000000 */
[----:B------:R-:W-:Y:S01]  /*0ed0*/  UMOV UR21, UR37 ;  /* 0x0000002500157c82 */ /* 0x000fe20008000000 */
[----:B------:R-:W-:Y:S01]  /*0ee0*/  UMOV UR19, UR27 ;  /* 0x0000001b00137c82 */ /* 0x000fe20008000000 */
[----:B------:R-:W-:Y:S01]  /*0ef0*/  UMOV UR17, UR25 ;  /* 0x0000001900117c82 */ /* 0x000fe20008000000 */
[----:B------:R4:W-:Y:S01]  /*0f00*/  UTMALDG.4D [UR8], [UR4], desc[UR6] ;  /* 0x00000608040075b4 */ /* 0x0009e20008019000 */
[----:B---3--:R-:W-:-:S05]  /*0f10*/  LEA R2, R7, R0, 0x18 ;  /* 0x0000000007027211 */ /* 0x008fca00078ec0ff */
[----:B------:R-:W-:Y:S01]  /*0f20*/  IMAD R0, R3, 0x8, R2 ;  /* 0x0000000803007824 */ /* 0x000fe200078e0202 */
[----:B------:R3:W-:Y:S01]  /*0f30*/  UTMALDG.4D [UR16], [UR4], desc[UR6] ;  /* 0x00000610040075b4 */ /* 0x0007e20008019000 */
[----:B-1----:R-:W-:Y:S01]  /*0f40*/  SHF.R.S32.HI R8, RZ, 0x1f, R9 ;  /* 0x0000001fff087819 */ /* 0x002fe20000011409 */
[----:B--2---:R-:W-:-:S03]  /*0f50*/  UIADD3 UR24, UR14, 0x17000, URZ ;  /* 0x000170000e187890 */ /* 0x004fc6000fffe03f */
[----:B------:R-:W-:Y:S01]  /*0f60*/  LEA.HI R8, R8, R9, RZ, 0x7 ;  /* 0x0000000908087211 */ /* 0x000fe200078f38ff */
[----:B------:R-:W-:-:S03]  /*0f70*/  UMOV UR26, 0x80 ;  /* 0x00000080001a7882 */ /* 0x000fc60000000000 */
[----:B------:R-:W-:Y:S01]  /*0f80*/  LOP3.LUT R8, R8, 0xffffff80, RZ, 0xc0, !PT ;  /* 0xffffff8008087812 */ /* 0x000fe200078ec0ff */
[----:B----4-:R-:W-:-:S03]  /*0f90*/  UIADD3 UR8, UR14, 0x13000, URZ ;  /* 0x000130000e087890 */ /* 0x010fc6000fffe03f */
[----:B------:R-:W-:Y:S01]  /*0fa0*/  IADD3 R8, R9, -R8, RZ ;  /* 0x8000000809087210 */ /* 0x000fe20007ffe0ff */
[----:B------:R-:W-:-:S03]  /*0fb0*/  UMOV UR10, 0x60 ;  /* 0x00000060000a7882 */ /* 0x000fc60000000000 */
[----:B------:R-:W-:Y:S01]  /*0fc0*/  ISETP.NE.AND P2, PT, R8, RZ, PT ;  /* 0x000000ff0800720c */ /* 0x000fe20003f45270 */
[----:B---3--:R-:W-:Y:S01]  /*0fd0*/  UIADD3 UR16, UR14, 0x1b000, URZ ;  /* 0x0001b0000e107890 */ /* 0x008fe2000fffe03f */
[----:B------:R1:W-:Y:S01]  /*0fe0*/  UTMALDG.4D [UR8], [UR4], desc[UR6] ;  /* 0x00000608040075b4 */ /* 0x0003e20008019000 */
[----:B------:R-:W-:Y:S01]  /*0ff0*/  UMOV UR18, 0xa0 ;  /* 0x000000a000127882 */ /* 0x000fe20000000000 */
[----:B------:R2:W-:Y:S06]  /*1000*/  UTMALDG.4D [UR24], [UR4], desc[UR6] ;  /* 0x00000618040075b4 */ /* 0x0005ec0008019000 */
[----:B------:R2:W-:Y:S01]  /*1010*/  UTMALDG.4D [UR16], [UR4], desc[UR6] ;  /* 0x00000610040075b4 */ /* 0x0005e20008019000 */
[----:B-1----:R-:W-:Y:S01]  /*1020*/  UIADD3 UR8, UR14, 0x1f000, URZ ;  /* 0x0001f0000e087890 */ /* 0x002fe2000fffe03f */
[----:B------:R-:W-:-:S08]  /*1030*/  UMOV UR10, 0xc0 ;  /* 0x000000c0000a7882 */ /* 0x000fd00000000000 */
[----:B------:R2:W-:Y:S01]  /*1040*/  UTMALDG.4D [UR8], [UR4], desc[UR6] ;  /* 0x00000608040075b4 */ /* 0x0005e20008019000 */
[----:B------:R-:W1:Y:S02]  /*1050*/  SYNCS.PHASECHK.TRANS64.TRYWAIT P1, [R0+URZ+0x77020], R5 ;  /* 0x07702005000075a7 */ /* 0x000e64000802017f */
[----:B-12---:R-:W-:Y:S05]  /*1060*/  @!P1 BRA `(.L_x_14) ;  /* 0x000001f800309947 */ /* 0x006fea0003800000 */
.L_x_84:
[----:B------:R-:W-:Y:S01]  /*1070*/  IMAD.MOV.U32 R250, RZ, RZ, 0x1 ;  /* 0x00000001fffa7424 */ /* 0x000fe200078e00ff */
[----:B------:R-:W-:Y:S06]  /*1080*/  @P2 BRA `(.L_x_15) ;  /* 0x0000000000142947 */ /* 0x000fec0003800000 */
[----:B------:R-:W-:Y:S02]  /*1090*/  ISETP.NE.AND P1, PT, R4, RZ, PT ;  /* 0x000000ff0400720c */ /* 0x000fe40003f25270 */
[----:B-1----:R-:W-:-:S04]  /*10a0*/  MOV R5, 0x1c000 ;  /* 0x0001c00000057802 */ /* 0x002fc80000000f00 */
[----:B------:R2:W-:Y:S07]  /*10b0*/  SYNCS.ARRIVE.TRANS64 RZ, [R0+URZ+0x77000], R5 ;  /* 0x0770000500ff79a7 */ /* 0x0005ee000800003f */
[----:B------:R-:W-:Y:S05]  /*10c0*/  @!P1 BRA `(.L_x_15) ;  /* 0x0000000000049947 */ /* 0x000fea0003800000 */
[----:B------:R-:W-:Y:S01]  /*10d0*/  BPT.TRAP 0x1 ;  /* 0x000000040000795c */ /* 0x000fe20000300000 */
.L_x_15:
[C---:B------:R-:W-:Y:S01]  /*10e0*/  IMAD R2, R3.reuse, 0x1c000, R2 ;  /* 0x0001c00003027824 */ /* 0x040fe200078e0202 */
[----:B------:R-:W-:Y:S01]  /*10f0*/  R2UR UR49, R0 ;  /* 0x00000000003172ca */ /* 0x000fe200000e0000 */
[----:B------:R-:W-:Y:S01]  /*1100*/  ULDC.64 UR4, c[0x0][0x198] ;  /* 0x0000660000047ab9 */ /* 0x000fe20000000a00 */
[----:B------:R-:W-:Y:S01]  /*1110*/  UMOV UR51, URZ ;  /* 0x0000003f00337c82 */ /* 0x000fe20008000000 */
[----:B------:R-:W-:Y:S01]  /*1120*/  UIADD3 UR4, UP0, UR4, 0x2f0, URZ ;  /* 0x000002f004047890 */ /* 0x000fe2000ff1e03f */
[----:B------:R-:W-:Y:S01]  /*1130*/  R2UR UR14, R2 ;  /* 0x00000000020e72ca */ /* 0x000fe200000e0000 */
[----:B------:R-:W-:Y:S01]  /*1140*/  UMOV UR6, 0x0 ;  /* 0x0000000000067882 */ /* 0x000fe20000000000 */
[----:B------:R-:W-:Y:S01]  /*1150*/  UMOV UR7, 0x10000000 ;  /* 0x1000000000077882 */ /* 0x000fe20000000000 */
[----:B------:R-:W-:Y:S01]  /*1160*/  UIADD3.X UR5, URZ, UR5, URZ, UP0, !UPT ;  /* 0x000000053f057290 */ /* 0x000fe200087fe43f */
[----:B------:R-:W-:Y:S01]  /*1170*/  VIADD R3, R3, 0x1 ;  /* 0x0000000103037836 */ /* 0x000fe20000000000 */
[----:B------:R-:W-:Y:S01]  /*1180*/  UMOV UR50, URZ ;  /* 0x0000003f00327c82 */ /* 0x000fe20008000000 */
[----:B------:R-:W-:Y:S01]  /*1190*/  UMOV UR52, UR36 ;  /* 0x0000002400347c82 */ /* 0x000fe20008000000 */
[----:B------:R-:W-:Y:S01]  /*11a0*/  UMOV UR53, UR37 ;  /* 0x0000002500357c82 */ /* 0x000fe20008000000 */
[----:B------:R-:W-:Y:S01]  /*11b0*/  UMOV UR42, 0x20 ;  /* 0x00000020002a7882 */ /* 0x000fe20000000000 */
[----:B------:R-:W-:Y:S01]  /*11c0*/  UIADD3 UR49, UR49, 0x77000, URZ ;  /* 0x0007700031317890 */ /* 0x000fe2000fffe03f */
[----:B------:R-:W-:Y:S01]  /*11d0*/  UMOV UR44, UR36 ;  /* 0x00000024002c7c82 */ /* 0x000fe20008000000 */
[----:B------:R-:W-:-:S02]  /*11e0*/  UMOV UR45, UR37 ;  /* 0x00000025002d7c82 */ /* 0x000fc40008000000 */
[----:B------:R-:W-:Y:S02]  /*11f0*/  UIADD3 UR48, UR14, 0x7000, URZ ;  /* 0x000070000e307890 */ /* 0x000fe4000fffe03f */
[----:B------:R-:W-:Y:S02]  /*1200*/  UIADD3 UR40, UR14, 0xb000, URZ ;  /* 0x0000b0000e287890 */ /* 0x000fe4000fffe03f */
[----:B------:R-:W-:Y:S01]  /*1210*/  UIADD3 UR8, UR14, 0xf000, URZ ;  /* 0x0000f0000e087890 */ /* 0x000fe2000fffe03f */
[----:B------:R-:W-:Y:S01]  /*1220*/  UMOV UR43, UR51 ;  /* 0x00000033002b7c82 */ /* 0x000fe20008000000 */
[----:B------:R-:W-:Y:S01]  /*1230*/  UMOV UR41, UR49 ;  /* 0x0000003100297c82 */ /* 0x000fe20008000000 */
[----:B------:R-:W-:Y:S01]  /*1240*/  UMOV UR10, 0x40 ;  /* 0x00000040000a7882 */ /* 0x000fe20000000000 */
[----:B------:R-:W-:Y:S01]  /*1250*/  UMOV UR12, UR36 ;  /* 0x00000024000c7c82 */ /* 0x000fe20008000000 */
[----:B------:R-:W-:Y:S01]  /*1260*/  UMOV UR13, UR37 ;  /* 0x00000025000d7c82 */ /* 0x000fe20008000000 */
[----:B------:R-:W-:Y:S01]  /*1270*/  UMOV UR11, UR51 ;  /* 0x00000033000b7c82 */ /* 0x000fe20008000000 */
[----:B------:R-:W-:Y:S01]  /*1280*/  UMOV UR9, UR49 ;  /* 0x0000003100097c82 */ /* 0x000fe20008000000 */
[----:B------:R-:W-:Y:S01]  /*1290*/  UTMALDG.4D [UR48], [UR4], desc[UR6] ;  /* 0x00000630040075b4 */ /* 0x000fe20008019000 */
[----:B------:R-:W-:-:S02]  /*12a0*/  UIADD3 UR24, UR14, 0x13000, URZ ;  /* 0x000130000e187890 */ /* 0x000fc4000fffe03f */
[----:B------:R-:W-:Y:S02]  /*12b0*/  UIADD3 UR32, UR14, 0x17000, URZ ;  /* 0x000170000e207890 */ /* 0x000fe4000fffe03f */
[----:B------:R-:W-:Y:S01]  /*12c0*/  UIADD3 UR16, UR14, 0x1b000, URZ ;  /* 0x0001b0000e107890 */ /* 0x000fe2000fffe03f */
[----:B------:R-:W-:Y:S01]  /*12d0*/  UMOV UR26, 0x60 ;  /* 0x00000060001a7882 */ /* 0x000fe20000000000 */
[----:B------:R-:W-:Y:S01]  /*12e0*/  UTMALDG.4D [UR40], [UR4], desc[UR6] ;  /* 0x00000628040075b4 */ /* 0x000fe20008019000 */
        /* <DEDUP_REMOVED lines=8> */
[----:B------:R-:W-:Y:S01]  /*1370*/  UMOV UR18, 0xa0 ;  /* 0x000000a000127882 */ /* 0x000fe20000000000 */
[----:B------:R-:W-:Y:S01]  /*1380*/  UMOV UR20, UR36 ;  /* 0x0000002400147c82 */ /* 0x000fe20008000000 */
[----:B------:R-:W-:Y:S01]  /*1390*/  UMOV UR21, UR37 ;  /* 0x0000002500157c82 */ /* 0x000fe20008000000 */
[----:B------:R-:W-:Y:S01]  /*13a0*/  UMOV UR19, UR51 ;  /* 0x0000003300137c82 */ /* 0x000fe20008000000 */
[----:B------:R-:W-:Y:S01]  /*13b0*/  UMOV UR17, UR49 ;  /* 0x0000003100117c82 */ /* 0x000fe20008000000 */
[----:B------:R4:W-:Y:S01]  /*13c0*/  UTMALDG.4D [UR24], [UR4], desc[UR6] ;  /* 0x00000618040075b4 */ /* 0x0009e20008019000 */
[----:B------:R4:W-:Y:S01]  /*13d0*/  UTMALDG.4D [UR32], [UR4], desc[UR6] ;  /* 0x00000620040075b4 */ /* 0x0009e20008019000 */
[----:B------:R4:W-:Y:S01]  /*13e0*/  UTMALDG.4D [UR16], [UR4], desc[UR6] ;  /* 0x00000610040075b4 */ /* 0x0009e20008019000 */
[----:B---3--:R-:W-:Y:S01]  /*13f0*/  UIADD3 UR8, UR14, 0x1f000, URZ ;  /* 0x0001f0000e087890 */ /* 0x008fe2000fffe03f */
[----:B------:R-:W-:-:S08]  /*1400*/  UMOV UR10, 0xc0 ;  /* 0x000000c0000a7882 */ /* 0x000fd00000000000 */
[----:B------:R4:W-:Y:S02]  /*1410*/  UTMALDG.4D [UR8], [UR4], desc[UR6] ;  /* 0x00000608040075b4 */ /* 0x0009e40008019000 */
[----:B----4-:R-:W-:Y:S01]  /*1420*/  NOP ;  /* 0x0000000000007918 */ /* 0x010fe20000000000 */
.L_x_11:
[----:B------:R-:W-:Y:S02]  /*1430*/  ISETP.GE.AND P1, PT, R6, 0x101, PT ;  /* 0x000001010600780c */ /* 0x000fe40003f26270 */
[----:B------:R-:W-:-:S11]  /*1440*/  MOV R249, 0x1 ;  /* 0x0000000100f97802 */ /* 0x000fd60000000f00 */
[----:B------:R-:W-:Y:S05]  /*1450*/  @!P1 BRA `(.L_x_16) ;  /* 0x00000008005c9947 */ /* 0x000fea0003800000 */
[----:B-12---:R-:W1:Y:S01]  /*1460*/  S2R R5, SR_CgaCtaId ;  /* 0x0000000000057919 */ /* 0x006e620000008800 */
[----:B------:R-:W-:Y:S01]  /*1470*/  MOV R0, 0x400 ;  /* 0x0000040000007802 */ /* 0x000fe20000000f00 */
[----:B------:R-:W-:Y:S01]  /*1480*/  IMAD.MOV.U32 R2, RZ, RZ, 0x1 ;  /* 0x00000001ff027424 */ /* 0x000fe200078e00ff */
[----:B------:R-:W2:Y:S02]  /*1490*/  S2R R8, SR_TID.X ;  /* 0x0000000000087919 */ /* 0x000ea40000002100 */
[----:B-1----:R-:W-:Y:S02]  /*14a0*/  LEA R0, R5, R0, 0x18 ;  /* 0x0000000005007211 */ /* 0x002fe400078ec0ff */
[----:B------:R-:W-:Y:S02]  /*14b0*/  SHF.L.U32 R5, R2, 0x1f, RZ ;  /* 0x0000001f02057819 */ /* 0x000fe400000006ff */
[----:B--2---:R-:W-:Y:S01]  /*14c0*/  SHF.R.S32.HI R7, RZ, 0x1f, R8 ;  /* 0x0000001fff077819 */ /* 0x004fe20000011408 */
[----:B------:R-:W-:-:S03]  /*14d0*/  IMAD R2, R3, 0x8, R0 ;  /* 0x0000000803027824 */ /* 0x000fc600078e0200 */
[----:B------:R-:W-:Y:S01]  /*14e0*/  LEA.HI R7, R7, R8, RZ, 0x7 ;  /* 0x0000000807077211 */ /* 0x000fe200078f38ff */
[----:B------:R-:W1:Y:S03]  /*14f0*/  SYNCS.PHASECHK.TRANS64.TRYWAIT P1, [R2+URZ+0x77020], R5 ;  /* 0x07702005020075a7 */ /* 0x000e66000802017f */
[----:B------:R-:W-:-:S04]  /*1500*/  LOP3.LUT R7, R7, 0xffffff80, RZ, 0xc0, !PT ;  /* 0xffffff8007077812 */ /* 0x000fc800078ec0ff */
[----:B------:R-:W-:-:S04]  /*1510*/  IADD3 R7, R8, -R7, RZ ;  /* 0x8000000708077210 */ /* 0x000fc80007ffe0ff */
[----:B------:R-:W-:Y:S01]  /*1520*/  ISETP.NE.AND P2, PT, R7, RZ, PT ;  /* 0x000000ff0700720c */ /* 0x000fe20003f45270 */
[----:B-1----:R-:W-:-:S12]  /*1530*/  @!P1 BRA `(.L_x_17) ;  /* 0x000001f400109947 */ /* 0x002fd80003800000 */
.L_x_85:
[----:B------:R-:W-:Y:S05]  /*1540*/  @P2 BRA `(.L_x_18) ;  /* 0x0000000000142947 */ /* 0x000fea0003800000 */
[----:B------:R-:W-:Y:S02]  /*1550*/  ISETP.NE.AND P1, PT, R4, RZ, PT ;  /* 0x000000ff0400720c */ /* 0x000fe40003f25270 */
[----:B-1----:R-:W-:-:S04]  /*1560*/  MOV R5, 0x1c000 ;  /* 0x0001c00000057802 */ /* 0x002fc80000000f00 */
[----:B------:R2:W-:Y:S07]  /*1570*/  SYNCS.ARRIVE.TRANS64 RZ, [R2+URZ+0x77000], R5 ;  /* 0x0770000502ff79a7 */ /* 0x0005ee000800003f */
[----:B------:R-:W-:Y:S05]  /*1580*/  @!P1 BRA `(.L_x_18) ;  /* 0x0000000000049947 */ /* 0x000fea0003800000 */
[----:B------:R-:W-:Y:S01]  /*1590*/  BPT.TRAP 0x1 ;  /* 0x000000040000795c */ /* 0x000fe20000300000 */
.L_x_18:
[C---:B------:R-:W-:Y:S01]  /*15a0*/  IMAD R0, R3.reuse, 0x1c000, R0 ;  /* 0x0001c00003007824 */ /* 0x040fe200078e0200 */
[----:B-12---:R-:W1:Y:S01]  /*15b0*/  S2R R5, SR_CgaCtaId ;  /* 0x0000000000057919 */ /* 0x006e620000008800 */
[----:B------:R-:W-:Y:S01]  /*15c0*/  R2UR UR41, R2 ;  /* 0x00000000022972ca */ /* 0x000fe200000e0000 */
[----:B------:R-:W-:Y:S01]  /*15d0*/  ULDC.64 UR4, c[0x0][0x198] ;  /* 0x0000660000047ab9 */ /* 0x000fe20000000a00 */
[----:B------:R-:W-:Y:S01]  /*15e0*/  R2UR UR43, R250 ;  /* 0x00000000fa2b72ca */ /* 0x000fe200000e0000 */
        /* <DEDUP_REMOVED lines=11> */
[----:B------:R-:W-:Y:S01]  /*16a0*/  MOV R0, 0x400 ;  /* 0x0000040000007802 */ /* 0x000fe20000000f00 */
[----:B------:R-:W-:Y:S01]  /*16b0*/  USHF.L.U32 UR43, UR43, 0x8, URZ ;  /* 0x000000082b2b7899 */ /* 0x000fe2000800063f */
[C---:B------:R-:W-:Y:S01]  /*16c0*/  ISETP.NE.AND P2, PT, R3.reuse, 0x4, PT ;  /* 0x000000040300780c */ /* 0x040fe20003f45270 */
[----:B------:R-:W-:Y:S01]  /*16d0*/  UIADD3 UR40, UR14, 0x7000, URZ ;  /* 0x000070000e287890 */ /* 0x000fe2000fffe03f */
[C---:B------:R-:W-:Y:S01]  /*16e0*/  ISETP.NE.AND P1, PT, R3.reuse, 0x4, PT ;  /* 0x000000040300780c */ /* 0x040fe20003f25270 */
[----:B------:R-:W-:Y:S01]  /*16f0*/  UIADD3 UR32, UR14, 0xb000, URZ ;  /* 0x0000b0000e207890 */ /* 0x000fe2000fffe03f */
[----:B------:R-:W-:Y:S01]  /*1700*/  SEL R3, R3, RZ, P2 ;  /* 0x000000ff03037207 */ /* 0x000fe20001000000 */
[----:B------:R-:W-:Y:S01]  /*1710*/  UIADD3 UR24, UR14, 0xf000, URZ ;  /* 0x0000f0000e187890 */ /* 0x000fe2000fffe03f */
[----:B------:R-:W-:Y:S01]  /*1720*/  SEL R249, RZ, 0x1, !P1 ;  /* 0x00000001fff97807 */ /* 0x000fe20004800000 */
[----:B------:R-:W-:Y:S01]  /*1730*/  UIADD3 UR16, UR14, 0x13000, URZ ;  /* 0x000130000e107890 */ /* 0x000fe2000fffe03f */
[----:B------:R-:W2:Y:S01]  /*1740*/  S2R R7, SR_TID.X ;  /* 0x0000000000077919 */ /* 0x000ea20000002100 */
        /* <DEDUP_REMOVED lines=9> */
[----:B------:R-:W-:Y:S01]  /*17e0*/  UMOV UR18, 0x60 ;  /* 0x0000006000127882 */ /* 0x000fe20000000000 */
[----:B------:R-:W-:Y:S01]  /*17f0*/  UMOV UR20, UR36 ;  /* 0x0000002400147c82 */ /* 0x000fe20008000000 */
[----:B------:R-:W-:Y:S01]  /*1800*/  UMOV UR21, UR37 ;  /* 0x0000002500157c82 */ /* 0x000fe20008000000 */
[----:B------:R-:W-:Y:S01]  /*1810*/  UMOV UR17, UR41 ;  /* 0x0000002900117c82 */ /* 0x000fe20008000000 */
[----:B------:R-:W-:Y:S01]  /*1820*/  UMOV UR19, UR43 ;  /* 0x0000002b00137c82 */ /* 0x000fe20008000000 */
[----:B------:R-:W-:Y:S01]  /*1830*/  UMOV UR10, 0x80 ;  /* 0x00000080000a7882 */ /* 0x000fe20000000000 */
[----:B------:R-:W-:Y:S01]  /*1840*/  UMOV UR12, UR36 ;  /* 0x00000024000c7c82 */ /* 0x000fe20008000000 */
[----:B------:R-:W-:Y:S01]  /*1850*/  UTMALDG.4D [UR32], [UR4], desc[UR6] ;  /* 0x00000620040075b4 */ /* 0x000fe20008019000 */
[----:B------:R-:W-:Y:S01]  /*1860*/  UMOV UR13, UR37 ;  /* 0x00000025000d7c82 */ /* 0x000fe20008000000 */
[----:B------:R-:W-:Y:S01]  /*1870*/  UMOV UR9, UR41 ;  /* 0x0000002900097c82 */ /* 0x000fe20008000000 */
[----:B------:R-:W-:Y:S01]  /*1880*/  UMOV UR11, UR43 ;  /* 0x0000002b000b7c82 */ /* 0x000fe20008000000 */
[----:B-1----:R-:W-:-:S02]  /*1890*/  LEA R2, R5, R0, 0x18 ;  /* 0x0000000005027211 */ /* 0x002fc400078ec0ff */
[----:B------:R-:W-:Y:S01]  /*18a0*/  SHF.L.U32 R0, R249, 0x1f, RZ ;  /* 0x0000001ff9007819 */ /* 0x000fe200000006ff */
[----:B------:R-:W-:Y:S01]  /*18b0*/  UTMALDG.4D [UR24], [UR4], desc[UR6] ;  /* 0x00000618040075b4 */ /* 0x000fe20008019000 */
[----:B------:R-:W-:Y:S02]  /*18c0*/  LEA R5, R3, R2, 0x3 ;  /* 0x0000000203057211 */ /* 0x000fe400078e18ff */
[----:B--2---:R-:W-:Y:S01]  /*18d0*/  SHF.R.S32.HI R6, RZ, 0x1f, R7 ;  /* 0x0000001fff067819 */ /* 0x004fe20000011407 */
[----:B------:R1:W-:Y:S03]  /*18e0*/  UTMALDG.4D [UR16], [UR4], desc[UR6] ;  /* 0x00000610040075b4 */ /* 0x0003e60008019000 */
[----:B------:R-:W-:-:S04]  /*18f0*/  LEA.HI R6, R6, R7, RZ, 0x7 ;  /* 0x0000000706067211 */ /* 0x000fc800078f38ff */
[----:B------:R-:W-:Y:S01]  /*1900*/  LOP3.LUT R6, R6, 0xffffff80, RZ, 0xc0, !PT ;  /* 0xffffff8006067812 */ /* 0x000fe200078ec0ff */
[----:B------:R2:W-:Y:S04]  /*1910*/  UTMALDG.4D [UR8], [UR4], desc[UR6] ;  /* 0x00000608040075b4 */ /* 0x0005e80008019000 */
[----:B------:R-:W-:-:S05]  /*1920*/  IMAD.IADD R6, R7, 0x1, -R6 ;  /* 0x0000000107067824 */ /* 0x000fca00078e0a06 */
[----:B------:R-:W-:Y:S01]  /*1930*/  ISETP.NE.AND P2, PT, R6, RZ, PT ;  /* 0x000000ff0600720c */ /* 0x000fe20003f45270 */
[----:B-1----:R-:W-:Y:S01]  /*1940*/  UIADD3 UR16, UR14, 0x1b000, URZ ;  /* 0x0001b0000e107890 */ /* 0x002fe2000fffe03f */
[----:B------:R-:W-:Y:S01]  /*1950*/  UMOV UR18, 0xa0 ;  /* 0x000000a000127882 */ /* 0x000fe20000000000 */
[----:B--2---:R-:W-:-:S07]  /*1960*/  UIADD3 UR8, UR14, 0x1f000, URZ ;  /* 0x0001f0000e087890 */ /* 0x004fce000fffe03f */
[----:B------:R1:W-:Y:S01]  /*1970*/  UTMALDG.4D [UR16], [UR4], desc[UR6] ;  /* 0x00000610040075b4 */ /* 0x0003e20008019000 */
[----:B------:R-:W-:Y:S02]  /*1980*/  UMOV UR10, 0xc0 ;  /* 0x000000c0000a7882 */ /* 0x000fe40000000000 */
[----:B------:R1:W-:Y:S01]  /*1990*/  UTMALDG.4D [UR8], [UR4], desc[UR6] ;  /* 0x00000608040075b4 */ /* 0x0003e20008019000 */
[----:B------:R-:W2:Y:S02]  /*19a0*/  SYNCS.PHASECHK.TRANS64.TRYWAIT P1, [R5+URZ+0x77020], R0 ;  /* 0x07702000050075a7 */ /* 0x000ea4000802017f */
[----:B-12---:R-:W-:Y:S05]  /*19b0*/  @!P1 BRA `(.L_x_19) ;  /* 0x000001f000049947 */ /* 0x006fea0003800000 */
.L_x_86:
[----:B------:R-:W-:Y:S05]  /*19c0*/  @P2 BRA `(.L_x_20) ;  /* 0x0000000000142947 */ /* 0x000fea0003800000 */
[----:B------:R-:W-:Y:S02]  /*19d0*/  ISETP.NE.AND P1, PT, R4, RZ, PT ;  /* 0x000000ff0400720c */ /* 0x000fe40003f25270 */
[----:B-1----:R-:W-:-:S04]  /*19e0*/  MOV R0, 0x1c000 ;  /* 0x0001c00000007802 */ /* 0x002fc80000000f00 */
[----:B------:R2:W-:Y:S07]  /*19f0*/  SYNCS.ARRIVE.TRANS64 RZ, [R5+URZ+0x77000], R0 ;  /* 0x0770000005ff79a7 */ /* 0x0005ee000800003f */
[----:B------:R-:W-:Y:S05]  /*1a00*/  @!P1 BRA `(.L_x_20) ;  /* 0x0000000000049947 */ /* 0x000fea0003800000 */
[----:B------:R-:W-:Y:S01]  /*1a10*/  BPT.TRAP 0x1 ;  /* 0x000000040000795c */ /* 0x000fe20000300000 */
.L_x_20:
[----:B------:R-:W-:Y:S01]  /*1a20*/  IMAD R2, R3, 0x1c000, R2 ;  /* 0x0001c00003027824 */ /* 0x000fe200078e0202 */
        /* <DEDUP_REMOVED lines=14> */
[C---:B------:R-:W-:Y:S01]  /*1b10*/  ISETP.NE.AND P1, PT, R3.reuse, 0x4, PT ;  /* 0x000000040300780c */ /* 0x040fe20003f25270 */
[----:B------:R-:W-:Y:S01]  /*1b20*/  USHF.L.U32 UR51, UR51, 0x8, URZ ;  /* 0x0000000833337899 */ /* 0x000fe2000800063f */
[----:B------:R-:W-:Y:S01]  /*1b30*/  IADD3 R250, R250, 0x1, RZ ;  /* 0x00000001fafa7810 */ /* 0x000fe20007ffe0ff */
[----:B------:R-:W-:Y:S01]  /*1b40*/  UIADD3 UR48, UR14, 0x7000, URZ ;  /* 0x000070000e307890 */ /* 0x000fe2000fffe03f */
[----:B-12---:R-:W-:Y:S01]  /*1b50*/  SEL R0, RZ, 0x1, P1 ;  /* 0x00000001ff007807 */ /* 0x006fe20000800000 */
[----:B------:R-:W-:Y:S01]  /*1b60*/  UIADD3 UR40, UR14, 0xb000, URZ ;  /* 0x0000b0000e287890 */ /* 0x000fe2000fffe03f */
[----:B------:R-:W-:Y:S01]  /*1b70*/  SEL R3, R3, RZ, P1 ;  /* 0x000000ff03037207 */ /* 0x000fe20000800000 */
[----:B------:R-:W-:Y:S01]  /*1b80*/  UIADD3 UR8, UR14, 0xf000, URZ ;  /* 0x0000f0000e087890 */ /* 0x000fe2000fffe03f */
[----:B------:R-:W-:Y:S01]  /*1b90*/  LOP3.LUT R249, R249, R0, RZ, 0x3c, !PT ;  /* 0x00000000f9f97212 */ /* 0x000fe200078e3cff */
[----:B------:R-:W-:Y:S01]  /*1ba0*/  UMOV UR44, UR36 ;  /* 0x00000024002c7c82 */ /* 0x000fe20008000000 */
[----:B------:R-:W-:Y:S01]  /*1bb0*/  UMOV UR45, UR37 ;  /* 0x00000025002d7c82 */ /* 0x000fe20008000000 */
        /* <DEDUP_REMOVED lines=29> */
[----:B-1----:R-:W-:Y:S01]  /*1d90*/  UIADD3 UR8, UR14, 0x1f000, URZ ;  /* 0x0001f0000e087890 */ /* 0x002fe2000fffe03f */
[----:B------:R-:W-:-:S08]  /*1da0*/  UMOV UR10, 0xc0 ;  /* 0x000000c0000a7882 */ /* 0x000fd00000000000 */
[----:B------:R3:W-:Y:S02]  /*1db0*/  UTMALDG.4D [UR8], [UR4], desc[UR6] ;  /* 0x00000608040075b4 */ /* 0x0007e40008019000 */
[----:B---3--:R-:W-:Y:S01]  /*1dc0*/  NOP ;  /* 0x0000000000007918 */ /* 0x008fe20000000000 */
.L_x_16:
[----:B------:R-:W-:-:S07]  /*1dd0*/  VIADD R248, R248, 0xfffffffc ;  /* 0xfffffffcf8f87836 */ /* 0x000fce0000000000 */
.L_x_10:
[----:B------:R-:W-:Y:S05]  /*1de0*/  BSYNC B0 ;  /* 0x0000000000007941 */ /* 0x000fea0003800000 */
.L_x_9:
[----:B-12---:R-:W1:Y:S01]  /*1df0*/  S2R R5, SR_CgaCtaId ;  /* 0x0000000000057919 */ /* 0x006e620000008800 */
[----:B------:R-:W-:Y:S02]  /*1e00*/  MOV R0, 0x400 ;  /* 0x0000040000007802 */ /* 0x000fe40000000f00 */
[----:B------:R-:W-:Y:S02]  /*1e10*/  SHF.L.U32 R16, RZ, 0x1f, RZ ;  /* 0x0000001fff107819 */ /* 0x000fe400000006ff */
[----:B-1----:R-:W-:-:S04]  /*1e20*/  LEA R2, R5, R0, 0x18 ;  /* 0x0000000005027211 */ /* 0x002fc800078ec0ff */
[----:B------:R-:W1:Y:S02]  /*1e30*/  SYNCS.PHASECHK.TRANS64.TRYWAIT P1, [R2+URZ+0x77040], R16 ;  /* 0x07704010020075a7 */ /* 0x000e64000802017f */
[----:B-1----:R-:W-:Y:S05]  /*1e40*/  @!P1 BRA `(.L_x_21) ;  /* 0x000001e800f49947 */ /* 0x002fea0003800000 */
.L_x_87:
[----:B------:R-:W2:Y:S01]  /*1e50*/  S2R R4, SR_CgaCtaId ;  /* 0x0000000000047919 */ /* 0x000ea20000008800 */
[----:B-1----:R-:W-:Y:S01]  /*1e60*/  MOV R0, 0x400 ;  /* 0x0000040000007802 */ /* 0x002fe20000000f00 */
[----:B------:R-:W1:Y:S03]  /*1e70*/  S2R R5, SR_TID.X ;  /* 0x0000000000057919 */ /* 0x000e660000002100 */
[----:B--2---:R-:W-:-:S04]  /*1e80*/  LEA R0, R4, R0, 0x18 ;  /* 0x0000000004007211 */ /* 0x004fc800078ec0ff */
[----:B------:R2:W3:Y:S01]  /*1e90*/  SYNCS.PHASECHK.TRANS64.TRYWAIT P1, [R0+URZ+0x77000], R16 ;  /* 0x07700010000075a7 */ /* 0x0004e2000802017f */
[----:B-1----:R-:W-:-:S04]  /*1ea0*/  SHF.R.S32.HI R2, RZ, 0x1f, R5 ;  /* 0x0000001fff027819 */ /* 0x002fc80000011405 */
[----:B------:R-:W-:-:S04]  /*1eb0*/  LEA.HI R2, R2, R5, RZ, 0x7 ;  /* 0x0000000502027211 */ /* 0x000fc800078f38ff */
[----:B------:R-:W-:-:S04]  /*1ec0*/  LOP3.LUT R2, R2, 0xffffff80, RZ, 0xc0, !PT ;  /* 0xffffff8002027812 */ /* 0x000fc800078ec0ff */
[----:B------:R-:W-:Y:S02]  /*1ed0*/  IADD3 R2, R5, -R2, RZ ;  /* 0x8000000205027210 */ /* 0x000fe40007ffe0ff */
[----:B------:R-:W-:Y:S02]  /*1ee0*/  MOV R5, RZ ;  /* 0x000000ff00057202 */ /* 0x000fe40000000f00 */
[----:B--2---:R-:W-:-:S04]  /*1ef0*/  SHF.R.S32.HI R0, RZ, 0x1f, R2 ;  /* 0x0000001fff007819 */ /* 0x004fc80000011402 */
[----:B------:R-:W-:-:S04]  /*1f00*/  LEA.HI R0, R0, R2, RZ, 0x2 ;  /* 0x0000000200007211 */ /* 0x000fc800078f10ff */
[----:B------:R-:W-:-:S05]  /*1f10*/  LOP3.LUT R0, R0, 0x7ffffffc, RZ, 0xc0, !PT ;  /* 0x7ffffffc00007812 */ /* 0x000fca00078ec0ff */
[----:B------:R-:W-:-:S04]  /*1f20*/  IMAD.IADD R0, R2, 0x1, -R0 ;  /* 0x0000000102007824 */ /* 0x000fc800078e0a00 */
[----:B------:R-:W-:Y:S01]  /*1f30*/  IMAD.SHL.U32 R2, R0, 0x2, RZ ;  /* 0x0000000200027824 */ /* 0x000fe200078e00ff */
[----:B---3--:R-:W-:Y:S06]  /*1f40*/  @!P1 BRA `(.L_x_22) ;  /* 0x000001e800d49947 */ /* 0x008fec0003800000 */
.L_x_88:
[----:B------:R-:W-:Y:S05]  /*1f50*/  WARPSYNC.ALL ;  /* 0x0000000000007948 */ /* 0x000fea0003800000 */
[----:B------:R-:W2:Y:S01]  /*1f60*/  S2R R164, SR_CgaCtaId ;  /* 0x0000000000a47919 */ /* 0x000ea20000008800 */
[----:B------:R-:W-:Y:S01]  /*1f70*/  MOV R163, 0x400 ;  /* 0x0000040000a37802 */ /* 0x000fe20000000f00 */
[----:B------:R-:W-:Y:S01]  /*1f80*/  WARPGROUP.ARRIVE ;  /* 0x00000000000079c5 */ /* 0x000fe20000000000 */
[----:B------:R-:W-:Y:S01]  /*1f90*/  UMOV UR7, 0x80000020 ;  /* 0x8000002000077882 */ /* 0x000fe20000000000 */
[----:B------:R-:W-:Y:S01]  /*1fa0*/  UMOV UR11, 0x80000020 ;  /* 0x80000020000b7882 */ /* 0x000fe20000000000 */
[----:B------:R-:W-:Y:S01]  /*1fb0*/  UMOV UR5, UR7 ;  /* 0x0000000700057c82 */ /* 0x000fe20008000000 */
[----:B------:R-:W-:Y:S01]  /*1fc0*/  IMAD.U32 R7, RZ, RZ, UR7 ;  /* 0x00000007ff077e24 */ /* 0x000fe2000f8e00ff */
[----:B------:R-:W-:Y:S01]  /*1fd0*/  UMOV UR41, 0x80000020 ;  /* 0x8000002000297882 */ /* 0x000fe20000000000 */
[----:B------:R-:W-:Y:S01]  /*1fe0*/  UMOV UR43, 0x80000020 ;  /* 0x80000020002b7882 */ /* 0x000fe20000000000 */
[----:B------:R-:W-:Y:S01]  /*1ff0*/  UMOV UR45, 0x80000020 ;  /* 0x80000020002d7882 */ /* 0x000fe20000000000 */
[----:B------:R-:W-:Y:S01]  /*2000*/  UMOV UR47, 0x80000020 ;  /* 0x80000020002f7882 */ /* 0x000fe20000000000 */
[----:B------:R-:W-:Y:S01]  /*2010*/  UMOV UR49, 0x80000020 ;  /* 0x8000002000317882 */ /* 0x000fe20000000000 */
[----:B------:R-:W-:Y:S01]  /*2020*/  UMOV UR53, 0x80000020 ;  /* 0x8000002000357882 */ /* 0x000fe20000000000 */
[----:B------:R-:W-:Y:S01]  /*2030*/  UMOV UR57, 0x80000020 ;  /* 0x8000002000397882 */ /* 0x000fe20000000000 */
[----:B------:R-:W-:Y:S01]  /*2040*/  IADD3 R4, R2, 0x8, RZ ;  /* 0x0000000802047810 */ /* 0x000fe20007ffe0ff */
[----:B------:R-:W3:Y:S01]  /*2050*/  LDC R252, c[0x0][0x28c] ;  /* 0x0000a300fffc7b82 */ /* 0x000ee20000000800 */
[----:B------:R-:W-:Y:S01]  /*2060*/  ULDC UR17, c[0x0][0x604] ;  /* 0x0001810000117ab9 */ /* 0x000fe20000000800 */
        /* <DEDUP_REMOVED lines=15> */
[----:B--2---:R-:W-:Y:S01]  /*2160*/  LEA R163, R164, R163, 0x18 ;  /* 0x000000a3a4a37211 */ /* 0x004fe200078ec0ff */
[----:B------:R-:W-:Y:S01]  /*2170*/  ULDC UR29, c[0x0][0x604] ;  /* 0x00018100001d7ab9 */ /* 0x000fe20000000800 */
[----:B------:R-:W-:-:S02]  /*2180*/  ULDC UR28, c[0x0][0x604] ;  /* 0x00018100001c7ab9 */ /* 0x000fc40000000800 */
[C---:B------:R-:W-:Y:S02]  /*2190*/  R2UR UR61, R163.reuse ;  /* 0x00000000a33d72ca */ /* 0x040fe400000e0000 */
[----:B------:R-:W-:-:S11]  /*21a0*/  R2UR UR4, R163 ;  /* 0x00000000a30472ca */ /* 0x000fd600000e0000 */
[----:B------:R-:W-:Y:S02]  /*21b0*/  UIADD3 UR61, UR61, 0x7000, URZ ;  /* 0x000070003d3d7890 */ /* 0x000fe4000fffe03f */
[----:B------:R-:W-:Y:S02]  /*21c0*/  USHF.R.U32.HI UR4, URZ, 0x4, UR4 ;  /* 0x000000043f047899 */ /* 0x000fe40008011604 */
[----:B------:R-:W-:Y:S02]  /*21d0*/  USHF.R.U32.HI UR61, URZ, 0x4, UR61 ;  /* 0x000000043f3d7899 */ /* 0x000fe4000801163d */
[----:B------:R-:W-:Y:S02]  /*21e0*/  ULOP3.LUT UR4, UR4, 0x3fff, URZ, 0xc0, !UPT ;  /* 0x00003fff04047892 */ /* 0x000fe4000f8ec03f */
[----:B------:R-:W-:Y:S02]  /*21f0*/  ULOP3.LUT UR61, UR61, 0x3fff, URZ, 0xc0, !UPT ;  /* 0x00003fff3d3d7892 */ /* 0x000fe4000f8ec03f */
[----:B------:R-:W-:-:S02]  /*2200*/  ULOP3.LUT UR8, UR4, 0x10000, URZ, 0xfc, !UPT ;  /* 0x0001000004087892 */ /* 0x000fc4000f8efc3f */
[----:B------:R-:W-:Y:S02]  /*2210*/  ULOP3.LUT UR9, UR61, 0x10000, URZ, 0xfc, !UPT ;  /* 0x000100003d097892 */ /* 0x000fe4000f8efc3f */
[----:B------:R-:W-:Y:S02]  /*2220*/  UIADD3 UR40, UR8, 0x402, URZ ;  /* 0x0000040208287890 */ /* 0x000fe4000fffe03f */
[----:B------:R-:W-:Y:S01]  /*2230*/  UIADD3 UR42, UR9, 0x1002, URZ ;  /* 0x00001002092a7890 */ /* 0x000fe2000fffe03f */
[----:B------:R-:W-:Y:S01]  /*2240*/  UMOV UR6, UR8 ;  /* 0x0000000800067c82 */ /* 0x000fe20008000000 */
[----:B------:R-:W-:Y:S01]  /*2250*/  UIADD3 UR44, UR8, 0x500, URZ ;  /* 0x00000500082c7890 */ /* 0x000fe2000fffe03f */
[----:B------:R-:W-:Y:S01]  /*2260*/  MOV R6, UR6 ;  /* 0x0000000600067c02 */ /* 0x000fe20008000f00 */
[----:B------:R-:W-:Y:S01]  /*2270*/  UMOV UR4, UR6 ;  /* 0x0000000600047c82 */ /* 0x000fe20008000000 */
[----:B------:R-:W-:Y:S01]  /*2280*/  UMOV UR6, UR9 ;  /* 0x0000000900067c82 */ /* 0x000fe20008000000 */
[----:B------:R-:W-:Y:S01]  /*2290*/  UIADD3 UR46, UR9, 0x1400, URZ ;  /* 0x00001400092e7890 */ /* 0x000fe2000fffe03f */
[----:B------:R-:W-:Y:S01]  /*22a0*/  HGMMA.64x256x16.F32 R24, gdesc[UR4], RZ, !UPT, gsb0 ;  /* 0x03e00000041879f0 */ /* 0x000fe2000c0008ff */
[----:B------:R-:W-:Y:S01]  /*22b0*/  UIADD3 UR4, UR8, 0x2, URZ ;  /* 0x0000000208047890 */ /* 0x000fe2000fffe03f */
[----:B------:R2:W-:Y:S01]  /*22c0*/  STL.64 [R1+0x138], R6 ;  /* 0x0001380601007387 */ /* 0x0005e20000100a00 */
[----:B------:R-:W-:-:S02]  /*22d0*/  UIADD3 UR6, UR9, 0x2, URZ ;  /* 0x0000000209067890 */ /* 0x000fc4000fffe03f */
[----:B-1----:R-:W-:Y:S01]  /*22e0*/  MOV R0, UR9 ;  /* 0x0000000900007c02 */ /* 0x002fe20008000f00 */
[----:B------:R-:W-:Y:S01]  /*22f0*/  UMOV UR5, UR11 ;  /* 0x0000000b00057c82 */ /* 0x000fe20008000000 */
[----:B------:R-:W-:Y:S01]  /*2300*/  UMOV UR7, 0x80000020 ;  /* 0x8000002000077882 */ /* 0x000fe20000000000 */
[----:B------:R-:W-:Y:S01]  /*2310*/  UIADD3 UR48, UR8, 0x502, URZ ;  /* 0x0000050208307890 */ /* 0x000fe2000fffe03f */
[----:B------:R-:W-:Y:S01]  /*2320*/  VIADD R0, R2, 0x1 ;  /* 0x0000000102007836 */ /* 0x000fe20000000000 */
[----:B------:R-:W-:Y:S01]  /*2330*/  UMOV UR10, UR4 ;  /* 0x00000004000a7c82 */ /* 0x000fe20008000000 */
[----:B------:R-:W-:Y:S01]  /*2340*/  UIADD3 UR52, UR8, 0x600, URZ ;  /* 0x0000060008347890 */ /* 0x000fe2000fffe03f */
[----:B------:R-:W-:Y:S01]  /*2350*/  UMOV UR4, UR10 ;  /* 0x0000000a00047c82 */ /* 0x000fe20008000000 */
[----:B------:R-:W-:Y:S01]  /*2360*/  UIADD3 UR56, UR8, 0x602, URZ ;  /* 0x0000060208387890 */ /* 0x000fe2000fffe03f */
[----:B--2---:R-:W-:Y:S01]  /*2370*/  IMAD.U32 R6, RZ, RZ, UR10 ;  /* 0x0000000aff067e24 */ /* 0x004fe2000f8e00ff */
[----:B------:R-:W-:Y:S01]  /*2380*/  MOV R7, UR11 ;  /* 0x0000000b00077c02 */ /* 0x000fe20008000f00 */
[----:B------:R-:W-:-:S04]  /*2390*/  UMOV UR11, 0x80000020 ;  /* 0x80000020000b7882 */ /* 0x000fc80000000000 */
[----:B------:R1:W-:Y:S02]  /*23a0*/  STL.64 [R1+0x130], R6 ;  /* 0x0001300601007387 */ /* 0x0003e40000100a00 */
[----:B-1----:R-:W-:Y:S01]  /*23b0*/  MOV R7, UR11 ;  /* 0x0000000b00077c02 */ /* 0x002fe20008000f00 */
[----:B------:R-:W-:Y:S02]  /*23c0*/  WARPGROUP.DEPBAR.LE gsb0, 0x0 ;  /* 0x00008000000079c5 */ /* 0x000fe40000010000 */
[----:B------:R-:W-:-:S06]  /*23d0*/  WARPGROUP.ARRIVE ;  /* 0x00000000000079c5 */ /* 0x000fcc0000000000 */
[----:B------:R-:W-:Y:S01]  /*23e0*/  HGMMA.64x256x16.F32 R24, gdesc[UR4], R24, gsb0 ;  /* 0x03e00000041879f0 */ /* 0x000fe20008000818 */
[----:B------:R-:W-:Y:S02]  /*23f0*/  UIADD3 UR4, UR8, 0x100, URZ ;  /* 0x0000010008047890 */ /* 0x000fe4000fffe03f */
[----:B------:R-:W-:Y:S01]  /*2400*/  UIADD3 UR6, UR9, 0x400, URZ ;  /* 0x0000040009067890 */ /* 0x000fe2000fffe03f */
[----:B------:R-:W-:Y:S01]  /*2410*/  UMOV UR5, UR11 ;  /* 0x0000000b00057c82 */ /* 0x000fe20008000000 */
[----:B------:R-:W-:Y:S01]  /*2420*/  UMOV UR7, 0x80000020 ;  /* 0x8000002000077882 */ /* 0x000fe20000000000 */
[----:B------:R-:W-:Y:S02]  /*2430*/  UMOV UR11, 0x80000020 ;  /* 0x80000020000b7882 */ /* 0x000fe40000000000 */
[----:B------:R-:W-:Y:S02]  /*2440*/  UMOV UR10, UR4 ;  /* 0x00000004000a7c82 */ /* 0x000fe40008000000 */
[----:B------:R-:W-:Y:S01]  /*2450*/  UMOV UR4, UR10 ;  /* 0x0000000a00047c82 */ /* 0x000fe20008000000 */
[----:B------:R-:W-:-:S05]  /*2460*/  IMAD.U32 R6, RZ, RZ, UR10 ;  /* 0x0000000aff067e24 */ /* 0x000fca000f8e00ff */
[----:B------:R1:W-:Y:S02]  /*2470*/  STL.64 [R1+0x118], R6 ;  /* 0x0001180601007387 */ /* 0x0003e40000100a00 */
[----:B-1----:R-:W-:Y:S01]  /*2480*/  MOV R7, UR11 ;  /* 0x0000000b00077c02 */ /* 0x002fe20008000f00 */
[----:B------:R-:W-:Y:S02]  /*2490*/  WARPGROUP.DEPBAR.LE gsb0, 0x0 ;  /* 0x00008000000079c5 */ /* 0x000fe40000010000 */
[----:B------:R-:W-:-:S07]  /*24a0*/  WARPGROUP.ARRIVE ;  /* 0x00000000000079c5 */ /* 0x000fce0000000000 */
        /* <DEDUP_REMOVED lines=70> */
[----:B------:R-:W-:Y:S02]  /*2910*/  ULDC UR8, c[0x0][0x604] ;  /* 0x0001810000087ab9 */ /* 0x000fe40000000800 */
[----:B------:R-:W-:Y:S01]  /*2920*/  UMOV UR10, UR4 ;  /* 0x00000004000a7c82 */ /* 0x000fe20008000000 */
[----:B------:R-:W-:Y:S01]  /*2930*/  ULDC UR11, c[0x0][0x604] ;  /* 0x00018100000b7ab9 */ /* 0x000fe20000000800 */
[----:B------:R-:W-:Y:S01]  /*2940*/  UMOV UR4, UR10 ;  /* 0x0000000a00047c82 */ /* 0x000fe20008000000 */
[----:B------:R-:W-:Y:S01]  /*2950*/  IMAD.U32 R6, RZ, RZ, UR10 ;  /* 0x0000000aff067e24 */ /* 0x000fe2000f8e00ff */
[----:B------:R-:W-:-:S04]  /*2960*/  ULDC UR10, c[0x0][0x604] ;  /* 0x00018100000a7ab9 */ /* 0x000fc80000000800 */
[----:B------:R1:W-:Y:S02]  /*2970*/  STL.64 [R1+0x120], R6 ;  /* 0x0001200601007387 */ /* 0x0003e40000100a00 */
[----:B-1----:R-:W-:Y:S01]  /*2980*/  VIADD R6, R2, 0xa1 ;  /* 0x000000a102067836 */ /* 0x002fe20000000000 */
[----:B------:R-:W-:Y:S02]  /*2990*/  WARPGROUP.DEPBAR.LE gsb0, 0x0 ;  /* 0x00008000000079c5 */ /* 0x000fe40000010000 */
[----:B------:R-:W-:-:S07]  /*29a0*/  WARPGROUP.ARRIVE ;  /* 0x00000000000079c5 */ /* 0x000fce0000000000 */
[----:B------:R-:W-:Y:S01]  /*29b0*/  HGMMA.64x256x16.F32 R24, gdesc[UR4], R24, gsb0 ;  /* 0x03e00000041879f0 */ /* 0x000fe20008000818 */
[----:B------:R-:W-:Y:S01]  /*29c0*/  UIADD3 UR6, UR9, 0x1402, URZ ;  /* 0x0000140209067890 */ /* 0x000fe2000fffe03f */
[----:B------:R-:W-:Y:S01]  /*29d0*/  UMOV UR4, UR48 ;  /* 0x0000003000047c82 */ /* 0x000fe20008000000 */
[----:B------:R-:W-:Y:S01]  /*29e0*/  UMOV UR5, UR49 ;  /* 0x0000003100057c82 */ /* 0x000fe20008000000 */
[----:B------:R-:W-:Y:S01]  /*29f0*/  UMOV UR7, 0x80000020 ;  /* 0x8000002000077882 */ /* 0x000fe20000000000 */
[----:B------:R-:W-:Y:S02]  /*2a00*/  WARPGROUP.DEPBAR.LE gsb0, 0x0 ;  /* 0x00008000000079c5 */ /* 0x000fe40000010000 */
[----:B------:R-:W-:-:S15]  /*2a10*/  WARPGROUP.ARRIVE ;  /* 0x00000000000079c5 */ /* 0x000fde0000000000 */
[----:B------:R-:W-:-:S06]  /*2a20*/  NOP ;  /* 0x0000000000007918 */ /* 0x000fcc0000000000 */
[----:B------:R-:W-:Y:S03]  /*2a30*/  HGMMA.64x256x16.F32 R24, gdesc[UR40], R24, gsb0 ;  /* 0x03e00000281879f0 */ /* 0x000fe60008000818 */
[----:B------:R-:W-:Y:S02]  /*2a40*/  WARPGROUP.DEPBAR.LE gsb0, 0x0 ;  /* 0x00008000000079c5 */ /* 0x000fe40000010000 */
[----:B------:R-:W-:-:S15]  /*2a50*/  WARPGROUP.ARRIVE ;  /* 0x00000000000079c5 */ /* 0x000fde0000000000 */
[----:B------:R-:W-:-:S08]  /*2a60*/  NOP ;  /* 0x0000000000007918 */ /* 0x000fd00000000000 */
[----:B------:R-:W-:Y:S03]  /*2a70*/  HGMMA.64x256x16.F32 R24, gdesc[UR44], R24, gsb0 ;  /* 0x03e000002c1879f0 */ /* 0x000fe60008000818 */
[----:B------:R-:W-:Y:S02]  /*2a80*/  WARPGROUP.DEPBAR.LE gsb0, 0x0 ;  /* 0x00008000000079c5 */ /* 0x000fe40000010000 */
[----:B------:R-:W-:-:S15]  /*2a90*/  WARPGROUP.ARRIVE ;  /* 0x00000000000079c5 */ /* 0x000fde0000000000 */
[----:B------:R-:W-:-:S08]  /*2aa0*/  NOP ;  /* 0x0000000000007918 */ /* 0x000fd00000000000 */
        /* <DEDUP_REMOVED lines=8> */
[----:B------:R-:W-:Y:S01]  /*2b30*/  HGMMA.64x256x16.F32 R24, gdesc[UR4], R24, gsb0 ;  /* 0x03e00000041879f0 */ /* 0x000fe20008000818 */
[----:B------:R-:W-:Y:S01]  /*2b40*/  UIADD3 UR6, UR9, 0x1802, URZ ;  /* 0x0000180209067890 */ /* 0x000fe2000fffe03f */
[----:B------:R-:W-:Y:S01]  /*2b50*/  UMOV UR4, UR56 ;  /* 0x0000003800047c82 */ /* 0x000fe20008000000 */
[----:B------:R-:W-:Y:S01]  /*2b60*/  UMOV UR5, UR57 ;  /* 0x0000003900057c82 */ /* 0x000fe20008000000 */
[----:B------:R-:W-:Y:S01]  /*2b70*/  UMOV UR7, 0x80000020 ;  /* 0x8000002000077882 */ /* 0x000fe20000000000 */
[----:B------:R-:W-:Y:S01]  /*2b80*/  ULDC UR9, c[0x0][0x604] ;  /* 0x0001810000097ab9 */ /* 0x000fe20000000800 */
[----:B------:R-:W-:Y:S02]  /*2b90*/  WARPGROUP.DEPBAR.LE gsb0, 0x0 ;  /* 0x00008000000079c5 */ /* 0x000fe40000010000 */
[----:B------:R-:W-:-:S15]  /*2ba0*/  WARPGROUP.ARRIVE ;  /* 0x00000000000079c5 */ /* 0x000fde0000000000 */
[----:B------:R-:W-:-:S05]  /*2bb0*/  NOP ;  /* 0x0000000000007918 */ /* 0x000fca0000000000 */
[----:B------:R-:W-:Y:S01]  /*2bc0*/  HGMMA.64x256x16.F32 R24, gdesc[UR4], R24, gsb0 ;  /* 0x03e00000041879f0 */ /* 0x000fe20008000818 */
[----:B------:R-:W-:Y:S01]  /*2bd0*/  ULDC UR4, c[0x0][0x28c] ;  /* 0x0000a30000047ab9 */ /* 0x000fe20000000800 */
[----:B------:R-:W-:Y:S01]  /*2be0*/  ULDC UR5, c[0x0][0x28c] ;  /* 0x0000a30000057ab9 */ /* 0x000fe20000000800 */
[----:B------:R-:W-:Y:S01]  /*2bf0*/  ISETP.GE.AND P3, PT, R0, UR4, PT ;  /* 0x0000000400007c0c */ /* 0x000fe2000bf66270 */
[----:B------:R-:W-:Y:S01]  /*2c00*/  VIADD R0, R2, 0x9 ;  /* 0x0000000902007836 */ /* 0x000fe20000000000 */
[----:B------:R-:W-:Y:S01]  /*2c10*/  ULDC UR4, c[0x0][0x28c] ;  /* 0x0000a30000047ab9 */ /* 0x000fe20000000800 */
[----:B------:R-:W-:Y:S01]  /*2c20*/  ISETP.GE.AND P4, PT, R4, UR5, PT ;  /* 0x0000000504007c0c */ /* 0x000fe2000bf86270 */
[----:B------:R-:W-:Y:S01]  /*2c30*/  ULDC UR5, c[0x0][0x28c] ;  /* 0x0000a30000057ab9 */ /* 0x000fe20000000800 */
[----:B------:R-:W-:Y:S01]  /*2c40*/  IADD3 R4, R2, 0x10, RZ ;  /* 0x0000001002047810 */ /* 0x000fe20007ffe0ff */
        /* <DEDUP_REMOVED lines=14> */
[----:B------:R-:W-:-:S02]  /*2d30*/  WARPGROUP.DEPBAR.LE gsb0, 0x0 ;  /* 0x00008000000079c5 */ /* 0x000fc40000010000 */
[----:B------:R-:W-:Y:S02]  /*2d40*/  FSEL R20, R25, -INF , !P3 ;  /* 0xff80000019147808 */ /* 0x000fe40005800000 */
[----:B------:R-:W-:Y:S02]  /*2d50*/  FSEL R27, R27, -INF , !P3 ;  /* 0xff8000001b1b7808 */ /* 0x000fe40005800000 */
[----:B------:R-:W-:Y:S01]  /*2d60*/  ISETP.GE.AND P3, PT, R0, UR4, PT ;  /* 0x0000000400007c0c */ /* 0x000fe2000bf66270 */
[----:B------:R-:W-:Y:S01]  /*2d70*/  ULDC UR4, c[0x0][0x28c] ;  /* 0x0000a30000047ab9 */ /* 0x000fe20000000800 */
[----:B------:R-:W-:Y:S02]  /*2d80*/  IADD3 R0, R2, 0x20, RZ ;  /* 0x0000002002007810 */ /* 0x000fe40007ffe0ff */
[----:B------:R-:W-:Y:S02]  /*2d90*/  FSEL R28, R28, -INF , !P4 ;  /* 0xff8000001c1c7808 */ /* 0x000fe40006000000 */
[----:B------:R-:W-:-:S02]  /*2da0*/  FSEL R30, R30, -INF , !P4 ;  /* 0xff8000001e1e7808 */ /* 0x000fc40006000000 */
[----:B------:R-:W-:Y:S01]  /*2db0*/  ISETP.GE.AND P4, PT, R0, UR4, PT ;  /* 0x0000000400007c0c */ /* 0x000fe2000bf86270 */
[----:B------:R-:W-:Y:S01]  /*2dc0*/  VIADD R0, R2, 0x21 ;  /* 0x0000002102007836 */ /* 0x000fe20000000000 */
[----:B------:R-:W-:Y:S01]  /*2dd0*/  ULDC UR4, c[0x0][0x28c] ;  /* 0x0000a30000047ab9 */ /* 0x000fe20000000800 */
[----:B------:R-:W-:Y:S02]  /*2de0*/  FSEL R23, R29, -INF , !P5 ;  /* 0xff8000001d177808 */ /* 0x000fe40006800000 */
[----:B------:R-:W-:Y:S02]  /*2df0*/  FSEL R31, R31, -INF , !P5 ;  /* 0xff8000001f1f7808 */ /* 0x000fe40006800000 */
[----:B------:R-:W-:Y:S01]  /*2e00*/  ISETP.GE.AND P5, PT, R0, UR4, PT ;  /* 0x0000000400007c0c */ /* 0x000fe2000bfa6270 */
[----:B------:R-:W-:Y:S01]  /*2e10*/  ULDC UR4, c[0x0][0x28c] ;  /* 0x0000a30000047ab9 */ /* 0x000fe20000000800 */
        /* <DEDUP_REMOVED lines=9> */
[----:B------:R-:W-:Y:S02]  /*2eb0*/  IADD3 R4, R2, 0x30, RZ ;  /* 0x0000003002047810 */ /* 0x000fe40007ffe0ff */
[----:B------:R-:W-:-:S02]  /*2ec0*/  FSEL R36, R36, -INF , !P2 ;  /* 0xff80000024247808 */ /* 0x000fc40005000000 */
[----:B------:R-:W-:Y:S02]  /*2ed0*/  FSEL R38, R38, -INF , !P2 ;  /* 0xff80000026267808 */ /* 0x000fe40005000000 */
[----:B------:R-:W-:Y:S01]  /*2ee0*/  ISETP.GE.AND P2, PT, R4, UR4, PT ;  /* 0x0000000404007c0c */ /* 0x000fe2000bf46270 */
[----:B------:R-:W-:Y:S01]  /*2ef0*/  VIADD R4, R2, 0x31 ;  /* 0x0000003102047836 */ /* 0x000fe20000000000 */
[----:B------:R-:W-:Y:S01]  /*2f00*/  ULDC UR4, c[0x0][0x28c] ;  /* 0x0000a30000047ab9 */ /* 0x000fe20000000800 */
[----:B------:R-:W-:Y:S02]  /*2f10*/  FSEL R37, R37, -INF , !P3 ;  /* 0xff80000025257808 */ /* 0x000fe40005800000 */
[----:B------:R-:W-:Y:S02]  /*2f20*/  FSEL R39, R39, -INF , !P3 ;  /* 0xff80000027277808 */ /* 0x000fe40005800000 */
[----:B------:R-:W-:Y:S01]  /*2f30*/  ISETP.GE.AND P3, PT, R4, UR4, PT ;  /* 0x0000000404007c0c */ /* 0x000fe2000bf66270 */
[----:B------:R-:W-:Y:S01]  /*2f40*/  ULDC UR4, c[0x0][0x28c] ;  /* 0x0000a30000047ab9 */ /* 0x000fe20000000800 */
[----:B------:R-:W-:-:S02]  /*2f50*/  IADD3 R4, R2, 0x38, RZ ;  /* 0x0000003802047810 */ /* 0x000fc40007ffe0ff */
[----:B------:R-:W-:Y:S02]  /*2f60*/  FSEL R156, R40, -INF , !P4 ;  /* 0xff800000289c7808 */ /* 0x000fe40006000000 */
        /* <DEDUP_REMOVED lines=39> */
[----:B------:R-:W-:Y:S01]  /*31e0*/  FSEL R54, R56, -INF , !P6 ;  /* 0xff80000038367808 */ /* 0x000fe20007000000 */
[----:B------:R-:W-:Y:S01]  /*31f0*/  VIADD R56, R2, 0xb9 ;  /* 0x000000b902387836 */ /* 0x000fe20000000000 */
        /* <DEDUP_REMOVED lines=88> */
[----:B------:R-:W-:-:S02]  /*3780*/  FSEL R92, R92, -INF , !P6 ;  /* 0xff8000005c5c7808 */ /* 0x000fc40007000000 */
[----:B------:R-:W-:Y:S02]  /*3790*/  FSEL R94, R94, -INF , !P6 ;  /* 0xff8000005e5e7808 */ /* 0x000fe40007000000 */
[C---:B------:R-:W-:Y:S01]  /*37a0*/  ISETP.GE.AND P6, PT, R2.reuse, UR4, PT ;  /* 0x0000000402007c0c */ /* 0x040fe2000bfc6270 */
[----:B------:R-:W-:Y:S01]  /*37b0*/  ULDC UR4, c[0x0][0x28c] ;  /* 0x0000a30000047ab9 */ /* 0x000fe20000000800 */
[----:B------:R-:W-:Y:S02]  /*37c0*/  IADD3 R4, R2, 0xa0, RZ ;  /* 0x000000a002047810 */ /* 0x000fe40007ffe0ff */
[----:B------:R-:W-:Y:S02]  /*37d0*/  FSEL R55, R24, -INF , !P6 ;  /* 0xff80000018377808 */ /* 0x000fe40007000000 */
[----:B------:R-:W-:Y:S02]  /*37e0*/  FSEL R52, R26, -INF , !P6 ;  /* 0xff8000001a347808 */ /* 0x000fe40007000000 */
[----:B------:R-:W-:-:S02]  /*37f0*/  FMNMX R41, R55, R20, !PT ;  /* 0x0000001437297209 */ /* 0x000fc40007800000 */
[----:B------:R-:W-:Y:S02]  /*3800*/  FMNMX R45, R52, R27, !PT ;  /* 0x0000001b342d7209 */ /* 0x000fe40007800000 */
[----:B------:R-:W-:Y:S02]  /*3810*/  FSEL R79, R93, -INF , !P1 ;  /* 0xff8000005d4f7808 */ /* 0x000fe40004800000 */
[----:B------:R-:W-:Y:S02]  /*3820*/  FSEL R40, R95, -INF , !P1 ;  /* 0xff8000005f287808 */ /* 0x000fe40004800000 */
[----:B------:R-:W-:Y:S01]  /*3830*/  ISETP.GE.AND P6, PT, R4, UR5, PT ;  /* 0x0000000504007c0c */ /* 0x000fe2000bfc6270 */
[----:B------:R-:W-:Y:S01]  /*3840*/  ULDC UR5, c[0x0][0x604] ;  /* 0x0001810000057ab9 */ /* 0x000fe20000000800 */
[----:B------:R-:W-:Y:S01]  /*3850*/  ISETP.GE.AND P1, PT, R6, UR6, PT ;  /* 0x0000000606007c0c */ /* 0x000fe2000bf26270 */
[----:B------:R-:W-:Y:S01]  /*3860*/  ULDC UR6, c[0x0][0x604] ;  /* 0x0001810000067ab9 */ /* 0x000fe20000000800 */
[----:B------:R-:W-:-:S02]  /*3870*/  FMNMX R4, R28, R41, !PT ;  /* 0x000000291c047209 */ /* 0x000fc40007800000 */
[----:B------:R-:W-:Y:S02]  /*3880*/  FMNMX R6, R30, R45, !PT ;  /* 0x0000002d1e067209 */ /* 0x000fe40007800000 */
[----:B------:R-:W-:Y:S02]  /*3890*/  FMNMX R45, R23, R4, !PT ;  /* 0x00000004172d7209 */ /* 0x000fe40007800000 */
[----:B------:R-:W-:Y:S01]  /*38a0*/  FMNMX R49, R31, R6, !PT ;  /* 0x000000061f317209 */ /* 0x000fe20007800000 */
[----:B------:R-:W-:Y:S01]  /*38b0*/  VIADD R6, R2, 0xa9 ;  /* 0x000000a902067836 */ /* 0x000fe20000000000 */
[----:B------:R-:W-:Y:S02]  /*38c0*/  FMNMX R45, R32, R45, !PT ;  /* 0x0000002d202d7209 */ /* 0x000fe40007800000 */
[----:B------:R-:W-:Y:S02]  /*38d0*/  IADD3 R24, R2, 0xa8, RZ ;  /* 0x000000a802187810 */ /* 0x000fe40007ffe0ff */
[----:B------:R-:W-:-:S02]  /*38e0*/  FMNMX R4, R0, R49, !PT ;  /* 0x0000003100047209 */ /* 0x000fc40007800000 */
[----:B------:R-:W-:Y:S02]  /*38f0*/  FSEL R96, R96, -INF , !P2 ;  /* 0xff80000060607808 */ /* 0x000fe40005000000 */
[----:B------:R-:W-:Y:S02]  /*3900*/  FSEL R41, R98, -INF , !P2 ;  /* 0xff80000062297808 */ /* 0x000fe40005000000 */
[----:B------:R-:W-:Y:S02]  /*3910*/  FMNMX R45, R34, R45, !PT ;  /* 0x0000002d222d7209 */ /* 0x000fe40007800000 */
[----:B------:R-:W-:Y:S01]  /*3920*/  ISETP.GE.AND P2, PT, R24, UR4, PT ;  /* 0x0000000418007c0c */ /* 0x000fe2000bf46270 */
[----:B------:R-:W-:Y:S01]  /*3930*/  ULDC UR4, c[0x0][0x28c] ;  /* 0x0000a30000047ab9 */ /* 0x000fe20000000800 */
[----:B------:R-:W-:Y:S02]  /*3940*/  FMNMX R49, R35, R4, !PT ;  /* 0x0000000423317209 */ /* 0x000fe40007800000 */
[----:B------:R-:W-:-:S02]  /*3950*/  FSEL R87, R97, -INF , !P3 ;  /* 0xff80000061577808 */ /* 0x000fc40005800000 */
[----:B------:R-:W-:Y:S02]  /*3960*/  FSEL R99, R99, -INF , !P3 ;  /* 0xff80000063637808 */ /* 0x000fe40005800000 */
[----:B------:R-:W-:Y:S01]  /*3970*/  ISETP.GE.AND P3, PT, R6, UR4, PT ;  /* 0x0000000406007c0c */ /* 0x000fe2000bf66270 */
[----:B------:R-:W-:Y:S01]  /*3980*/  ULDC UR4, c[0x0][0x28c] ;  /* 0x0000a30000047ab9 */ /* 0x000fe20000000800 */
[----:B------:R-:W-:Y:S02]  /*3990*/  FMNMX R4, R36, R45, !PT ;  /* 0x0000002d24047209 */ /* 0x000fe40007800000 */
[----:B------:R-:W-:Y:S02]  /*39a0*/  FMNMX R6, R38, R49, !PT ;  /* 0x0000003126067209 */ /* 0x000fe40007800000 */
[----:B------:R-:W-:Y:S02]  /*39b0*/  FMNMX R45, R37, R4, !PT ;  /* 0x00000004252d7209 */ /* 0x000fe40007800000 */
[----:B------:R-:W-:-:S02]  /*39c0*/  FMNMX R49, R39, R6, !PT ;  /* 0x0000000627317209 */ /* 0x000fc40007800000 */
[----:B------:R-:W-:Y:S02]  /*39d0*/  FMNMX R4, R156, R45, !PT ;  /* 0x0000002d9c047209 */ /* 0x000fe40007800000 */
[----:B------:R-:W-:Y:S02]  /*39e0*/  FMNMX R6, R42, R49, !PT ;  /* 0x000000312a067209 */ /* 0x000fe40007800000 */
[C---:B------:R-:W-:Y:S02]  /*39f0*/  IADD3 R24, R2.reuse, 0xb0, RZ ;  /* 0x000000b002187810 */ /* 0x040fe40007ffe0ff */
[----:B------:R-:W-:Y:S02]  /*3a00*/  FMNMX R45, R157, R4, !PT ;  /* 0x000000049d2d7209 */ /* 0x000fe40007800000 */
[----:B------:R-:W-:Y:S01]  /*3a10*/  FMNMX R49, R43, R6, !PT ;  /* 0x000000062b317209 */ /* 0x000fe20007800000 */
[----:B------:R-:W-:Y:S01]  /*3a20*/  VIADD R6, R2, 0xb1 ;  /* 0x000000b102067836 */ /* 0x000fe20000000000 */
[----:B------:R-:W-:-:S02]  /*3a30*/  FSEL R91, R100, -INF , !P4 ;  /* 0xff800000645b7808 */ /* 0x000fc40006000000 */
[----:B------:R-:W-:Y:S02]  /*3a40*/  FSEL R102, R102, -INF , !P4 ;  /* 0xff80000066667808 */ /* 0x000fe40006000000 */
[----:B------:R-:W-:Y:S01]  /*3a50*/  ISETP.GE.AND P4, PT, R24, UR4, PT ;  /* 0x0000000418007c0c */ /* 0x000fe2000bf86270 */
[----:B------:R-:W-:Y:S01]  /*3a60*/  ULDC UR4, c[0x0][0x28c] ;  /* 0x0000a30000047ab9 */ /* 0x000fe20000000800 */
[----:B------:R-:W-:Y:S02]  /*3a70*/  FMNMX R45, R44, R45, !PT ;  /* 0x0000002d2c2d7209 */ /* 0x000fe40007800000 */
[----:B------:R-:W-:Y:S02]  /*3a80*/  FSEL R95, R101, -INF , !P5 ;  /* 0xff800000655f7808 */ /* 0x000fe40006800000 */
[----:B------:R-:W-:Y:S02]  /*3a90*/  FSEL R24, R103, -INF , !P5 ;  /* 0xff80000067187808 */ /* 0x000fe40006800000 */
[----:B------:R-:W-:-:S02]  /*3aa0*/  FMNMX R4, R46, R49, !PT ;  /* 0x000000312e047209 */ /* 0x000fc40007800000 */
[----:B------:R-:W-:Y:S01]  /*3ab0*/  ISETP.GE.AND P5, PT, R6, UR4, PT ;  /* 0x0000000406007c0c */ /* 0x000fe2000bfa6270 */
[----:B------:R-:W-:Y:S01]  /*3ac0*/  ULDC UR4, c[0x0][0x28c] ;  /* 0x0000a30000047ab9 */ /* 0x000fe20000000800 */
[----:B------:R-:W-:Y:S02]  /*3ad0*/  FMNMX R6, R158, R45, !PT ;  /* 0x0000002d9e067209 */ /* 0x000fe40007800000 */
[----:B------:R-:W-:Y:S02]  /*3ae0*/  FMNMX R45, R7, R4, !PT ;  /* 0x00000004072d7209 */ /* 0x000fe40007800000 */
[----:B------:R-:W-:Y:S02]  /*3af0*/  FMNMX R6, R47, R6, !PT ;  /* 0x000000062f067209 */ /* 0x000fe40007800000 */
[----:B------:R-:W-:Y:S02]  /*3b00*/  FMNMX R4, R50, R45, !PT ;  /* 0x0000002d32047209 */ /* 0x000fe40007800000 */
[----:B------:R-:W-:-:S02]  /*3b10*/  FMNMX R45, R159, R6, !PT ;  /* 0x000000069f2d7209 */ /* 0x000fc40007800000 */
[----:B------:R-:W-:Y:S02]  /*3b20*/  FMNMX R49, R51, R4, !PT ;  /* 0x0000000433317209 */ /* 0x000fe40007800000 */
[----:B------:R-:W-:Y:S02]  /*3b30*/  FMNMX R4, R160, R45, !PT ;  /* 0x0000002da0047209 */ /* 0x000fe40007800000 */
[----:B------:R-:W-:Y:S02]  /*3b40*/  FMNMX R6, R8, R49, !PT ;  /* 0x0000003108067209 */ /* 0x000fe40007800000 */
[----:B------:R-:W-:Y:S02]  /*3b50*/  FMNMX R45, R53, R4, !PT ;  /* 0x00000004352d7209 */ /* 0x000fe40007800000 */
[----:B------:R-:W-:Y:S02]  /*3b60*/  FMNMX R49, R9, R6, !PT ;  /* 0x0000000609317209 */ /* 0x000fe40007800000 */
[----:B------:R-:W-:-:S02]  /*3b70*/  FMNMX R4, R54, R45, !PT ;  /* 0x0000002d36047209 */ /* 0x000fc40007800000 */
[----:B------:R-:W-:Y:S02]  /*3b80*/  IADD3 R26, R2, 0xb8, RZ ;  /* 0x000000b8021a7810 */ /* 0x000fe40007ffe0ff */
[----:B------:R-:W-:Y:S02]  /*3b90*/  FMNMX R49, R10, R49, !PT ;  /* 0x000000310a317209 */ /* 0x000fe40007800000 */
[----:B------:R-:W-:Y:S02]  /*3ba0*/  FSEL R104, R104, -INF , !P6 ;  /* 0xff80000068687808 */ /* 0x000fe40007000000 */
[----:B------:R-:W-:Y:S02]  /*3bb0*/  FSEL R48, R106, -INF , !P6 ;  /* 0xff8000006a307808 */ /* 0x000fe40007000000 */
[----:B------:R-:W-:Y:S02]  /*3bc0*/  FMNMX R45, R161, R4, !PT ;  /* 0x00000004a12d7209 */ /* 0x000fe40007800000 */
[----:B------:R-:W-:Y:S01]  /*3bd0*/  ISETP.GE.AND P6, PT, R26, UR4, PT ;  /* 0x000000041a007c0c */ /* 0x000fe2000bfc6270 */
[----:B------:R-:W-:Y:S01]  /*3be0*/  ULDC UR4, c[0x0][0x28c] ;  /* 0x0000a30000047ab9 */ /* 0x000fe20000000800 */
[----:B------:R-:W-:-:S02]  /*3bf0*/  FSEL R105, R105, -INF , !P1 ;  /* 0xff80000069697808 */ /* 0x000fc40004800000 */
[----:B------:R-:W-:Y:S02]  /*3c00*/  FSEL R26, R107, -INF , !P1 ;  /* 0xff8000006b1a7808 */ /* 0x000fe40004800000 */
[----:B------:R-:W-:Y:S02]  /*3c10*/  IADD3 R6, R2, 0xc0, RZ ;  /* 0x000000c002067810 */ /* 0x000fe40007ffe0ff */
[----:B------:R-:W-:Y:S01]  /*3c20*/  FMNMX R4, R12, R49, !PT ;  /* 0x000000310c047209 */ /* 0x000fe20007800000 */
[----:B------:R-:W-:Y:S01]  /*3c30*/  VIADD R49, R2, 0xc1 ;  /* 0x000000c102317836 */ /* 0x000fe20000000000 */
[----:B------:R-:W-:Y:S01]  /*3c40*/  ISETP.GE.AND P1, PT, R56, UR4, PT ;  /* 0x0000000438007c0c */ /* 0x000fe2000bf26270 */
[----:B------:R-:W-:Y:S01]  /*3c50*/  ULDC UR4, c[0x0][0x28c] ;  /* 0x0000a30000047ab9 */ /* 0x000fe20000000800 */
[----:B------:R-:W-:Y:S02]  /*3c60*/  FMNMX R45, R60, R45, !PT ;  /* 0x0000002d3c2d7209 */ /* 0x000fe40007800000 */
[----:B------:R-:W-:-:S02]  /*3c70*/  FSEL R108, R108, -INF , !P2 ;  /* 0xff8000006c6c7808 */ /* 0x000fc40005000000 */
[----:B------:R-:W-:Y:S02]  /*3c80*/  FSEL R101, R110, -INF , !P2 ;  /* 0xff8000006e657808 */ /* 0x000fe40005000000 */
[----:B------:R-:W-:Y:S02]  /*3c90*/  FMNMX R4, R11, R4, !PT ;  /* 0x000000040b047209 */ /* 0x000fe40007800000 */
[----:B------:R-:W-:Y:S01]  /*3ca0*/  ISETP.GE.AND P2, PT, R6, UR4, PT ;  /* 0x0000000406007c0c */ /* 0x000fe2000bf46270 */
[----:B------:R-:W-:Y:S01]  /*3cb0*/  ULDC UR4, c[0x0][0x28c] ;  /* 0x0000a30000047ab9 */ /* 0x000fe20000000800 */
[----:B------:R-:W-:Y:S02]  /*3cc0*/  FMNMX R6, R62, R45, !PT ;  /* 0x0000002d3e067209 */ /* 0x000fe40007800000 */
[----:B------:R-:W-:Y:S02]  /*3cd0*/  FMNMX R45, R13, R4, !PT ;  /* 0x000000040d2d7209 */ /* 0x000fe40007800000 */
[----:B------:R-:W-:-:S02]  /*3ce0*/  FMNMX R6, R59, R6, !PT ;  /* 0x000000063b067209 */ /* 0x000fc40007800000 */
[----:B------:R-:W-:Y:S02]  /*3cf0*/  FMNMX R4, R14, R45, !PT ;  /* 0x0000002d0e047209 */ /* 0x000fe40007800000 */
[----:B------:R-:W-:Y:S02]  /*3d00*/  FMNMX R45, R65, R6, !PT ;  /* 0x00000006412d7209 */ /* 0x000fe40007800000 */
[----:B------:R-:W-:Y:S02]  /*3d10*/  FSEL R109, R109, -INF , !P3 ;  /* 0xff8000006d6d7808 */ /* 0x000fe40005800000 */
[----:B------:R-:W-:Y:S02]  /*3d20*/  FSEL R100, R111, -INF , !P3 ;  /* 0xff8000006f647808 */ /* 0x000fe40005800000 */
[----:B------:R-:W-:Y:S01]  /*3d30*/  ISETP.GE.AND P3, PT, R49, UR4, PT ;  /* 0x0000000431007c0c */ /* 0x000fe2000bf66270 */
[----:B------:R-:W-:Y:S01]  /*3d40*/  ULDC UR4, c[0x0][0x28c] ;  /* 0x0000a30000047ab9 */ /* 0x000fe20000000800 */
[----:B------:R-:W-:-:S02]  /*3d50*/  FMNMX R49, R15, R4, !PT ;  /* 0x000000040f317209 */ /* 0x000fc40007800000 */
[----:B------:R-:W-:Y:S02]  /*3d60*/  FMNMX R4, R66, R45, !PT ;  /* 0x0000002d42047209 */ /* 0x000fe40007800000 */
        /* <DEDUP_REMOVED lines=10> */
[----:B------:R-:W-:Y:S01]  /*3e10*/  FMNMX R57, R21, R6, !PT ;  /* 0x0000000615397209 */ /* 0x000fe20007800000 */
[C---:B------:R-:W-:Y:S01]  /*3e20*/  VIADD R6, R2.reuse, 0xd1 ;  /* 0x000000d102067836 */ /* 0x040fe20000000000 */
[----:B------:R-:W-:-:S02]  /*3e30*/  IADD3 R56, R2, 0xc8, RZ ;  /* 0x000000c802387810 */ /* 0x000fc40007ffe0ff */
[----:B------:R-:W-:Y:S02]  /*3e40*/  FMNMX R4, R80, R49, !PT ;  /* 0x0000003150047209 */ /* 0x000fe40007800000 */
[----:B------:R-:W-:Y:S02]  /*3e50*/  FSEL R103, R112, -INF , !P4 ;  /* 0xff80000070677808 */ /* 0x000fe40006000000 */
[----:B------:R-:W-:Y:S02]  /*3e60*/  FSEL R45, R114, -INF , !P4 ;  /* 0xff800000722d7808 */ /* 0x000fe40006000000 */
[----:B------:R-:W-:Y:S02]  /*3e70*/  FMNMX R57, R82, R57, !PT ;  /* 0x0000003952397209 */ /* 0x000fe40007800000 */
[----:B------:R-:W-:Y:S01]  /*3e80*/  ISETP.GE.AND P4, PT, R56, UR4, PT ;  /* 0x0000000438007c0c */ /* 0x000fe2000bf86270 */
[----:B------:R-:W-:Y:S01]  /*3e90*/  VIADD R56, R2, 0xc9 ;  /* 0x000000c902387836 */ /* 0x000fe20000000000 */
[----:B------:R-:W-:Y:S01]  /*3ea0*/  FMNMX R49, R75, R4, !PT ;  /* 0x000000044b317209 */ /* 0x000fe20007800000 */
[----:B------:R-:W-:Y:S01]  /*3eb0*/  ULDC UR4, c[0x0][0x28c] ;  /* 0x0000a30000047ab9 */ /* 0x000fe20000000800 */
[----:B------:R-:W-:-:S02]  /*3ec0*/  FMNMX R4, R22, R57, !PT ;  /* 0x0000003916047209 */ /* 0x000fc40007800000 */
[----:B------:R-:W-:Y:S02]  /*3ed0*/  FMNMX R49, R76, R49, !PT ;  /* 0x000000314c317209 */ /* 0x000fe40007800000 */
[----:B------:R-:W-:Y:S02]  /*3ee0*/  FSEL R110, R113, -INF , !P5 ;  /* 0xff800000716e7808 */ /* 0x000fe40006800000 */
[----:B------:R-:W-:Y:S02]  /*3ef0*/  FSEL R98, R115, -INF , !P5 ;  /* 0xff80000073627808 */ /* 0x000fe40006800000 */
[----:B------:R-:W-:Y:S01]  /*3f00*/  ISETP.GE.AND P5, PT, R56, UR4, PT ;  /* 0x0000000438007c0c */ /* 0x000fe2000bfa6270 */
[----:B------:R-:W-:Y:S01]  /*3f10*/  ULDC UR4, c[0x0][0x28c] ;  /* 0x0000a30000047ab9 */ /* 0x000fe20000000800 */
[----:B------:R-:W-:Y:S02]  /*3f20*/  IADD3 R56, R2, 0xd0, RZ ;  /* 0x000000d002387810 */ /* 0x000fe40007ffe0ff */
[----:B------:R-:W-:-:S02]  /*3f30*/  FMNMX R4, R81, R4, !PT ;  /* 0x0000000451047209 */ /* 0x000fc40007800000 */
[----:B------:R-:W-:Y:S02]  /*3f40*/  FMNMX R49, R86, R49, !PT ;  /* 0x0000003156317209 */ /* 0x000fe40007800000 */
[----:B------:R-:W-:Y:S02]  /*3f50*/  FSEL R116, R116, -INF , !P6 ;  /* 0xff80000074747808 */ /* 0x000fe40007000000 */
[----:B------:R-:W-:Y:S02]  /*3f60*/  FSEL R97, R118, -INF , !P6 ;  /* 0xff80000076617808 */ /* 0x000fe40007000000 */
[----:B------:R-:W-:Y:S01]  /*3f70*/  ISETP.GE.AND P6, PT, R56, UR4, PT ;  /* 0x0000000438007c0c */ /* 0x000fe2000bfc6270 */
[----:B------:R-:W-:Y:S01]  /*3f80*/  ULDC UR4, c[0x0][0x28c] ;  /* 0x0000a30000047ab9 */ /* 0x000fe20000000800 */
[----:B------:R-:W-:Y:S02]  /*3f90*/  FMNMX R57, R25, R4, !PT ;  /* 0x0000000419397209 */ /* 0x000fe40007800000 */
[----:B------:R-:W-:-:S02]  /*3fa0*/  FMNMX R4, R78, R49, !PT ;  /* 0x000000314e047209 */ /* 0x000fc40007800000 */
[----:B------:R-:W-:Y:S02]  /*3fb0*/  FSEL R117, R117, -INF , !P1 ;  /* 0xff80000075757808 */ /* 0x000fe40004800000 */
[----:B------:R-:W-:Y:S02]  /*3fc0*/  FSEL R93, R119, -INF , !P1 ;  /* 0xff800000775d7808 */ /* 0x000fe40004800000 */
[----:B------:R-:W-:Y:S01]  /*3fd0*/  ISETP.GE.AND P1, PT, R6, UR4, PT ;  /* 0x0000000406007c0c */ /* 0x000fe2000bf26270 */
[----:B------:R-:W-:Y:S01]  /*3fe0*/  ULDC UR4, c[0x0][0x28c] ;  /* 0x0000a30000047ab9 */ /* 0x000fe20000000800 */
        /* <DEDUP_REMOVED lines=10> */
[----:B------:R-:W-:Y:S01]  /*4090*/  ULDC UR4, c[0x0][0x28c] ;  /* 0x0000a30000047ab9 */ /* 0x000fe20000000800 */
[----:B------:R-:W-:-:S02]  /*40a0*/  FMNMX R57, R79, R4, !PT ;  /* 0x000000044f397209 */ /* 0x000fc40007800000 */
[----:B------:R-:W-:Y:S02]  /*40b0*/  FSEL R119, R121, -INF , !P3 ;  /* 0xff80000079777808 */ /* 0x000fe40005800000 */
[----:B------:R-:W-:Y:S02]  /*40c0*/  FSEL R121, R123, -INF , !P3 ;  /* 0xff8000007b797808 */ /* 0x000fe40005800000 */
[----:B------:R-:W-:Y:S02]  /*40d0*/  FMNMX R4, R40, R61, !PT ;  /* 0x0000003d28047209 */ /* 0x000fe40007800000 */
[----:B------:R-:W-:Y:S01]  /*40e0*/  ISETP.GE.AND P3, PT, R6, UR4, PT ;  /* 0x0000000406007c0c */ /* 0x000fe2000bf66270 */
[----:B------:R-:W-:Y:S01]  /*40f0*/  ULDC UR4, c[0x0][0x28c] ;  /* 0x0000a30000047ab9 */ /* 0x000fe20000000800 */
[----:B------:R-:W-:Y:S02]  /*4100*/  FMNMX R6, R96, R57, !PT ;  /* 0x0000003960067209 */ /* 0x000fe40007800000 */
[----:B------:R-:W-:-:S02]  /*4110*/  FMNMX R4, R41, R4, !PT ;  /* 0x0000000429047209 */ /* 0x000fc40007800000 */
[----:B------:R-:W-:Y:S02]  /*4120*/  FMNMX R6, R87, R6, !PT ;  /* 0x0000000657067209 */ /* 0x000fe40007800000 */
[----:B------:R-:W-:Y:S02]  /*4130*/  FMNMX R57, R99, R4, !PT ;  /* 0x0000000463397209 */ /* 0x000fe40007800000 */
[----:B------:R-:W-:Y:S02]  /*4140*/  FMNMX R6, R91, R6, !PT ;  /* 0x000000065b067209 */ /* 0x000fe40007800000 */
[----:B------:R-:W-:Y:S02]  /*4150*/  FMNMX R57, R102, R57, !PT ;  /* 0x0000003966397209 */ /* 0x000fe40007800000 */
[----:B------:R-:W-:Y:S01]  /*4160*/  FMNMX R61, R95, R6, !PT ;  /* 0x000000065f3d7209 */ /* 0x000fe20007800000 */
[----:B------:R-:W-:Y:S01]  /*4170*/  VIADD R6, R2, 0xe1 ;  /* 0x000000e102067836 */ /* 0x000fe20000000000 */
        /* <DEDUP_REMOVED lines=11> */
[----:B------:R-:W-:Y:S01]  /*4230*/  ISETP.GE.AND P5, PT, R6, UR4, PT ;  /* 0x0000000406007c0c */ /* 0x000fe2000bfa6270 */
[----:B------:R-:W-:Y:S01]  /*4240*/  ULDC UR4, c[0x0][0x28c] ;  /* 0x0000a30000047ab9 */ /* 0x000fe20000000800 */
[----:B------:R-:W-:Y:S02]  /*4250*/  FMNMX R4, R26, R57, !PT ;  /* 0x000000391a047209 */ /* 0x000fe40007800000 */
[----:B------:R-:W-:Y:S02]  /*4260*/  FMNMX R6, R108, R61, !PT ;  /* 0x0000003d6c067209 */ /* 0x000fe40007800000 */
[----:B------:R-:W-:-:S02]  /*4270*/  FMNMX R57, R101, R4, !PT ;  /* 0x0000000465397209 */ /* 0x000fc40007800000 */
[----:B------:R-:W-:Y:S02]  /*4280*/  FMNMX R6, R109, R6, !PT ;  /* 0x000000066d067209 */ /* 0x000fe40007800000 */
[----:B------:R-:W-:Y:S02]  /*4290*/  FMNMX R4, R100, R57, !PT ;  /* 0x0000003964047209 */ /* 0x000fe40007800000 */
[C---:B------:R-:W-:Y:S02]  /*42a0*/  IADD3 R56, R2.reuse, 0xe8, RZ ;  /* 0x000000e802387810 */ /* 0x040fe40007ffe0ff */
[----:B------:R-:W-:Y:S01]  /*42b0*/  FMNMX R57, R103, R6, !PT ;  /* 0x0000000667397209 */ /* 0x000fe20007800000 */
[----:B------:R-:W-:Y:S01]  /*42c0*/  VIADD R6, R2, 0xe9 ;  /* 0x000000e902067836 */ /* 0x000fe20000000000 */
[----:B------:R-:W-:Y:S02]  /*42d0*/  FSEL R122, R128, -INF , !P6 ;  /* 0xff800000807a7808 */ /* 0x000fe40007000000 */
[----:B------:R-:W-:-:S02]  /*42e0*/  FSEL R153, R130, -INF , !P6 ;  /* 0xff80000082997808 */ /* 0x000fc40007000000 */
[----:B------:R-:W-:Y:S02]  /*42f0*/  FMNMX R61, R45, R4, !PT ;  /* 0x000000042d3d7209 */ /* 0x000fe40007800000 */
        /* <DEDUP_REMOVED lines=14> */
[----:B------:R-:W-:Y:S01]  /*43e0*/  FMNMX R57, R119, R6, !PT ;  /* 0x0000000677397209 */ /* 0x000fe20007800000 */
[C---:B------:R-:W-:Y:S01]  /*43f0*/  VIADD R6, R2.reuse, 0xf1 ;  /* 0x000000f102067836 */ /* 0x040fe20000000000 */
[----:B------:R-:W-:Y:S02]  /*4400*/  FMNMX R61, R121, R4, !PT ;  /* 0x00000004793d7209 */ /* 0x000fe40007800000 */
[----:B------:R-:W-:Y:S02]  /*4410*/  IADD3 R56, R2, 0xf0, RZ ;  /* 0x000000f002387810 */ /* 0x000fe40007ffe0ff */
[----:B------:R-:W-:Y:S02]  /*4420*/  FMNMX R4, R124, R57, !PT ;  /* 0x000000397c047209 */ /* 0x000fe40007800000 */
[----:B------:R-:W-:-:S02]  /*4430*/  FSEL R128, R132, -INF , !P2 ;  /* 0xff80000084807808 */ /* 0x000fc40005000000 */
[----:B------:R-:W-:Y:S02]  /*4440*/  FSEL R134, R134, -INF , !P2 ;  /* 0xff80000086867808 */ /* 0x000fe40005000000 */
[----:B------:R-:W-:Y:S02]  /*4450*/  FMNMX R61, R126, R61, !PT ;  /* 0x0000003d7e3d7209 */ /* 0x000fe40007800000 */
[----:B------:R-:W-:Y:S01]  /*4460*/  ISETP.GE.AND P2, PT, R56, UR4, PT ;  /* 0x0000000438007c0c */ /* 0x000fe2000bf46270 */
[----:B------:R-:W-:Y:S01]  /*4470*/  ULDC UR4, c[0x0][0x28c] ;  /* 0x0000a30000047ab9 */ /* 0x000fe20000000800 */
[----:B------:R-:W-:Y:S02]  /*4480*/  FMNMX R57, R123, R4, !PT ;  /* 0x000000047b397209 */ /* 0x000fe40007800000 */
[----:B------:R-:W-:Y:S02]  /*4490*/  FSEL R127, R133, -INF , !P3 ;  /* 0xff800000857f7808 */ /* 0x000fe40005800000 */
[----:B------:R-:W-:-:S02]  /*44a0*/  FSEL R154, R135, -INF , !P3 ;  /* 0xff800000879a7808 */ /* 0x000fc40005800000 */
[----:B------:R-:W-:Y:S02]  /*44b0*/  FMNMX R4, R152, R61, !PT ;  /* 0x0000003d98047209 */ /* 0x000fe40007800000 */
[----:B------:R-:W-:Y:S01]  /*44c0*/  ISETP.GE.AND P3, PT, R6, UR4, PT ;  /* 0x0000000406007c0c */ /* 0x000fe2000bf66270 */
[----:B------:R-:W-:Y:S01]  /*44d0*/  ULDC UR4, c[0x0][0x28c] ;  /* 0x0000a30000047ab9 */ /* 0x000fe20000000800 */
[----:B------:R-:W-:Y:S02]  /*44e0*/  FMNMX R6, R122, R57, !PT ;  /* 0x000000397a067209 */ /* 0x000fe40007800000 */
[----:B------:R-:W-:Y:S02]  /*44f0*/  FMNMX R4, R153, R4, !PT ;  /* 0x0000000499047209 */ /* 0x000fe40007800000 */
[----:B------:R-:W-:Y:S02]  /*4500*/  FMNMX R57, R129, R6, !PT ;  /* 0x0000000681397209 */ /* 0x000fe40007800000 */
[----:B------:R-:W-:-:S02]  /*4510*/  FMNMX R61, R131, R4, !PT ;  /* 0x00000004833d7209 */ /* 0x000fc40007800000 */
[----:B------:R-:W-:Y:S01]  /*4520*/  FMNMX R4, R128, R57, !PT ;  /* 0x0000003980047209 */ /* 0x000fe20007800000 */
[----:B------:R-:W-:Y:S01]  /*4530*/  VIADD R57, R2, 0xf9 ;  /* 0x000000f902397836 */ /* 0x000fe20000000000 */
[----:B------:R-:W-:Y:S02]  /*4540*/  FSEL R136, R136, -INF , !P4 ;  /* 0xff80000088887808 */ /* 0x000fe40006000000 */
[----:B------:R-:W-:Y:S02]  /*4550*/  FMNMX R63, R127, R4, !PT ;  /* 0x000000047f3f7209 */ /* 0x000fe40007800000 */
[----:B------:R-:W-:Y:S02]  /*4560*/  FMNMX R61, R134, R61, !PT ;  /* 0x0000003d863d7209 */ /* 0x000fe40007800000 */
[----:B------:R-:W-:Y:S02]  /*4570*/  FSEL R130, R137, -INF , !P5 ;  /* 0xff80000089827808 */ /* 0x000fe40006800000 */
[----:B------:R-:W-:-:S02]  /*4580*/  FMNMX R63, R136, R63, !PT ;  /* 0x0000003f883f7209 */ /* 0x000fc40007800000 */
[----:B------:R-:W-:Y:S02]  /*4590*/  FSEL R88, R138, -INF , !P4 ;  /* 0xff8000008a587808 */ /* 0x000fe40006000000 */
[----:B------:R-:W-:Y:S02]  /*45a0*/  FMNMX R61, R154, R61, !PT ;  /* 0x0000003d9a3d7209 */ /* 0x000fe40007800000 */
[----:B------:R-:W-:Y:S02]  /*45b0*/  FSEL R133, R140, -INF , !P6 ;  /* 0xff8000008c857808 */ /* 0x000fe40007000000 */
[----:B------:R-:W-:Y:S02]  /*45c0*/  FMNMX R6, R130, R63, !PT ;  /* 0x0000003f82067209 */ /* 0x000fe40007800000 */
[----:B------:R-:W-:Y:S02]  /*45d0*/  FMNMX R4, R88, R61, !PT ;  /* 0x0000003d58047209 */ /* 0x000fe40007800000 */
[----:B------:R-:W-:-:S02]  /*45e0*/  FSEL R132, R141, -INF , !P1 ;  /* 0xff8000008d847808 */ /* 0x000fc40004800000 */
[----:B------:R-:W-:Y:S02]  /*45f0*/  FMNMX R61, R133, R6, !PT ;  /* 0x00000006853d7209 */ /* 0x000fe40007800000 */
[----:B------:R-:W-:Y:S02]  /*4600*/  IADD3 R56, R2, 0xf8, RZ ;  /* 0x000000f802387810 */ /* 0x000fe40007ffe0ff */
[----:B------:R-:W-:Y:S02]  /*4610*/  FSEL R135, R144, -INF , !P2 ;  /* 0xff80000090877808 */ /* 0x000fe40005000000 */
[----:B------:R-:W-:Y:S02]  /*4620*/  FMNMX R6, R132, R61, !PT ;  /* 0x0000003d84067209 */ /* 0x000fe40007800000 */
[----:B------:R-:W-:Y:S02]  /*4630*/  FSEL R155, R139, -INF , !P5 ;  /* 0xff8000008b9b7808 */ /* 0x000fe40006800000 */
[----:B------:R-:W-:Y:S01]  /*4640*/  ISETP.GE.AND P4, PT, R56, UR4, PT ;  /* 0x0000000438007c0c */ /* 0x000fe2000bf86270 */
[----:B------:R-:W-:Y:S01]  /*4650*/  ULDC UR4, c[0x0][0x604] ;  /* 0x0001810000047ab9 */ /* 0x000fe20000000800 */
[----:B---3--:R-:W-:-:S02]  /*4660*/  ISETP.GE.AND P5, PT, R57, R252, PT ;  /* 0x000000fc3900720c */ /* 0x008fc40003fa6270 */
[----:B------:R-:W-:Y:S02]  /*4670*/  FSEL R138, R145, -INF , !P3 ;  /* 0xff800000918a7808 */ /* 0x000fe40005800000 */
[----:B------:R-:W-:Y:S02]  /*4680*/  FMNMX R61, R135, R6, !PT ;  /* 0x00000006873d7209 */ /* 0x000fe40007800000 */
[----:B------:R-:W-:Y:S02]  /*4690*/  FSEL R140, R142, -INF , !P6 ;  /* 0xff8000008e8c7808 */ /* 0x000fe40007000000 */
[----:B------:R-:W-:Y:S02]  /*46a0*/  FMNMX R57, R155, R4, !PT ;  /* 0x000000049b397209 */ /* 0x000fe40007800000 */
[----:B------:R-:W-:Y:S02]  /*46b0*/  FSEL R137, R148, -INF , !P4 ;  /* 0xff80000094897808 */ /* 0x000fe40006000000 */
[----:B------:R-:W-:-:S02]  /*46c0*/  FMNMX R6, R138, R61, !PT ;  /* 0x0000003d8a067209 */ /* 0x000fc40007800000 */
[----:B------:R-:W-:Y:S02]  /*46d0*/  FSEL R143, R143, -INF , !P1 ;  /* 0xff8000008f8f7808 */ /* 0x000fe40004800000 */
[----:B------:R-:W-:Y:S02]  /*46e0*/  FMNMX R4, R140, R57, !PT ;  /* 0x000000398c047209 */ /* 0x000fe40007800000 */
[----:B------:R-:W-:Y:S02]  /*46f0*/  FSEL R115, R149, -INF , !P5 ;  /* 0xff80000095737808 */ /* 0x000fe40006800000 */
[----:B------:R-:W-:Y:S02]  /*4700*/  FMNMX R6, R137, R6, !PT ;  /* 0x0000000689067209 */ /* 0x000fe40007800000 */
[----:B------:R-:W-:Y:S02]  /*4710*/  FSEL R146, R146, -INF , !P2 ;  /* 0xff80000092927808 */ /* 0x000fe40005000000 */
[----:B------:R-:W-:-:S02]  /*4720*/  FMNMX R57, R143, R4, !PT ;  /* 0x000000048f397209 */ /* 0x000fc40007800000 */
[----:B------:R-:W-:Y:S02]  /*4730*/  FMNMX R56, R115, R6, !PT ;  /* 0x0000000673387209 */ /* 0x000fe40007800000 */
[----:B------:R-:W-:Y:S02]  /*4740*/  FSEL R147, R147, -INF , !P3 ;  /* 0xff80000093937808 */ /* 0x000fe40005800000 */
[----:B------:R-:W-:Y:S01]  /*4750*/  FMNMX R4, R146, R57, !PT ;  /* 0x0000003992047209 */ /* 0x000fe20007800000 */
[----:B------:R-:W1:Y:S01]  /*4760*/  SHFL.BFLY PT, R61, R56, 0x1, 0x1f ;  /* 0x0c201f00383d7f89 */ /* 0x000e6200000e0000 */
[----:B------:R-:W-:Y:S02]  /*4770*/  FSEL R150, R150, -INF , !P4 ;  /* 0xff80000096967808 */ /* 0x000fe40006000000 */
[----:B------:R-:W-:Y:S02]  /*4780*/  FMNMX R57, R147, R4, !PT ;  /* 0x0000000493397209 */ /* 0x000fe40007800000 */
[----:B------:R-:W-:-:S02]  /*4790*/  FSEL R151, R151, -INF , !P5 ;  /* 0xff80000097977808 */ /* 0x000fc40006800000 */
[----:B------:R-:W-:-:S04]  /*47a0*/  FMNMX R4, R150, R57, !PT ;  /* 0x0000003996047209 */ /* 0x000fc80007800000 */
[----:B------:R-:W-:-:S05]  /*47b0*/  FMNMX R57, R151, R4, !PT ;  /* 0x0000000497397209 */ /* 0x000fca0007800000 */
[----:B------:R-:W2:Y:S01]  /*47c0*/  SHFL.BFLY PT, R4, R57, 0x1, 0x1f ;  /* 0x0c201f0039047f89 */ /* 0x000ea200000e0000 */
[----:B-1----:R-:W-:-:S05]  /*47d0*/  FMNMX R61, R56, R61, !PT ;  /* 0x0000003d383d7209 */ /* 0x002fca0007800000 */
[----:B------:R-:W1:Y:S01]  /*47e0*/  SHFL.BFLY PT, R6, R61, 0x2, 0x1f ;  /* 0x0c401f003d067f89 */ /* 0x000e6200000e0000 */
[----:B--2---:R-:W-:-:S05]  /*47f0*/  FMNMX R58, R57, R4, !PT ;  /* 0x00000004393a7209 */ /* 0x004fca0007800000 */
[----:B------:R-:W2:Y:S01]  /*4800*/  SHFL.BFLY PT, R63, R58, 0x2, 0x1f ;  /* 0x0c401f003a3f7f89 */ /* 0x000ea200000e0000 */
[----:B-1----:R-:W-:-:S04]  /*4810*/  FMNMX R6, R61, R6, !PT ;  /* 0x000000063d067209 */ /* 0x002fc80007800000 */
[----:B------:R-:W-:-:S04]  /*4820*/  FSETP.NEU.AND P1, PT, R6, -INF , PT ;  /* 0xff8000000600780b */ /* 0x000fc80003f2d000 */
[----:B------:R-:W-:-:S05]  /*4830*/  FSEL R56, R6, RZ, P1 ;  /* 0x000000ff06387208 */ /* 0x000fca0000800000 */
[----:B------:R-:W-:Y:S01]  /*4840*/  FMUL R125, R56, UR17 ;  /* 0x00000011387d7c20 */ /* 0x000fe20008400000 */
[----:B------:R-:W-:Y:S01]  /*4850*/  ULDC UR17, c[0x0][0x604] ;  /* 0x0001810000117ab9 */ /* 0x000fe20000000800 */
[----:B--2---:R-:W-:Y:S02]  /*4860*/  FMNMX R4, R58, R63, !PT ;  /* 0x0000003f3a047209 */ /* 0x004fe40007800000 */
[--C-:B------:R-:W-:Y:S01]  /*4870*/  FFMA R142, R36, UR10, -R125.reuse ;  /* 0x0000000a248e7c23 */ /* 0x100fe2000800087d */
[----:B------:R-:W-:Y:S01]  /*4880*/  ULDC UR10, c[0x0][0x604] ;  /* 0x00018100000a7ab9 */ /* 0x000fe20000000800 */
[--C-:B------:R-:W-:Y:S01]  /*4890*/  FFMA R58, R47, UR4, -R125.reuse ;  /* 0x000000042f3a7c23 */ /* 0x100fe2000800087d */
[----:B------:R-:W-:Y:S01]  /*48a0*/  FSETP.NEU.AND P1, PT, R4, -INF , PT ;  /* 0xff8000000400780b */ /* 0x000fe20003f2d000 */
[--C-:B------:R-:W-:Y:S01]  /*48b0*/  FFMA R56, R53, UR25, -R125.reuse ;  /* 0x0000001935387c23 */ /* 0x100fe2000800087d */
[--C-:B------:R-:W-:Y:S01]  /*48c0*/  FFMA R47, R78, UR10, -R125.reuse ;  /* 0x0000000a4e2f7c23 */ /* 0x100fe2000800087d */
[--C-:B------:R-:W-:Y:S01]  /*48d0*/  FFMA R149, R20, UR15, -R125.reuse ;  /* 0x0000000f14957c23 */ /* 0x100fe2000800087d */
[--C-:B------:R-:W-:Y:S01]  /*48e0*/  FFMA R145, R23, UR13, -R125.reuse ;  /* 0x0000000d17917c23 */ /* 0x100fe2000800087d */
[--C-:B------:R-:W-:Y:S01]  /*48f0*/  FFMA R67, R59, UR22, -R125.reuse ;  /* 0x000000163b437c23 */ /* 0x100fe2000800087d */
[--C-:B------:R-:W-:Y:S01]  /*4900*/  FFMA R68, R65, UR21, -R125.reuse ;  /* 0x0000001541447c23 */ /* 0x100fe2000800087d */
[----:B------:R-:W-:Y:S01]  /*4910*/  ULDC UR10, c[0x0][0x604] ;  /* 0x00018100000a7ab9 */ /* 0x000fe20000000800 */
[----:B------:R-:W-:Y:S01]  /*4920*/  FSEL R53, R4, RZ, P1 ;  /* 0x000000ff04357208 */ /* 0x000fe20000800000 */
[----:B------:R-:W-:Y:S01]  /*4930*/  ULDC UR15, c[0x0][0x604] ;  /* 0x00018100000f7ab9 */ /* 0x000fe20000000800 */
[----:B------:R-:W-:Y:S01]  /*4940*/  ULDC UR13, c[0x0][0x604] ;  /* 0x00018100000d7ab9 */ /* 0x000fe20000000800 */
[----:B------:R-:W-:Y:S01]  /*4950*/  ULDC UR22, c[0x0][0x604] ;  /* 0x0001810000167ab9 */ /* 0x000fe20000000800 */
[--C-:B------:R-:W-:Y:S01]  /*4960*/  FFMA R65, R66, UR20, -R125.reuse ;  /* 0x0000001442417c23 */ /* 0x100fe2000800087d */
[----:B------:R-:W-:Y:S01]  /*4970*/  ULDC UR20, c[0x0][0x604] ;  /* 0x0001810000147ab9 */ /* 0x000fe20000000800 */
[--C-:B------:R-:W-:Y:S01]  /*4980*/  FFMA R73, R72, UR18, -R125.reuse ;  /* 0x0000001248497c23 */ /* 0x100fe2000800087d */
[--C-:B------:R-:W-:Y:S01]  /*4990*/  FFMA R133, R133, UR10, -R125.reuse ;  /* 0x0000000a85857c23 */ /* 0x100fe2000800087d */
[----:B------:R-:W-:Y:S01]  /*49a0*/  ULDC UR18, c[0x0][0x604] ;  /* 0x0001810000127ab9 */ /* 0x000fe20000000800 */
[--C-:B------:R-:W-:Y:S01]  /*49b0*/  FFMA R72, R77, UR15, -R125.reuse ;  /* 0x0000000f4d487c23 */ /* 0x100fe2000800087d */
[--C-:B------:R-:W-:Y:S01]  /*49c0*/  FFMA R84, R75, UR13, -R125.reuse ;  /* 0x0000000d4b547c23 */ /* 0x100fe2000800087d */
[--C-:B------:R-:W-:Y:S01]  /*49d0*/  FFMA R118, R116, UR22, -R125.reuse ;  /* 0x0000001674767c23 */ /* 0x100fe2000800087d */
[----:B------:R-:W-:Y:S01]  /*49e0*/  ULDC UR10, c[0x0][0x604] ;  /* 0x00018100000a7ab9 */ /* 0x000fe20000000800 */
[--C-:B------:R-:W-:Y:S01]  /*49f0*/  FFMA R113, R157, UR7, -R125.reuse ;  /* 0x000000079d717c23 */ /* 0x100fe2000800087d */
[----:B------:R-:W-:Y:S01]  /*4a00*/  ULDC UR15, c[0x0][0x604] ;  /* 0x00018100000f7ab9 */ /* 0x000fe20000000800 */
[----:B------:R-:W-:Y:S01]  /*4a10*/  ULDC UR13, c[0x0][0x604] ;  /* 0x00018100000d7ab9 */ /* 0x000fe20000000800 */
[--C-:B------:R-:W-:Y:S01]  /*4a20*/  FFMA R116, R120, UR20, -R125.reuse ;  /* 0x0000001478747c23 */ /* 0x100fe2000800087d */
[--C-:B------:R-:W-:Y:S01]  /*4a30*/  FFMA R120, R124, UR18, -R125.reuse ;  /* 0x000000127c787c23 */ /* 0x100fe2000800087d */
[----:B------:R-:W-:Y:S01]  /*4a40*/  FMUL R157, R53, UR10 ;  /* 0x0000000a359d7c20 */ /* 0x000fe20008400000 */
[--C-:B------:R-:W-:Y:S01]  /*4a50*/  FFMA R124, R129, UR15, -R125.reuse ;  /* 0x0000000f817c7c23 */ /* 0x100fe2000800087d */
[--C-:B------:R-:W-:Y:S01]  /*4a60*/  FFMA R127, R127, UR13, -R125.reuse ;  /* 0x0000000d7f7f7c23 */ /* 0x100fe2000800087d */
[----:B------:R-:W-:Y:S01]  /*4a70*/  ULDC UR13, c[0x0][0x604] ;  /* 0x00018100000d7ab9 */ /* 0x000fe20000000800 */
[----:B------:R-:W-:Y:S01]  /*4a80*/  ULDC UR15, c[0x0][0x604] ;  /* 0x00018100000f7ab9 */ /* 0x000fe20000000800 */
[----:B------:R-:W-:Y:S01]  /*4a90*/  FFMA R162, R55, UR16, -R125 ;  /* 0x0000001037a27c23 */ /* 0x000fe2000800087d */
[----:B------:R-:W-:Y:S01]  /*4aa0*/  ULDC UR16, c[0x0][0x604] ;  /* 0x0001810000107ab9 */ /* 0x000fe20000000800 */
[--C-:B------:R-:W-:Y:S01]  /*4ab0*/  FFMA R52, R52, UR13, -R157.reuse ;  /* 0x0000000d34347c23 */ /* 0x100fe2000800089d */
[----:B------:R-:W-:Y:S01]  /*4ac0*/  FFMA R27, R27, UR15, -R157 ;  /* 0x0000000f1b1b7c23 */ /* 0x000fe2000800089d */
[--C-:B------:R-:W-:Y:S01]  /*4ad0*/  FFMA R74, R74, UR17, -R125.reuse ;  /* 0x000000114a4a7c23 */ /* 0x100fe2000800087d */
[--C-:B------:R-:W-:Y:S01]  /*4ae0*/  FFMA R71, R71, UR16, -R125.reuse ;  /* 0x0000001047477c23 */ /* 0x100fe2000800087d */
[----:B------:R-:W-:Y:S01]  /*4af0*/  ULDC UR17, c[0x0][0x604] ;  /* 0x0001810000117ab9 */ /* 0x000fe20000000800 */
[----:B------:R-:W-:Y:S01]  /*4b00*/  ULDC UR16, c[0x0][0x604] ;  /* 0x0001810000107ab9 */ /* 0x000fe20000000800 */
[--C-:B------:R-:W-:Y:S01]  /*4b10*/  FFMA R123, R123, UR17, -R125.reuse ;  /* 0x000000117b7b7c23 */ /* 0x100fe2000800087d */
[----:B------:R-:W-:Y:S01]  /*4b20*/  FFMA R122, R122, UR16, -R125 ;  /* 0x000000107a7a7c23 */ /* 0x000fe2000800087d */
[----:B------:R-:W-:Y:S01]  /*4b30*/  FSETP.GEU.AND P3, PT, R52, -126, PT ;  /* 0xc2fc00003400780b */ /* 0x000fe20003f6e000 */
[----:B------:R-:W-:Y:S01]  /*4b40*/  ULDC UR16, c[0x0][0x604] ;  /* 0x0001810000107ab9 */ /* 0x000fe20000000800 */
[----:B------:R-:W-:Y:S01]  /*4b50*/  FSETP.GEU.AND P4, PT, R27, -126, PT ;  /* 0xc2fc00001b00780b */ /* 0x000fe20003f8e000 */
[----:B------:R-:W-:Y:S01]  /*4b60*/  ULDC UR17, c[0x0][0x604] ;  /* 0x0001810000117ab9 */ /* 0x000fe20000000800 */
[--C-:B------:R-:W-:Y:S01]  /*4b70*/  FFMA R30, R30, UR16, -R157.reuse ;  /* 0x000000101e1e7c23 */ /* 0x100fe2000800089d */
[----:B------:R-:W-:Y:S01]  /*4b80*/  FFMA R31, R31, UR17, -R157 ;  /* 0x000000111f1f7c23 */ /* 0x000fe2000800089d */
[--C-:B------:R-:W-:Y:S01]  /*4b90*/  FFMA R114, R156, UR8, -R125.reuse ;  /* 0x000000089c727c23 */ /* 0x100fe2000800087d */
[--C-:B------:R-:W-:Y:S01]  /*4ba0*/  FFMA R66, R69, UR19, -R125.reuse ;  /* 0x0000001345427c23 */ /* 0x100fe2000800087d */
[--C-:B------:R-:W-:Y:S01]  /*4bb0*/  FFMA R57, R159, UR27, -R125.reuse ;  /* 0x0000001b9f397c23 */ /* 0x100fe2000800087d */
[----:B------:R-:W-:Y:S01]  /*4bc0*/  FSETP.GEU.AND P2, PT, R30, -126, PT ;  /* 0xc2fc00001e00780b */ /* 0x000fe20003f4e000 */
[----:B------:R-:W-:Y:S01]  /*4bd0*/  ULDC UR19, c[0x0][0x604] ;  /* 0x0001810000137ab9 */ /* 0x000fe20000000800 */
[----:B------:R-:W-:Y:S01]  /*4be0*/  FSETP.GEU.AND P5, PT, R31, -126, PT ;  /* 0xc2fc00001f00780b */ /* 0x000fe20003fae000 */
[----:B------:R-:W-:Y:S01]  /*4bf0*/  ULDC UR27, c[0x0][0x604] ;  /* 0x00018100001b7ab9 */ /* 0x000fe20000000800 */
[----:B------:R-:W-:Y:S01]  /*4c00*/  @!P3 FMUL R52, R52, 0.5 ;  /* 0x3f0000003434b820 */ /* 0x000fe20000400000 */
[--C-:B------:R-:W-:Y:S01]  /*4c10*/  FFMA R119, R119, UR19, -R125.reuse ;  /* 0x0000001377777c23 */ /* 0x100fe2000800087d */
[----:B------:R-:W-:Y:S01]  /*4c20*/  @!P4 FMUL R27, R27, 0.5 ;  /* 0x3f0000001b1bc820 */ /* 0x000fe20000400000 */
[--C-:B------:R-:W-:Y:S01]  /*4c30*/  FFMA R20, R95, UR27, -R125.reuse ;  /* 0x0000001b5f147c23 */ /* 0x100fe2000800087d */
[----:B------:R-:W1:Y:S01]  /*4c40*/  MUFU.EX2 R156, R52 ;  /* 0x00000034009c7308 */ /* 0x000e620000000800 */
[----:B------:R-:W-:Y:S01]  /*4c50*/  ULDC UR19, c[0x0][0x604] ;  /* 0x0001810000137ab9 */ /* 0x000fe20000000800 */
[--C-:B------:R-:W-:Y:S01]  /*4c60*/  FFMA R144, R32, UR12, -R125.reuse ;  /* 0x0000000c20907c23 */ /* 0x100fe2000800087d */
[----:B------:R-:W-:Y:S01]  /*4c70*/  ULDC UR27, c[0x0][0x604] ;  /* 0x00018100001b7ab9 */ /* 0x000fe20000000800 */
[----:B------:R-:W-:Y:S01]  /*4c80*/  ULDC UR12, c[0x0][0x604] ;  /* 0x00018100000c7ab9 */ /* 0x000fe20000000800 */
[----:B------:R-:W-:Y:S01]  /*4c90*/  @!P2 FMUL R30, R30, 0.5 ;  /* 0x3f0000001e1ea820 */ /* 0x000fe20000400000 */
[----:B------:R-:W-:Y:S01]  /*4ca0*/  FFMA R111, R158, UR5, -R125 ;  /* 0x000000059e6f7c23 */ /* 0x000fe2000800087d */
[----:B------:R-:W-:Y:S01]  /*4cb0*/  @!P5 FMUL R31, R31, 0.5 ;  /* 0x3f0000001f1fd820 */ /* 0x000fe20000400000 */
[----:B------:R-:W2:Y:S01]  /*4cc0*/  MUFU.EX2 R139, R27 ;  /* 0x0000001b008b7308 */ /* 0x000ea20000000800 */
[--C-:B------:R-:W-:Y:S01]  /*4cd0*/  FFMA R35, R35, UR19, -R157.reuse ;  /* 0x0000001323237c23 */ /* 0x100fe2000800089d */
[----:B------:R-:W-:Y:S01]  /*4ce0*/  ULDC UR5, c[0x0][0x604] ;  /* 0x0001810000057ab9 */ /* 0x000fe20000000800 */
[----:B------:R-:W-:Y:S01]  /*4cf0*/  FFMA R78, R51, UR27, -R157 ;  /* 0x0000001b334e7c23 */ /* 0x000fe2000800089d */
[----:B------:R-:W-:Y:S01]  /*4d00*/  ULDC UR4, c[0x0][0x604] ;  /* 0x0001810000047ab9 */ /* 0x000fe20000000800 */
[--C-:B------:R-:W-:Y:S01]  /*4d10*/  FFMA R85, R76, UR12, -R125.reuse ;  /* 0x0000000c4c557c23 */ /* 0x100fe2000800087d */
[----:B------:R-:W-:Y:S01]  /*4d20*/  ULDC UR12, c[0x0][0x604] ;  /* 0x00018100000c7ab9 */ /* 0x000fe20000000800 */
[--C-:B------:R-:W-:Y:S01]  /*4d30*/  FFMA R36, R87, UR5, -R125.reuse ;  /* 0x0000000557247c23 */ /* 0x100fe2000800087d */
[----:B------:R-:W3:Y:S01]  /*4d40*/  MUFU.EX2 R52, R30 ;  /* 0x0000001e00347308 */ /* 0x000ee20000000800 */
[----:B------:R-:W-:Y:S01]  /*4d50*/  ULDC UR5, c[0x0][0x604] ;  /* 0x0001810000057ab9 */ /* 0x000fe20000000800 */
[--C-:B------:R-:W-:Y:S01]  /*4d60*/  FFMA R23, R91, UR4, -R125.reuse ;  /* 0x000000045b177c23 */ /* 0x100fe2000800087d */
[--C-:B------:R-:W-:Y:S01]  /*4d70*/  FFMA R129, R136, UR12, -R125.reuse ;  /* 0x0000000c88817c23 */ /* 0x100fe2000800087d */
[----:B------:R-:W-:Y:S01]  /*4d80*/  ULDC UR22, c[0x0][0x604] ;  /* 0x0001810000167ab9 */ /* 0x000fe20000000800 */
[----:B------:R-:W-:Y:S01]  /*4d90*/  ULDC UR4, c[0x0][0x604] ;  /* 0x0001810000047ab9 */ /* 0x000fe20000000800 */
[----:B------:R-:W-:Y:S01]  /*4da0*/  FSETP.GEU.AND P6, PT, R35, -126, PT ;  /* 0xc2fc00002300780b */ /* 0x000fe20003fce000 */
[----:B------:R-:W-:Y:S01]  /*4db0*/  FFMA R136, R115, UR5, -R125 ;  /* 0x0000000573887c23 */ /* 0x000fe2000800087d */
[----:B------:R-:W4:Y:S01]  /*4dc0*/  MUFU.EX2 R51, R31 ;  /* 0x0000001f00337308 */ /* 0x000f220000000800 */
[--C-:B------:R-:W-:Y:S01]  /*4dd0*/  FFMA R115, R42, UR22, -R157.reuse ;  /* 0x000000162a737c23 */ /* 0x100fe2000800089d */
[--C-:B------:R-:W-:Y:S01]  /*4de0*/  FFMA R10, R10, UR4, -R157.reuse ;  /* 0x000000040a0a7c23 */ /* 0x100fe2000800089d */
[----:B------:R-:W-:Y:S01]  /*4df0*/  ULDC UR20, c[0x0][0x604] ;  /* 0x0001810000147ab9 */ /* 0x000fe20000000800 */
[----:B------:R-:W-:Y:S01]  /*4e00*/  ULDC UR18, c[0x0][0x604] ;  /* 0x0001810000127ab9 */ /* 0x000fe20000000800 */
[----:B-1----:R-:W-:Y:S01]  /*4e10*/  @!P3 FMUL R156, R156, R156 ;  /* 0x0000009c9c9cb220 */ /* 0x002fe20000400000 */
[----:B--2---:R-:W-:Y:S01]  /*4e20*/  @!P4 FMUL R139, R139, R139 ;  /* 0x0000008b8b8bc220 */ /* 0x004fe20000400000 */
[--C-:B------:R-:W-:Y:S01]  /*4e30*/  FFMA R158, R38, UR20, -R157.reuse ;  /* 0x00000014269e7c23 */ /* 0x100fe2000800089d */
[----:B------:R-:W-:Y:S01]  /*4e40*/  FSETP.GEU.AND P3, PT, R115, -126, PT ;  /* 0xc2fc00007300780b */ /* 0x000fe20003f6e000 */
[----:B------:R-:W-:Y:S01]  /*4e50*/  ULDC UR12, c[0x0][0x604] ;  /* 0x00018100000c7ab9 */ /* 0x000fe20000000800 */
[----:B------:R-:W-:Y:S01]  /*4e60*/  FSETP.GEU.AND P4, PT, R10, -126, PT ;  /* 0xc2fc00000a00780b */ /* 0x000fe20003f8e000 */
[--C-:B------:R-:W-:Y:S01]  /*4e70*/  FFMA R0, R0, UR18, -R157.reuse ;  /* 0x0000001200007c23 */ /* 0x100fe2000800089d */
[----:B------:R-:W-:Y:S01]  /*4e80*/  ULDC UR20, c[0x0][0x604] ;  /* 0x0001810000147ab9 */ /* 0x000fe20000000800 */
[--C-:B------:R-:W-:Y:S01]  /*4e90*/  FFMA R29, R29, UR12, -R157.reuse ;  /* 0x0000000c1d1d7c23 */ /* 0x100fe2000800089d */
[----:B------:R-:W-:Y:S01]  /*4ea0*/  FFMA R90, R90, UR20, -R157 ;  /* 0x000000145a5a7c23 */ /* 0x000fe2000800089d */
[----:B------:R-:W-:Y:S01]  /*4eb0*/  @!P6 FMUL R35, R35, 0.5 ;  /* 0x3f0000002323e820 */ /* 0x000fe20000400000 */
[----:B------:R-:W-:Y:S01]  /*4ec0*/  FSETP.GEU.AND P1, PT, R0, -126, PT ;  /* 0xc2fc00000000780b */ /* 0x000fe20003f2e000 */
[----:B---3--:R-:W-:Y:S01]  /*4ed0*/  @!P2 FMUL R52, R52, R52 ;  /* 0x000000343434a220 */ /* 0x008fe20000400000 */
[----:B----4-:R-:W-:Y:S01]  /*4ee0*/  @!P5 FMUL R51, R51, R51 ;  /* 0x000000333333d220 */ /* 0x010fe20000400000 */
[----:B------:R-:W-:Y:S01]  /*4ef0*/  FSETP.GEU.AND P2, PT, R29, -126, PT ;  /* 0xc2fc00001d00780b */ /* 0x000fe20003f4e000 */
[----:B------:R-:W1:Y:S01]  /*4f00*/  MUFU.EX2 R42, R35 ;  /* 0x00000023002a7308 */ /* 0x000e620000000800 */
[----:B------:R-:W-:Y:S01]  /*4f10*/  FSETP.GEU.AND P5, PT, R90, -126, PT ;  /* 0xc2fc00005a00780b */ /* 0x000fe20003fae000 */
[--C-:B------:R-:W-:Y:S01]  /*4f20*/  FFMA R148, R28, UR14, -R125.reuse ;  /* 0x0000000e1c947c23 */ /* 0x100fe2000800087d */
[--C-:B------:R-:W-:Y:S01]  /*4f30*/  FFMA R55, R160, UR26, -R125.reuse ;  /* 0x0000001aa0377c23 */ /* 0x100fe2000800087d */
[----:B------:R-:W-:Y:S01]  /*4f40*/  ULDC UR25, c[0x0][0x604] ;  /* 0x0001810000197ab9 */ /* 0x000fe20000000800 */
[--C-:B------:R-:W-:Y:S01]  /*4f50*/  FFMA R63, R54, UR24, -R125.reuse ;  /* 0x00000018363f7c23 */ /* 0x100fe2000800087d */
[--C-:B------:R-:W-:Y:S01]  /*4f60*/  FFMA R28, R37, UR9, -R125.reuse ;  /* 0x00000009251c7c23 */ /* 0x100fe2000800087d */
[----:B------:R-:W-:Y:S01]  /*4f70*/  ULDC UR26, c[0x0][0x604] ;  /* 0x00018100001a7ab9 */ /* 0x000fe20000000800 */
[----:B------:R-:W-:Y:S01]  /*4f80*/  ULDC UR24, c[0x0][0x604] ;  /* 0x0001810000187ab9 */ /* 0x000fe20000000800 */
[--C-:B------:R-:W-:Y:S01]  /*4f90*/  FFMA R64, R161, UR23, -R125.reuse ;  /* 0x00000017a1407c23 */ /* 0x100fe2000800087d */
[--C-:B------:R-:W-:Y:S01]  /*4fa0*/  FFMA R61, R60, UR29, -R125.reuse ;  /* 0x0000001d3c3d7c23 */ /* 0x100fe2000800087d */
[----:B------:R-:W-:Y:S01]  /*4fb0*/  @!P3 FMUL R115, R115, 0.5 ;  /* 0x3f0000007373b820 */ /* 0x000fe20000400000 */
[----:B------:R-:W-:Y:S01]  /*4fc0*/  @!P4 FMUL R10, R10, 0.5 ;  /* 0x3f0000000a0ac820 */ /* 0x000fe20000400000 */
[----:B------:R-:W-:Y:S01]  /*4fd0*/  ULDC UR9, c[0x0][0x604] ;  /* 0x0001810000097ab9 */ /* 0x000fe20000000800 */
[----:B------:R-:W-:Y:S01]  /*4fe0*/  ULDC UR23, c[0x0][0x604] ;  /* 0x0001810000177ab9 */ /* 0x000fe20000000800 */
[----:B------:R-:W-:Y:S01]  /*4ff0*/  ULDC UR29, c[0x0][0x604] ;  /* 0x00018100001d7ab9 */ /* 0x000fe20000000800 */
[--C-:B------:R-:W-:Y:S01]  /*5000*/  FFMA R62, R62, UR28, -R125.reuse ;  /* 0x0000001c3e3e7c23 */ /* 0x100fe2000800087d */
        /* <DEDUP_REMOVED lines=10> */
[----:B------:R-:W2:Y:S01]  /*50b0*/  MUFU.EX2 R103, R10 ;  /* 0x0000000a00677308 */ /* 0x000ea20000000800 */
[--C-:B------:R-:W-:Y:S01]  /*50c0*/  FFMA R117, R117, UR21, -R125.reuse ;  /* 0x0000001575757c23 */ /* 0x100fe2000800087d */
[----:B------:R-:W-:Y:S01]  /*50d0*/  ULDC UR28, c[0x0][0x604] ;  /* 0x00018100001c7ab9 */ /* 0x000fe20000000800 */
[----:B------:R-:W-:Y:S01]  /*50e0*/  ULDC UR7, c[0x0][0x604] ;  /* 0x0001810000077ab9 */ /* 0x000fe20000000800 */
[--C-:B------:R-:W-:Y:S01]  /*50f0*/  FFMA R132, R132, UR9, -R125.reuse ;  /* 0x0000000984847c23 */ /* 0x100fe2000800087d */
[----:B------:R-:W-:Y:S01]  /*5100*/  ULDC UR21, c[0x0][0x604] ;  /* 0x0001810000157ab9 */ /* 0x000fe20000000800 */
[----:B------:R-:W-:Y:S01]  /*5110*/  @!P1 FMUL R0, R0, 0.5 ;  /* 0x3f00000000009820 */ /* 0x000fe20000400000 */
[----:B------:R-:W-:Y:S01]  /*5120*/  FFMA R112, R44, UR6, -R125 ;  /* 0x000000062c707c23 */ /* 0x000fe2000800087d */
[----:B------:R-:W3:Y:S01]  /*5130*/  MUFU.EX2 R115, R115 ;  /* 0x0000007300737308 */ /* 0x000ee20000000800 */
[----:B------:R-:W-:Y:S01]  /*5140*/  ULDC UR23, c[0x0][0x604] ;  /* 0x0001810000177ab9 */ /* 0x000fe20000000800 */
[----:B------:R-:W-:Y:S01]  /*5150*/  ULDC UR9, c[0x0][0x604] ;  /* 0x0001810000097ab9 */ /* 0x000fe20000000800 */
[----:B------:R-:W-:Y:S01]  /*5160*/  FFMA R60, R8, UR28, -R157 ;  /* 0x0000001c083c7c23 */ /* 0x000fe2000800089d */
[----:B------:R-:W-:Y:S01]  /*5170*/  FFMA R44, R79, UR7, -R125 ;  /* 0x000000074f2c7c23 */ /* 0x000fe2000800087d */
[--C-:B------:R-:W-:Y:S01]  /*5180*/  FFMA R159, R39, UR21, -R157.reuse ;  /* 0x00000015279f7c23 */ /* 0x100fe2000800089d */
[----:B------:R-:W-:Y:S01]  /*5190*/  ULDC UR28, c[0x0][0x604] ;  /* 0x00018100001c7ab9 */ /* 0x000fe20000000800 */
[----:B------:R-:W-:Y:S01]  /*51a0*/  @!P2 FMUL R29, R29, 0.5 ;  /* 0x3f0000001d1da820 */ /* 0x000fe20000400000 */
[----:B------:R-:W-:Y:S01]  /*51b0*/  @!P5 FMUL R90, R90, 0.5 ;  /* 0x3f0000005a5ad820 */ /* 0x000fe20000400000 */
[----:B------:R-:W-:Y:S01]  /*51c0*/  ULDC UR6, c[0x0][0x604] ;  /* 0x0001810000067ab9 */ /* 0x000fe20000000800 */
[----:B------:R-:W-:Y:S01]  /*51d0*/  ULDC UR21, c[0x0][0x604] ;  /* 0x0001810000157ab9 */ /* 0x000fe20000000800 */
[--C-:B------:R-:W-:Y:S01]  /*51e0*/  FFMA R75, R43, UR23, -R157.reuse ;  /* 0x000000172b4b7c23 */ /* 0x100fe2000800089d */
[----:B------:R-:W-:Y:S01]  /*51f0*/  FFMA R79, R15, UR9, -R157 ;  /* 0x000000090f4f7c23 */ /* 0x000fe2000800089d */
[----:B------:R-:W-:Y:S01]  /*5200*/  FFMA R141, R34, UR11, -R125 ;  /* 0x0000000b228d7c23 */ /* 0x000fe2000800087d */
[----:B------:R-:W4:Y:S01]  /*5210*/  MUFU.EX2 R43, R0 ;  /* 0x00000000002b7308 */ /* 0x000f220000000800 */
[----:B------:R-:W-:Y:S01]  /*5220*/  FFMA R15, R48, UR28, -R157 ;  /* 0x0000001c300f7c23 */ /* 0x000fe2000800089d */
[----:B------:R-:W-:Y:S01]  /*5230*/  ULDC UR14, c[0x0][0x604] ;  /* 0x00018100000e7ab9 */ /* 0x000fe20000000800 */
[----:B------:R-:W-:Y:S01]  /*5240*/  ULDC UR11, c[0x0][0x604] ;  /* 0x00018100000b7ab9 */ /* 0x000fe20000000800 */
[----:B------:R-:W-:Y:S01]  /*5250*/  ULDC UR8, c[0x0][0x604] ;  /* 0x0001810000087ab9 */ /* 0x000fe20000000800 */
[----:B------:R-:W-:Y:S01]  /*5260*/  FFMA R37, R96, UR6, -R125 ;  /* 0x0000000660257c23 */ /* 0x000fe2000800087d */
[----:B------:R-:W-:Y:S01]  /*5270*/  FFMA R30, R33, UR21, -R157 ;  /* 0x00000015211e7c23 */ /* 0x000fe2000800089d */
[----:B------:R-:W-:Y:S01]  /*5280*/  ULDC UR13, c[0x0][0x604] ;  /* 0x00018100000d7ab9 */ /* 0x000fe20000000800 */
[----:B------:R-:W5:Y:S01]  /*5290*/  MUFU.EX2 R96, R29 ;  /* 0x0000001d00607308 */ /* 0x000f620000000800 */
[--C-:B------:R-:W-:Y:S01]  /*52a0*/  FFMA R83, R80, UR14, -R125.reuse ;  /* 0x0000000e50537c23 */ /* 0x100fe2000800087d */
[--C-:B------:R-:W-:Y:S01]  /*52b0*/  FFMA R86, R86, UR11, -R125.reuse ;  /* 0x0000000b56567c23 */ /* 0x100fe2000800087d */
[----:B------:R-:W-:Y:S01]  /*52c0*/  FFMA R34, R92, UR8, -R125 ;  /* 0x000000085c227c23 */ /* 0x000fe2000800087d */
[----:B------:R-:W-:Y:S01]  /*52d0*/  ULDC UR14, c[0x0][0x604] ;  /* 0x00018100000e7ab9 */ /* 0x000fe20000000800 */
[----:B------:R-:W-:Y:S01]  /*52e0*/  ULDC UR11, c[0x0][0x604] ;  /* 0x00018100000b7ab9 */ /* 0x000fe20000000800 */
[----:B------:R-:W-:Y:S01]  /*52f0*/  ULDC UR8, c[0x0][0x604] ;  /* 0x0001810000087ab9 */ /* 0x000fe20000000800 */
[----:B------:R-:W-:Y:S01]  /*5300*/  ULDC UR7, c[0x0][0x604] ;  /* 0x0001810000077ab9 */ /* 0x000fe20000000800 */
[----:B------:R-:W5:Y:S01]  /*5310*/  MUFU.EX2 R33, R90 ;  /* 0x0000005a00217308 */ /* 0x000f620000000800 */
[----:B------:R-:W-:Y:S01]  /*5320*/  ULDC UR6, c[0x0][0x604] ;  /* 0x0001810000067ab9 */ /* 0x000fe20000000800 */
[----:B-1----:R-:W-:Y:S01]  /*5330*/  @!P6 FMUL R42, R42, R42 ;  /* 0x0000002a2a2ae220 */ /* 0x002fe20000400000 */
[----:B------:R-:W-:Y:S01]  /*5340*/  FFMA R95, R18, UR13, -R157 ;  /* 0x0000000d125f7c23 */ /* 0x000fe2000800089d */
[----:B------:R-:W-:Y:S01]  /*5350*/  FSETP.GEU.AND P6, PT, R15, -126, PT ;  /* 0xc2fc00000f00780b */ /* 0x000fe20003fce000 */
[----:B------:R-:W-:Y:S01]  /*5360*/  ULDC UR13, c[0x0][0x604] ;  /* 0x00018100000d7ab9 */ /* 0x000fe20000000800 */
[--C-:B------:R-:W-:Y:S01]  /*5370*/  FFMA R128, R128, UR14, -R125.reuse ;  /* 0x0000000e80807c23 */ /* 0x100fe2000800087d */
[--C-:B------:R-:W-:Y:S01]  /*5380*/  FFMA R130, R130, UR11, -R125.reuse ;  /* 0x0000000b82827c23 */ /* 0x100fe2000800087d */
[--C-:B------:R-:W-:Y:S01]  /*5390*/  FFMA R135, R135, UR8, -R125.reuse ;  /* 0x0000000887877c23 */ /* 0x100fe2000800087d */
[--C-:B------:R-:W-:Y:S01]  /*53a0*/  FFMA R138, R138, UR7, -R125.reuse ;  /* 0x000000078a8a7c23 */ /* 0x100fe2000800087d */
[----:B------:R-:W-:Y:S01]  /*53b0*/  FFMA R137, R137, UR6, -R125 ;  /* 0x0000000689897c23 */ /* 0x000fe2000800087d */
[----:B------:R-:W-:Y:S01]  /*53c0*/  ULDC UR9, c[0x0][0x604] ;  /* 0x0001810000097ab9 */ /* 0x000fe20000000800 */
[--C-:B------:R-:W-:Y:S01]  /*53d0*/  FFMA R125, R88, UR13, -R157.reuse ;  /* 0x0000000d587d7c23 */ /* 0x100fe2000800089d */
[--C-:B------:R-:W-:Y:S01]  /*53e0*/  FFMA R49, R49, UR9, -R157.reuse ;  /* 0x0000000931317c23 */ /* 0x100fe2000800089d */
[----:B--2---:R-:W-:Y:S01]  /*53f0*/  @!P4 FMUL R103, R103, R103 ;  /* 0x000000676767c220 */ /* 0x004fe20000400000 */
[----:B---3--:R-:W-:Y:S01]  /*5400*/  @!P3 FMUL R115, R115, R115 ;  /* 0x000000737373b220 */ /* 0x008fe20000400000 */
[----:B----4-:R-:W-:Y:S01]  /*5410*/  @!P1 FMUL R43, R43, R43 ;  /* 0x0000002b2b2b9220 */ /* 0x010fe20000400000 */
[----:B------:R-:W-:Y:S01]  /*5420*/  FSETP.GEU.AND P4, PT, R125, -126, PT ;  /* 0xc2fc00007d00780b */ /* 0x000fe20003f8e000 */
[----:B------:R-:W-:Y:S01]  /*5430*/  @!P6 FMUL R15, R15, 0.5 ;  /* 0x3f0000000f0fe820 */ /* 0x000fe20000400000 */
[----:B------:R-:W-:Y:S01]  /*5440*/  FSETP.GEU.AND P3, PT, R49, -126, PT ;  /* 0xc2fc00003100780b */ /* 0x000fe20003f6e000 */
[----:B-----5:R-:W-:Y:S01]  /*5450*/  @!P2 FMUL R96, R96, R96 ;  /* 0x000000606060a220 */ /* 0x020fe20000400000 */
[----:B------:R-:W-:Y:S01]  /*5460*/  FSETP.GEU.AND P1, PT, R30, -126, PT ;  /* 0xc2fc00001e00780b */ /* 0x000fe20003f2e000 */
[----:B------:R-:W-:Y:S01]  /*5470*/  @!P5 FMUL R33, R33, R33 ;  /* 0x000000212121d220 */ /* 0x000fe20000400000 */
[----:B------:R-:W-:Y:S01]  /*5480*/  FSETP.GEU.AND P2, PT, R162, -126, PT ;  /* 0xc2fc0000a200780b */ /* 0x000fe20003f4e000 */
[----:B------:R-:W1:Y:S01]  /*5490*/  MUFU.EX2 R15, R15 ;  /* 0x0000000f000f7308 */ /* 0x000e620000000800 */
[----:B------:R-:W-:Y:S01]  /*54a0*/  FSETP.GEU.AND P5, PT, R149, -126, PT ;  /* 0xc2fc00009500780b */ /* 0x000fe20003fae000 */
[----:B------:R-:W-:Y:S01]  /*54b0*/  ULDC UR25, c[0x0][0x604] ;  /* 0x0001810000197ab9 */ /* 0x000fe20000000800 */
[----:B------:R-:W-:Y:S01]  /*54c0*/  ULDC UR6, c[0x0][0x604] ;  /* 0x0001810000067ab9 */ /* 0x000fe20000000800 */
[----:B------:R-:W-:Y:S01]  /*54d0*/  ULDC UR23, c[0x0][0x604] ;  /* 0x0001810000177ab9 */ /* 0x000fe20000000800 */
[--C-:B------:R-:W-:Y:S01]  /*54e0*/  FFMA R54, R7, UR25, -R157.reuse ;  /* 0x0000001907367c23 */ /* 0x100fe2000800089d */
[----:B------:R-:W-:Y:S01]  /*54f0*/  @!P4 FMUL R125, R125, 0.5 ;  /* 0x3f0000007d7dc820 */ /* 0x000fe20000400000 */
[----:B------:R-:W-:Y:S01]  /*5500*/  ULDC UR25, c[0x0][0x604] ;  /* 0x0001810000197ab9 */ /* 0x000fe20000000800 */
[----:B------:R-:W-:Y:S01]  /*5510*/  @!P3 FMUL R49, R49, 0.5 ;  /* 0x3f0000003131b820 */ /* 0x000fe20000400000 */
[--C-:B------:R-:W-:Y:S01]  /*5520*/  FFMA R87, R11, UR6, -R157.reuse ;  /* 0x000000060b577c23 */ /* 0x100fe2000800089d */
[----:B------:R-:W-:Y:S01]  /*5530*/  @!P1 FMUL R30, R30, 0.5 ;  /* 0x3f0000001e1e9820 */ /* 0x000fe20000400000 */
[----:B------:R-:W-:Y:S01]  /*5540*/  ULDC UR24, c[0x0][0x604] ;  /* 0x0001810000187ab9 */ /* 0x000fe20000000800 */
[----:B------:R-:W2:Y:S01]  /*5550*/  MUFU.EX2 R110, R49 ;  /* 0x00000031006e7308 */ /* 0x000ea20000000800 */
[----:B------:R-:W-:Y:S01]  /*5560*/  @!P2 FMUL R162, R162, 0.5 ;  /* 0x3f000000a2a2a820 */ /* 0x000fe20000400000 */
[----:B------:R-:W-:Y:S01]  /*5570*/  @!P5 FMUL R149, R149, 0.5 ;  /* 0x3f0000009595d820 */ /* 0x000fe20000400000 */
[----:B------:R-:W-:Y:S01]  /*5580*/  ULDC UR6, c[0x0][0x604] ;  /* 0x0001810000067ab9 */ /* 0x000fe20000000800 */
[--C-:B------:R-:W-:Y:S01]  /*5590*/  FFMA R35, R40, UR23, -R157.reuse ;  /* 0x0000001728237c23 */ /* 0x100fe2000800089d */
[----:B-1----:R-:W-:Y:S01]  /*55a0*/  @!P6 FMUL R15, R15, R15 ;  /* 0x0000000f0f0fe220 */ /* 0x002fe20000400000 */
[----:B------:R-:W1:Y:S01]  /*55b0*/  SYNCS.PHASECHK.TRANS64.TRYWAIT P6, [R163+URZ+0x77008], R16 ;  /* 0x07700810a30075a7 */ /* 0x000e6200080c017f */
[--C-:B------:R-:W-:Y:S01]  /*55c0*/  FFMA R40, R99, UR25, -R157.reuse ;  /* 0x0000001963287c23 */ /* 0x100fe2000800089d */
[----:B------:R-:W3:Y:S01]  /*55d0*/  MUFU.EX2 R125, R125 ;  /* 0x0000007d007d7308 */ /* 0x000ee20000000800 */
[--C-:B------:R-:W-:Y:S01]  /*55e0*/  FFMA R53, R46, UR24, -R157.reuse ;  /* 0x000000182e357c23 */ /* 0x100fe2000800089d */
[--C-:B------:R-:W-:Y:S01]  /*55f0*/  FFMA R99, R45, UR6, -R157.reuse ;  /* 0x000000062d637c23 */ /* 0x100fe2000800089d */
[----:B------:R-:W-:Y:S01]  /*5600*/  ULDC UR14, c[0x0][0x604] ;  /* 0x00018100000e7ab9 */ /* 0x000fe20000000800 */
[----:B------:R-:W-:Y:S01]  /*5610*/  ULDC UR15, c[0x0][0x604] ;  /* 0x00018100000f7ab9 */ /* 0x000fe20000000800 */
[----:B------:R-:W-:Y:S01]  /*5620*/  ULDC UR17, c[0x0][0x604] ;  /* 0x0001810000117ab9 */ /* 0x000fe20000000800 */
[--C-:B------:R-:W-:Y:S01]  /*5630*/  FFMA R92, R19, UR14, -R157.reuse ;  /* 0x0000000e135c7c23 */ /* 0x100fe2000800089d */
[--C-:B------:R-:W-:Y:S01]  /*5640*/  FFMA R88, R21, UR15, -R157.reuse ;  /* 0x0000000f15587c23 */ /* 0x100fe2000800089d */
[----:B------:R-:W4:Y:S01]  /*5650*/  MUFU.EX2 R30, R30 ;  /* 0x0000001e001e7308 */ /* 0x000f220000000800 */
[----:B--2---:R-:W-:Y:S01]  /*5660*/  @!P3 FMUL R110, R110, R110 ;  /* 0x0000006e6e6eb220 */ /* 0x004fe20000400000 */
[----:B------:R-:W-:Y:S01]  /*5670*/  FSETP.GEU.AND P3, PT, R148, -126, PT ;  /* 0xc2fc00009400780b */ /* 0x000fe20003f6e000 */
[--C-:B------:R-:W-:Y:S01]  /*5680*/  FFMA R90, R22, UR17, -R157.reuse ;  /* 0x00000011165a7c23 */ /* 0x100fe2000800089d */
[----:B------:R-:W-:Y:S01]  /*5690*/  ULDC UR8, c[0x0][0x604] ;  /* 0x0001810000087ab9 */ /* 0x000fe20000000800 */
[----:B------:R-:W-:Y:S01]  /*56a0*/  ULDC UR10, c[0x0][0x604] ;  /* 0x00018100000a7ab9 */ /* 0x000fe20000000800 */
[----:B------:R-:W-:Y:S01]  /*56b0*/  ULDC UR26, c[0x0][0x604] ;  /* 0x00018100001a7ab9 */ /* 0x000fe20000000800 */
[----:B------:R-:W-:Y:S01]  /*56c0*/  ULDC UR11, c[0x0][0x604] ;  /* 0x00018100000b7ab9 */ /* 0x000fe20000000800 */
[----:B------:R-:W2:Y:S01]  /*56d0*/  MUFU.EX2 R48, R162 ;  /* 0x000000a200307308 */ /* 0x000ea20000000800 */
[----:B---3--:R-:W-:Y:S01]  /*56e0*/  @!P4 FMUL R125, R125, R125 ;  /* 0x0000007d7d7dc220 */ /* 0x008fe20000400000 */
[C---:B------:R-:W-:Y:S01]  /*56f0*/  FSETP.GEU.AND P4, PT, R145.reuse, -126, PT ;  /* 0xc2fc00009100780b */ /* 0x040fe20003f8e000 */
[----:B------:R-:W-:Y:S01]  /*5700*/  ULDC UR16, c[0x0][0x604] ;  /* 0x0001810000107ab9 */ /* 0x000fe20000000800 */
[----:B------:R-:W-:Y:S01]  /*5710*/  ULDC UR29, c[0x0][0x604] ;  /* 0x00018100001d7ab9 */ /* 0x000fe20000000800 */
[----:B------:R-:W-:Y:S01]  /*5720*/  ULDC UR5, c[0x0][0x604] ;  /* 0x0001810000057ab9 */ /* 0x000fe20000000800 */
[----:B------:R-:W-:Y:S01]  /*5730*/  ULDC UR7, c[0x0][0x604] ;  /* 0x0001810000077ab9 */ /* 0x000fe20000000800 */
[----:B------:R-:W-:Y:S01]  /*5740*/  @!P3 FMUL R148, R148, 0.5 ;  /* 0x3f0000009494b820 */ /* 0x000fe20000400000 */
[----:B------:R-:W3:Y:S01]  /*5750*/  MUFU.EX2 R49, R149 ;  /* 0x0000009500317308 */ /* 0x000ee20000000800 */
[----:B----4-:R-:W-:Y:S01]  /*5760*/  @!P1 FMUL R30, R30, R30 ;  /* 0x0000001e1e1e9220 */ /* 0x010fe20000400000 */
[----:B------:R-:W-:Y:S01]  /*5770*/  FSETP.GEU.AND P1, PT, R158, -126, PT ;  /* 0xc2fc00009e00780b */ /* 0x000fe20003f2e000 */
[----:B------:R-:W-:Y:S01]  /*5780*/  ULDC UR18, c[0x0][0x604] ;  /* 0x0001810000127ab9 */ /* 0x000fe20000000800 */
[----:B------:R-:W-:Y:S01]  /*5790*/  ULDC UR19, c[0x0][0x604] ;  /* 0x0001810000137ab9 */ /* 0x000fe20000000800 */
[----:B------:R-:W-:Y:S01]  /*57a0*/  ULDC UR22, c[0x0][0x604] ;  /* 0x0001810000167ab9 */ /* 0x000fe20000000800 */
[--C-:B------:R-:W-:Y:S01]  /*57b0*/  FFMA R80, R14, UR8, -R157.reuse ;  /* 0x000000080e507c23 */ /* 0x100fe2000800089d */
[----:B------:R-:W-:Y:S01]  /*57c0*/  @!P4 FMUL R145, R145, 0.5 ;  /* 0x3f0000009191c820 */ /* 0x000fe20000400000 */
[----:B------:R-:W4:Y:S01]  /*57d0*/  MUFU.EX2 R45, R148 ;  /* 0x00000094002d7308 */ /* 0x000f220000000800 */
[----:B--2---:R-:W-:Y:S01]  /*57e0*/  @!P2 FMUL R48, R48, R48 ;  /* 0x000000303030a220 */ /* 0x004fe20000400000 */
[----:B------:R-:W-:Y:S01]  /*57f0*/  FSETP.GEU.AND P2, PT, R159, -126, PT ;  /* 0xc2fc00009f00780b */ /* 0x000fe20003f4e000 */
[--C-:B------:R-:W-:Y:S01]  /*5800*/  FFMA R69, R70, UR10, -R157.reuse ;  /* 0x0000000a46457c23 */ /* 0x100fe2000800089d */
[--C-:B------:R-:W-:Y:S01]  /*5810*/  FFMA R76, R50, UR26, -R157.reuse ;  /* 0x0000001a324c7c23 */ /* 0x100fe2000800089d */
[----:B------:R-:W-:Y:S01]  /*5820*/  ULDC UR8, c[0x0][0x604] ;  /* 0x0001810000087ab9 */ /* 0x000fe20000000800 */
[--C-:B------:R-:W-:Y:S01]  /*5830*/  FFMA R70, R17, UR11, -R157.reuse ;  /* 0x0000000b11467c23 */ /* 0x100fe2000800089d */
[----:B------:R-:W-:Y:S01]  /*5840*/  @!P1 FMUL R158, R158, 0.5 ;  /* 0x3f0000009e9e9820 */ /* 0x000fe20000400000 */
[----:B------:R-:W2:Y:S01]  /*5850*/  MUFU.EX2 R46, R145 ;  /* 0x00000091002e7308 */ /* 0x000ea20000000800 */
[----:B---3--:R-:W-:Y:S01]  /*5860*/  @!P5 FMUL R49, R49, R49 ;  /* 0x000000313131d220 */ /* 0x008fe20000400000 */
[----:B------:R-:W-:Y:S01]  /*5870*/  FSETP.GEU.AND P5, PT, R144, -126, PT ;  /* 0xc2fc00009000780b */ /* 0x000fe20003fae000 */
[--C-:B------:R-:W-:Y:S01]  /*5880*/  FFMA R89, R82, UR16, -R157.reuse ;  /* 0x0000001052597c23 */ /* 0x100fe2000800089d */
[----:B------:R-:W-:Y:S01]  /*5890*/  ULDC UR26, c[0x0][0x604] ;  /* 0x00018100001a7ab9 */ /* 0x000fe20000000800 */
[--C-:B------:R-:W-:Y:S01]  /*58a0*/  FFMA R59, R9, UR29, -R157.reuse ;  /* 0x0000001d093b7c23 */ /* 0x100fe2000800089d */
[--C-:B------:R-:W-:Y:S01]  /*58b0*/  FFMA R91, R12, UR5, -R157.reuse ;  /* 0x000000050c5b7c23 */ /* 0x100fe2000800089d */
[----:B------:R-:W-:Y:S01]  /*58c0*/  @!P2 FMUL R159, R159, 0.5 ;  /* 0x3f0000009f9fa820 */ /* 0x000fe20000400000 */
[----:B------:R3:W1:Y:S01]  /*58d0*/  MUFU.EX2 R22, R158 ;  /* 0x0000009e00167308 */ /* 0x0006620000000800 */
[--C-:B------:R-:W-:Y:S01]  /*58e0*/  FFMA R77, R13, UR7, -R157.reuse ;  /* 0x000000070d4d7c23 */ /* 0x100fe2000800089d */
[----:B------:R-:W-:Y:S01]  /*58f0*/  ULDC UR20, c[0x0][0x604] ;  /* 0x0001810000147ab9 */ /* 0x000fe20000000800 */
[----:B------:R-:W-:Y:S01]  /*5900*/  ULDC UR21, c[0x0][0x604] ;  /* 0x0001810000157ab9 */ /* 0x000fe20000000800 */
[----:B------:R-:W-:Y:S01]  /*5910*/  ULDC UR11, c[0x0][0x604] ;  /* 0x00018100000b7ab9 */ /* 0x000fe20000000800 */
[----:B------:R-:W-:Y:S01]  /*5920*/  ULDC UR9, c[0x0][0x604] ;  /* 0x0001810000097ab9 */ /* 0x000fe20000000800 */
[--C-:B------:R-:W-:Y:S01]  /*5930*/  FFMA R81, R81, UR18, -R157.reuse ;  /* 0x0000001251517c23 */ /* 0x100fe2000800089d */
[----:B------:R-:W-:Y:S01]  /*5940*/  @!P5 FMUL R144, R144, 0.5 ;  /* 0x3f0000009090d820 */ /* 0x000fe20000400000 */
[----:B------:R3:W1:Y:S01]  /*5950*/  MUFU.EX2 R21, R159 ;  /* 0x0000009f00157308 */ /* 0x0006620000000800 */
[--C-:B------:R-:W-:Y:S01]  /*5960*/  FFMA R82, R25, UR19, -R157.reuse ;  /* 0x0000001319527c23 */ /* 0x100fe2000800089d */
[--C-:B------:R-:W-:Y:S01]  /*5970*/  FFMA R50, R94, UR22, -R157.reuse ;  /* 0x000000165e327c23 */ /* 0x100fe2000800089d */
[----:B------:R-:W-:Y:S01]  /*5980*/  ULDC UR24, c[0x0][0x604] ;  /* 0x0001810000187ab9 */ /* 0x000fe20000000800 */
[----:B------:R-:W-:Y:S01]  /*5990*/  ULDC UR27, c[0x0][0x604] ;  /* 0x00018100001b7ab9 */ /* 0x000fe20000000800 */
[----:B------:R-:W-:Y:S01]  /*59a0*/  ULDC UR29, c[0x0][0x604] ;  /* 0x00018100001d7ab9 */ /* 0x000fe20000000800 */
[----:B------:R-:W-:Y:S01]  /*59b0*/  ULDC UR4, c[0x0][0x604] ;  /* 0x0001810000047ab9 */ /* 0x000fe20000000800 */
[----:B------:R-:W-:Y:S01]  /*59c0*/  ULDC UR5, c[0x0][0x604] ;  /* 0x0001810000057ab9 */ /* 0x000fe20000000800 */
[----:B------:R3:W1:Y:S01]  /*59d0*/  MUFU.EX2 R19, R144 ;  /* 0x0000009000137308 */ /* 0x0006620000000800 */
        /* <DEDUP_REMOVED lines=12> */
[--C-:B------:R-:W-:Y:S01]  /*5aa0*/  FFMA R94, R93, UR8, -R157.reuse ;  /* 0x000000085d5e7c23 */ /* 0x100fe2000800089d */
        /* <DEDUP_REMOVED lines=21> */
[----:B------:R-:W-:Y:S01]  /*5c00*/  FFMA R134, R151, UR22, -R157 ;  /* 0x0000001697867c23 */ /* 0x000fe2000800089d */
[----:B------:R-:W-:Y:S01]  /*5c10*/  P2R R17, PR, RZ, 0x20 ;  /* 0x00000020ff117803 */ /* 0x000fe20000000000 */
[----:B----4-:R-:W-:Y:S01]  /*5c20*/  @!P3 FMUL R45, R45, R45 ;  /* 0x0000002d2d2db220 */ /* 0x010fe20000400000 */
[----:B--2---:R-:W-:Y:S01]  /*5c30*/  @!P4 FMUL R46, R46, R46 ;  /* 0x0000002e2e2ec220 */ /* 0x004fe20000400000 */
[----:B------:R-:W-:-:S02]  /*5c40*/  FSETP.GEU.AND P3, PT, R141, -126, PT ;  /* 0xc2fc00008d00780b */ /* 0x000fc40003f6e000 */
[----:B------:R-:W-:Y:S02]  /*5c50*/  FSETP.GEU.AND P4, PT, R142, -126, PT ;  /* 0xc2fc00008e00780b */ /* 0x000fe40003f8e000 */
[----:B------:R-:W-:Y:S01]  /*5c60*/  FSETP.GEU.AND P5, PT, R28, -126, PT ;  /* 0xc2fc00001c00780b */ /* 0x000fe20003fae000 */
[----:B-1-3--:R-:W-:-:S12]  /*5c70*/  @!P6 BRA `(.L_x_23) ;  /* 0x000001ac00a8e947 */ /* 0x00afd80003800000 */
.L_x_89:
[----:B------:R-:W-:Y:S01]  /*5c80*/  F2FP.F16.F32.PACK_AB R25, R139, R156 ;  /* 0x0000009c8b19723e */ /* 0x000fe200000000ff */
[----:B------:R-:W-:Y:S01]  /*5c90*/  UIADD3 UR4, UR61, 0x1c00, URZ ;  /* 0x00001c003d047890 */ /* 0x000fe2000fffe03f */
[----:B------:R-:W-:Y:S01]  /*5ca0*/  F2FP.F16.F32.PACK_AB R27, R51, R52 ;  /* 0x00000034331b723e */ /* 0x000fe200000000ff */
[----:B------:R-:W-:Y:S01]  /*5cb0*/  UMOV UR7, 0x80000020 ;  /* 0x8000002000077882 */ /* 0x000fe20000000000 */
[----:B------:R-:W-:Y:S01]  /*5cc0*/  F2FP.F16.F32.PACK_AB R24, R49, R48 ;  /* 0x000000303118723e */ /* 0x000fe200000000ff */
[----:B------:R-:W-:Y:S01]  /*5cd0*/  UMOV UR11, 0x80000020 ;  /* 0x80000020000b7882 */ /* 0x000fe20000000000 */
[----:B------:R-:W-:Y:S01]  /*5ce0*/  F2FP.F16.F32.PACK_AB R26, R46, R45 ;  /* 0x0000002d2e1a723e */ /* 0x000fe200000000ff */
[----:B------:R-:W-:Y:S01]  /*5cf0*/  UMOV UR15, 0x80000020 ;  /* 0x80000020000f7882 */ /* 0x000fe20000000000 */
[----:B------:R-:W-:Y:S01]  /*5d00*/  UMOV UR6, UR4 ;  /* 0x0000000400067c82 */ /* 0x000fe20008000000 */
[----:B------:R-:W-:Y:S01]  /*5d10*/  UIADD3 UR4, UR61, 0x2000, URZ ;  /* 0x000020003d047890 */ /* 0x000fe2000fffe03f */
[----:B------:R-:W-:Y:S01]  /*5d20*/  WARPGROUP.ARRIVE ;  /* 0x00000000000079c5 */ /* 0x000fe20000000000 */
[----:B------:R-:W-:Y:S01]  /*5d30*/  @!P3 FMUL R141, R141, 0.5 ;  /* 0x3f0000008d8db820 */ /* 0x000fe20000400000 */
[----:B------:R2:W-:Y:S01]  /*5d40*/  STL.64 [R1+0x1b8], R130 ;  /* 0x0001b88201007387 */ /* 0x0005e20000100a00 */
[----:B------:R-:W-:Y:S01]  /*5d50*/  FADD R156, R156, R33 ;  /* 0x000000219c9c7221 */ /* 0x000fe20000000000 */
[----:B------:R-:W-:Y:S01]  /*5d60*/  FADD R29, R103, R110 ;  /* 0x0000006e671d7221 */ /* 0x000fe20000000000 */
[----:B-1----:R-:W1:Y:S03]  /*5d70*/  MUFU.EX2 R18, R141 ;  /* 0x0000008d00127308 */ /* 0x002e660000000800 */
[----:B------:R-:W-:Y:S01]  /*5d80*/  HGMMA.64x32x16.F32 R160, R24, gdesc[UR4].tnspB, RZ, !UPT, gsb0 ;  /* 0x4060000418a07df0 */ /* 0x000fe2000c0008ff */
[----:B------:R-:W-:Y:S01]  /*5d90*/  UMOV UR6, UR4 ;  /* 0x0000000400067c82 */ /* 0x000fe20008000000 */
[----:B------:R-:W-:Y:S01]  /*5da0*/  UMOV UR7, 0x80000020 ;  /* 0x8000002000077882 */ /* 0x000fe20000000000 */
[----:B------:R-:W-:Y:S01]  /*5db0*/  UIADD3 UR4, UR61, 0x2400, URZ ;  /* 0x000024003d047890 */ /* 0x000fe2000fffe03f */
[----:B------:R-:W-:Y:S01]  /*5dc0*/  STL.64 [R1+0x1b0], R128 ;  /* 0x0001b08001007387 */ /* 0x000fe20000100a00 */
[----:B------:R-:W-:Y:S01]  /*5dd0*/  UIADD3 UR8, UR61, 0x3400, URZ ;  /* 0x000034003d087890 */ /* 0x000fe2000fffe03f */
[----:B------:R-:W-:Y:S01]  /*5de0*/  @!P4 FMUL R142, R142, 0.5 ;  /* 0x3f0000008e8ec820 */ /* 0x000fe20000400000 */
[----:B------:R-:W-:Y:S01]  /*5df0*/  @!P5 FMUL R28, R28, 0.5 ;  /* 0x3f0000001c1cd820 */ /* 0x000fe20000400000 */
[----:B------:R-:W-:Y:S01]  /*5e00*/  STL.64 [R1+0x1a8], R126 ;  /* 0x0001a87e01007387 */ /* 0x000fe20000100a00 */
[----:B------:R-:W-:Y:S01]  /*5e10*/  ISETP.NE.AND P6, PT, R17, RZ, PT ;  /* 0x000000ff1100720c */ /* 0x000fe20003fc5270 */
[----:B------:R-:W-:Y:S01]  /*5e20*/  UMOV UR10, UR4 ;  /* 0x00000004000a7c82 */ /* 0x000fe20008000000 */
[----:B------:R-:W-:Y:S01]  /*5e30*/  UIADD3 UR4, UR61, 0x2c00, URZ ;  /* 0x00002c003d047890 */ /* 0x000fe2000fffe03f */
[----:B------:R-:W-:Y:S01]  /*5e40*/  STL.64 [R1+0x1a0], R124 ;  /* 0x0001a07c01007387 */ /* 0x000fe20000100a00 */
[----:B------:R-:W3:Y:S01]  /*5e50*/  MUFU.EX2 R17, R142 ;  /* 0x0000008e00117308 */ /* 0x000ee20000000800 */
[----:B------:R-:W-:Y:S01]  /*5e60*/  FADD R140, R115, R15 ;  /* 0x0000000f738c7221 */ /* 0x000fe20000000000 */
[----:B------:R-:W-:Y:S01]  /*5e70*/  FADD R31, R96, R125 ;  /* 0x0000007d601f7221 */ /* 0x000fe20000000000 */
[----:B------:R-:W-:Y:S01]  /*5e80*/  STL.64 [R1+0x198], R122 ;  /* 0x0001987a01007387 */ /* 0x000fe20000100a00 */
[----:B------:R-:W-:Y:S01]  /*5e90*/  @!P1 FMUL R22, R22, R22 ;  /* 0x0000001616169220 */ /* 0x000fe20000400000 */
[----:B------:R-:W-:Y:S01]  /*5ea0*/  UMOV UR14, UR4 ;  /* 0x00000004000e7c82 */ /* 0x000fe20008000000 */
[----:B------:R-:W-:Y:S01]  /*5eb0*/  @!P2 FMUL R21, R21, R21 ;  /* 0x000000151515a220 */ /* 0x000fe20000400000 */
[----:B------:R-:W-:Y:S01]  /*5ec0*/  STL.64 [R1+0x190], R120 ;  /* 0x0001907801007387 */ /* 0x000fe20000100a00 */
[----:B-1----:R-:W-:Y:S01]  /*5ed0*/  @!P3 FMUL R18, R18, R18 ;  /* 0x000000121212b220 */ /* 0x002fe20000400000 */
[----:B------:R-:W-:Y:S01]  /*5ee0*/  @!P6 FMUL R19, R19, R19 ;  /* 0x000000131313e220 */ /* 0x000fe20000400000 */
[----:B------:R-:W-:Y:S01]  /*5ef0*/  FADD R140, R140, R31 ;  /* 0x0000001f8c8c7221 */ /* 0x000fe20000000000 */
[----:B------:R-:W-:Y:S01]  /*5f00*/  STL.64 [R1+0x188], R118 ;  /* 0x0001887601007387 */ /* 0x000fe20000100a00 */
[----:B------:R-:W-:Y:S01]  /*5f10*/  FADD R139, R139, R30 ;  /* 0x0000001e8b8b7221 */ /* 0x000fe20000000000 */
[----:B------:R-:W-:Y:S01]  /*5f20*/  F2FP.F16.F32.PACK_AB R33, R30, R33 ;  /* 0x000000211e21723e */ /* 0x000fe200000000ff */
[----:B------:R-:W-:Y:S01]  /*5f30*/  UIADD3 UR4, UR61, 0x2040, URZ ;  /* 0x000020403d047890 */ /* 0x000fe2000fffe03f */
[----:B------:R1:W-:Y:S01]  /*5f40*/  STL.64 [R1+0x180], R116 ;  /* 0x0001807401007387 */ /* 0x0003e20000100a00 */
[----:B------:R-:W-:Y:S01]  /*5f50*/  F2FP.F16.F32.PACK_AB R31, R21, R22 ;  /* 0x00000016151f723e */ /* 0x000fe200000000ff */
[----:B---3--:R-:W-:Y:S01]  /*5f60*/  @!P4 FMUL R17, R17, R17 ;  /* 0x000000111111c220 */ /* 0x008fe20000400000 */
[----:B------:R-:W-:Y:S01]  /*5f70*/  FSETP.GEU.AND P1, PT, R75, -126, PT ;  /* 0xc2fc00004b00780b */ /* 0x000fe20003f2e000 */
[----:B------:R-:W-:Y:S01]  /*5f80*/  ULDC UR39, c[0x0][0x604] ;  /* 0x0001810000277ab9 */ /* 0x000fe20000000800 */
[----:B------:R-:W-:Y:S01]  /*5f90*/  FSETP.GEU.AND P6, PT, R90, -126, PT ;  /* 0xc2fc00005a00780b */ /* 0x000fe20003fce000 */
[----:B------:R-:W-:Y:S01]  /*5fa0*/  ULDC UR60, c[0x0][0x28c] ;  /* 0x0000a300003c7ab9 */ /* 0x000fe20000000800 */
[----:B------:R-:W-:-:S02]  /*5fb0*/  FSETP.GEU.AND P4, PT, R82, -126, PT ;  /* 0xc2fc00005200780b */ /* 0x000fc40003f8e000 */
[----:B------:R-:W-:Y:S02]  /*5fc0*/  FSETP.GEU.AND P3, PT, R83, -126, PT ;  /* 0xc2fc00005300780b */ /* 0x000fe40003f6e000 */
[----:B------:R-:W-:-:S05]  /*5fd0*/  FSETP.GEU.AND P2, PT, R84, -126, PT ;  /* 0xc2fc00005400780b */ /* 0x000fca0003f4e000 */
[----:B------:R-:W-:Y:S02]  /*5fe0*/  @!P1 FMUL R75, R75, 0.5 ;  /* 0x3f0000004b4b9820 */ /* 0x000fe40000400000 */
[----:B------:R-:W-:Y:S02]  /*5ff0*/  @!P6 FMUL R90, R90, 0.5 ;  /* 0x3f0000005a5ae820 */ /* 0x000fe40000400000 */
[----:B------:R-:W-:Y:S01]  /*6000*/  @!P4 FMUL R82, R82, 0.5 ;  /* 0x3f0000005252c820 */ /* 0x000fe20000400000 */
[----:B------:R-:W-:Y:S02]  /*6010*/  WARPGROUP.DEPBAR.LE gsb0, 0x0 ;  /* 0x00008000000079c5 */ /* 0x000fe40000010000 */
[----:B------:R-:W-:Y:S01]  /*6020*/  WARPGROUP.ARRIVE ;  /* 0x00000000000079c5 */ /* 0x000fe20000000000 */
[----:B------:R-:W-:Y:S01]  /*6030*/  MOV R148, R168 ;  /* 0x000000a800947202 */ /* 0x000fe20000000f00 */
[----:B------:R-:W-:Y:S01]  /*6040*/  IMAD.MOV.U32 R147, RZ, RZ, R169 ;  /* 0x000000ffff937224 */ /* 0x000fe200078e00a9 */
[----:B------:R-:W-:Y:S01]  /*6050*/  MOV R146, R170 ;  /* 0x000000aa00927202 */ /* 0x000fe20000000f00 */
[----:B------:R-:W-:Y:S01]  /*6060*/  IMAD.MOV.U32 R145, RZ, RZ, R171 ;  /* 0x000000ffff917224 */ /* 0x000fe200078e00ab */
[----:B------:R-:W-:Y:S01]  /*6070*/  MOV R144, R172 ;  /* 0x000000ac00907202 */ /* 0x000fe20000000f00 */
[----:B------:R-:W-:Y:S01]  /*6080*/  HGMMA.64x32x16.F32 R232, R24, gdesc[UR4].tnspB, RZ, !UPT, gsb0 ;  /* 0x4060000418e87df0 */ /* 0x000fe2000c0008ff */
[----:B------:R-:W-:Y:S01]  /*6090*/  UIADD3 UR6, UR61, 0x2800, URZ ;  /* 0x000028003d067890 */ /* 0x000fe2000fffe03f */
[----:B------:R-:W-:Y:S01]  /*60a0*/  IMAD.MOV.U32 R143, RZ, RZ, R173 ;  /* 0x000000ffff8f7224 */ /* 0x000fe200078e00ad */
[----:B------:R-:W-:Y:S01]  /*60b0*/  UMOV UR7, 0x80000020 ;  /* 0x8000002000077882 */ /* 0x000fe20000000000 */
[----:B------:R-:W-:Y:S01]  /*60c0*/  MOV R141, R174 ;  /* 0x000000ae008d7202 */ /* 0x000fe20000000f00 */
[----:B------:R-:W-:Y:S01]  /*60d0*/  IMAD.MOV.U32 R16, RZ, RZ, R175 ;  /* 0x000000ffff107224 */ /* 0x000fe200078e00af */
[----:B------:R-:W-:Y:S01]  /*60e0*/  MOV R157, R160 ;  /* 0x000000a0009d7202 */ /* 0x000fe20000000f00 */
[----:B------:R-:W-:Y:S01]  /*60f0*/  IMAD.MOV.U32 R155, RZ, RZ, R161 ;  /* 0x000000ffff9b7224 */ /* 0x000fe200078e00a1 */
[----:B------:R-:W-:Y:S01]  /*6100*/  MOV R154, R162 ;  /* 0x000000a2009a7202 */ /* 0x000fe20000000f00 */
[----:B------:R-:W-:Y:S01]  /*6110*/  IMAD.MOV.U32 R153, RZ, RZ, R163 ;  /* 0x000000ffff997224 */ /* 0x000fe200078e00a3 */
[----:B------:R-:W-:Y:S01]  /*6120*/  MOV R152, R164 ;  /* 0x000000a400987202 */ /* 0x000fe20000000f00 */
[----:B------:R-:W-:Y:S01]  /*6130*/  IMAD.MOV.U32 R151, RZ, RZ, R165 ;  /* 0x000000ffff977224 */ /* 0x000fe200078e00a5 */
[----:B--2---:R-:W-:Y:S01]  /*6140*/  MOV R130, R141 ;  /* 0x0000008d00827202 */ /* 0x004fe20000000f00 */
[----:B------:R-:W-:Y:S01]  /*6150*/  IMAD.MOV.U32 R149, RZ, RZ, R167 ;  /* 0x000000ffff957224 */ /* 0x000fe200078e00a7 */
[----:B------:R-:W-:Y:S01]  /*6160*/  MOV R150, R166 ;  /* 0x000000a600967202 */ /* 0x000fe20000000f00 */
[----:B-1----:R-:W-:Y:S01]  /*6170*/  IMAD.MOV.U32 R117, RZ, RZ, R155 ;  /* 0x000000ffff757224 */ /* 0x002fe200078e009b */
[----:B------:R-:W-:Y:S01]  /*6180*/  MOV R116, R157 ;  /* 0x0000009d00747202 */ /* 0x000fe20000000f00 */
[----:B------:R-:W-:Y:S01]  /*6190*/  IMAD.MOV.U32 R119, RZ, RZ, R153 ;  /* 0x000000ffff777224 */ /* 0x000fe200078e0099 */
[----:B------:R-:W-:Y:S01]  /*61a0*/  MOV R118, R154 ;  /* 0x0000009a00767202 */ /* 0x000fe20000000f00 */
[----:B------:R-:W-:Y:S01]  /*61b0*/  FADD R141, R156, R29 ;  /* 0x0000001d9c8d7221 */ /* 0x000fe20000000000 */
[----:B------:R-:W-:Y:S01]  /*61c0*/  MOV R120, R152 ;  /* 0x0000009800787202 */ /* 0x000fe20000000f00 */
[----:B------:R-:W-:Y:S01]  /*61d0*/  IMAD.MOV.U32 R131, RZ, RZ, R16 ;  /* 0x000000ffff837224 */ /* 0x000fe200078e0010 */
[----:B------:R-:W-:Y:S01]  /*61e0*/  MOV R122, R150 ;  /* 0x00000096007a7202 */ /* 0x000fe20000000f00 */
[----:B------:R1:W2:Y:S01]  /*61f0*/  MUFU.EX2 R16, R28 ;  /* 0x0000001c00107308 */ /* 0x0002a20000000800 */
[----:B------:R-:W-:Y:S01]  /*6200*/  IMAD.MOV.U32 R121, RZ, RZ, R151 ;  /* 0x000000ffff797224 */ /* 0x000fe200078e0097 */
[----:B------:R-:W-:Y:S01]  /*6210*/  MOV R124, R148 ;  /* 0x00000094007c7202 */ /* 0x000fe20000000f00 */
[----:B------:R-:W-:Y:S01]  /*6220*/  IMAD.MOV.U32 R123, RZ, RZ, R149 ;  /* 0x000000ffff7b7224 */ /* 0x000fe200078e0095 */
[----:B------:R-:W-:Y:S01]  /*6230*/  MOV R126, R146 ;  /* 0x00000092007e7202 */ /* 0x000fe20000000f00 */
[----:B------:R-:W-:Y:S01]  /*6240*/  IMAD.MOV.U32 R125, RZ, RZ, R147 ;  /* 0x000000ffff7d7224 */ /* 0x000fe200078e0093 */
[----:B------:R-:W-:Y:S01]  /*6250*/  MOV R128, R144 ;  /* 0x0000009000807202 */ /* 0x000fe20000000f00 */
[----:B------:R-:W-:Y:S01]  /*6260*/  IMAD.MOV.U32 R127, RZ, RZ, R145 ;  /* 0x000000ffff7f7224 */ /* 0x000fe200078e0091 */
[----:B------:R-:W-:Y:S01]  /*6270*/  F2FP.F16.F32.PACK_AB R29, R42, R43 ;  /* 0x0000002b2a1d723e */ /* 0x000fe200000000ff */
[----:B------:R-:W-:Y:S01]  /*6280*/  IMAD.MOV.U32 R129, RZ, RZ, R143 ;  /* 0x000000ffff817224 */ /* 0x000fe200078e008f */
[----:B-1----:R-:W-:Y:S01]  /*6290*/  F2FP.F16.F32.PACK_AB R28, R18, R19 ;  /* 0x00000013121c723e */ /* 0x002fe200000000ff */
[----:B------:R-:W1:Y:S01]  /*62a0*/  MUFU.EX2 R75, R75 ;  /* 0x0000004b004b7308 */ /* 0x000e620000000800 */
[----:B------:R-:W-:Y:S01]  /*62b0*/  @!P3 FMUL R83, R83, 0.5 ;  /* 0x3f0000005353b820 */ /* 0x000fe20000400000 */
[----:B------:R-:W-:Y:S01]  /*62c0*/  @!P2 FMUL R84, R84, 0.5 ;  /* 0x3f0000005454a820 */ /* 0x000fe20000400000 */
[----:B--2---:R-:W-:Y:S01]  /*62d0*/  @!P5 FMUL R16, R16, R16 ;  /* 0x000000101010d220 */ /* 0x004fe20000400000 */
[----:B------:R-:W-:-:S04]  /*62e0*/  FSETP.GEU.AND P5, PT, R81, -126, PT ;  /* 0xc2fc00005100780b */ /* 0x000fc80003fae000 */
[----:B------:R-:W2:Y:S01]  /*62f0*/  MUFU.EX2 R90, R90 ;  /* 0x0000005a005a7308 */ /* 0x000ea20000000800 */
[----:B------:R-:W-:Y:S01]  /*6300*/  F2FP.F16.F32.PACK_AB R30, R16, R17 ;  /* 0x00000011101e723e */ /* 0x000fe200000000ff */
[----:B------:R-:W-:Y:S02]  /*6310*/  WARPGROUP.DEPBAR.LE gsb0, 0x0 ;  /* 0x00008000000079c5 */ /* 0x000fe40000010000 */
[----:B------:R-:W-:Y:S01]  /*6320*/  WARPGROUP.ARRIVE ;  /* 0x00000000000079c5 */ /* 0x000fe20000000000 */
[----:B-1----:R-:W-:Y:S01]  /*6330*/  @!P1 FMUL R75, R75, R75 ;  /* 0x0000004b4b4b9220 */ /* 0x002fe20000400000 */
[----:B------:R-:W-:-:S03]  /*6340*/  FSETP.GEU.AND P1, PT, R53, -126, PT ;  /* 0xc2fc00003500780b */ /* 0x000fc60003f2e000 */
[----:B------:R-:W-:Y:S01]  /*6350*/  @!P5 FMUL R81, R81, 0.5 ;  /* 0x3f0000005151d820 */ /* 0x000fe20000400000 */
[----:B------:R-:W1:Y:S01]  /*6360*/  MUFU.EX2 R82, R82 ;  /* 0x0000005200527308 */ /* 0x000e620000000800 */
[----:B------:R-:W-:Y:S01]  /*6370*/  HGMMA.64x32x16.F32 R216, R24, gdesc[UR8].tnspB, RZ, !UPT, gsb0 ;  /* 0x4060000818d87df0 */ /* 0x000fe2000c0008ff */
[----:B------:R-:W-:Y:S01]  /*6380*/  UIADD3 UR10, UR61, 0x1c40, URZ ;  /* 0x00001c403d0a7890 */ /* 0x000fe2000fffe03f */
[----:B--2---:R-:W-:Y:S01]  /*6390*/  @!P6 FMUL R90, R90, R90 ;  /* 0x0000005a5a5ae220 */ /* 0x004fe20000400000 */
[----:B------:R-:W-:Y:S01]  /*63a0*/  UMOV UR11, 0x80000020 ;  /* 0x80000020000b7882 */ /* 0x000fe20000000000 */
[----:B------:R-:W-:-:S03]  /*63b0*/  FSETP.GEU.AND P6, PT, R86, -126, PT ;  /* 0xc2fc00005600780b */ /* 0x000fc60003fce000 */
[----:B------:R-:W2:Y:S01]  /*63c0*/  MUFU.EX2 R81, R81 ;  /* 0x0000005100517308 */ /* 0x000ea20000000800 */
[----:B------:R-:W-:-:S07]  /*63d0*/  @!P1 FMUL R53, R53, 0.5 ;  /* 0x3f00000035359820 */ /* 0x000fce0000400000 */
[----:B------:R-:W3:Y:S01]  /*63e0*/  MUFU.EX2 R83, R83 ;  /* 0x0000005300537308 */ /* 0x000ee20000000800 */
[----:B-1----:R-:W-:Y:S01]  /*63f0*/  @!P4 FMUL R82, R82, R82 ;  /* 0x000000525252c220 */ /* 0x002fe20000400000 */
[----:B------:R-:W-:Y:S01]  /*6400*/  FSETP.GEU.AND P4, PT, R38, -126, PT ;  /* 0xc2fc00002600780b */ /* 0x000fe20003f8e000 */
[----:B------:R-:W-:-:S05]  /*6410*/  @!P6 FMUL R86, R86, 0.5 ;  /* 0x3f0000005656e820 */ /* 0x000fca0000400000 */
[----:B------:R-:W1:Y:S01]  /*6420*/  MUFU.EX2 R53, R53 ;  /* 0x0000003500357308 */ /* 0x000e620000000800 */
[----:B--2---:R-:W-:Y:S01]  /*6430*/  @!P5 FMUL R81, R81, R81 ;  /* 0x000000515151d220 */ /* 0x004fe20000400000 */
[----:B------:R-:W-:-:S05]  /*6440*/  FSETP.GEU.AND P5, PT, R39, -126, PT ;  /* 0xc2fc00002700780b */ /* 0x000fca0003fae000 */
[----:B------:R-:W-:Y:S01]  /*6450*/  @!P4 FMUL R38, R38, 0.5 ;  /* 0x3f0000002626c820 */ /* 0x000fe20000400000 */
[----:B------:R-:W2:Y:S01]  /*6460*/  MUFU.EX2 R84, R84 ;  /* 0x0000005400547308 */ /* 0x000ea20000000800 */
[----:B---3--:R-:W-:Y:S01]  /*6470*/  @!P3 FMUL R83, R83, R83 ;  /* 0x000000535353b220 */ /* 0x008fe20000400000 */
[----:B------:R-:W-:-:S05]  /*6480*/  FSETP.GEU.AND P3, PT, R37, -126, PT ;  /* 0xc2fc00002500780b */ /* 0x000fca0003f6e000 */
[----:B------:R-:W-:Y:S01]  /*6490*/  @!P5 FMUL R39, R39, 0.5 ;  /* 0x3f0000002727d820 */ /* 0x000fe20000400000 */
[----:B------:R-:W3:Y:S01]  /*64a0*/  MUFU.EX2 R86, R86 ;  /* 0x0000005600567308 */ /* 0x000ee20000000800 */
[----:B-1----:R-:W-:Y:S01]  /*64b0*/  @!P1 FMUL R53, R53, R53 ;  /* 0x0000003535359220 */ /* 0x002fe20000400000 */
[----:B------:R-:W-:-:S05]  /*64c0*/  FSETP.GEU.AND P1, PT, R54, -126, PT ;  /* 0xc2fc00003600780b */ /* 0x000fca0003f2e000 */
[----:B------:R-:W-:Y:S01]  /*64d0*/  @!P3 FMUL R37, R37, 0.5 ;  /* 0x3f0000002525b820 */ /* 0x000fe20000400000 */
[----:B------:R-:W1:Y:S01]  /*64e0*/  MUFU.EX2 R38, R38 ;  /* 0x0000002600267308 */ /* 0x000e620000000800 */
[----:B--2---:R-:W-:Y:S01]  /*64f0*/  @!P2 FMUL R84, R84, R84 ;  /* 0x000000545454a220 */ /* 0x004fe20000400000 */
[----:B------:R-:W-:Y:S01]  /*6500*/  FSETP.GEU.AND P2, PT, R35, -126, PT ;  /* 0xc2fc00002300780b */ /* 0x000fe20003f4e000 */
[----:B------:R-:W-:Y:S02]  /*6510*/  WARPGROUP.DEPBAR.LE gsb0, 0x0 ;  /* 0x00008000000079c5 */ /* 0x000fe40000010000 */
[----:B------:R-:W-:Y:S02]  /*6520*/  WARPGROUP.ARRIVE ;  /* 0x00000000000079c5 */ /* 0x000fe40000000000 */
[----:B------:R-:W-:Y:S01]  /*6530*/  @!P1 FMUL R54, R54, 0.5 ;  /* 0x3f00000036369820 */ /* 0x000fe20000400000 */
[----:B---3--:R-:W-:Y:S01]  /*6540*/  @!P6 FMUL R86, R86, R86 ;  /* 0x000000565656e220 */ /* 0x008fe20000400000 */
[----:B------:R-:W-:-:S02]  /*6550*/  FSETP.GEU.AND P6, PT, R40, -126, PT ;  /* 0xc2fc00002800780b */ /* 0x000fc40003fce000 */
[----:B------:R-:W-:Y:S01]  /*6560*/  HGMMA.64x32x16.F32 R200, R24, gdesc[UR4].tnspB, RZ, !UPT, gsb0 ;  /* 0x4060000418c87df0 */ /* 0x000fe2000c0008ff */
[----:B------:R-:W-:Y:S01]  /*6570*/  UIADD3 UR6, UR61, 0x3000, URZ ;  /* 0x000030003d067890 */ /* 0x000fe2000fffe03f */
[----:B------:R-:W2:Y:S01]  /*6580*/  MUFU.EX2 R54, R54 ;  /* 0x0000003600367308 */ /* 0x000ea20000000800 */
[----:B------:R-:W-:Y:S01]  /*6590*/  UMOV UR7, 0x80000020 ;  /* 0x8000002000077882 */ /* 0x000fe20000000000 */
[----:B------:R-:W-:Y:S01]  /*65a0*/  @!P2 FMUL R35, R35, 0.5 ;  /* 0x3f0000002323a820 */ /* 0x000fe20000400000 */
[----:B-1----:R-:W-:-:S05]  /*65b0*/  @!P4 FMUL R38, R38, R38 ;  /* 0x000000262626c220 */ /* 0x002fca0000400000 */
[----:B------:R-:W1:Y:S01]  /*65c0*/  MUFU.EX2 R35, R35 ;  /* 0x0000002300237308 */ /* 0x000e620000000800 */
[----:B------:R-:W-:Y:S01]  /*65d0*/  @!P6 FMUL R40, R40, 0.5 ;  /* 0x3f0000002828e820 */ /* 0x000fe20000400000 */
[----:B--2---:R-:W-:Y:S01]  /*65e0*/  @!P1 FMUL R54, R54, R54 ;  /* 0x0000003636369220 */ /* 0x004fe20000400000 */
[----:B------:R-:W-:-:S05]  /*65f0*/  FSETP.GEU.AND P1, PT, R114, -126, PT ;  /* 0xc2fc00007200780b */ /* 0x000fca0003f2e000 */
[----:B------:R-:W2:Y:S01]  /*6600*/  MUFU.EX2 R40, R40 ;  /* 0x0000002800287308 */ /* 0x000ea20000000800 */
[----:B------:R-:W-:Y:S02]  /*6610*/  WARPGROUP.DEPBAR.LE gsb0, 0x0 ;  /* 0x00008000000079c5 */ /* 0x000fe40000010000 */
[----:B------:R-:W-:-:S05]  /*6620*/  WARPGROUP.ARRIVE ;  /* 0x00000000000079c5 */ /* 0x000fca0000000000 */
[----:B------:R-:W-:Y:S01]  /*6630*/  @!P1 FMUL R114, R114, 0.5 ;  /* 0x3f00000072729820 */ /* 0x000fe20000400000 */
[----:B-1----:R-:W-:Y:S01]  /*6640*/  @!P2 FMUL R35, R35, R35 ;  /* 0x000000232323a220 */ /* 0x002fe20000400000 */
[----:B------:R-:W-:Y:S01]  /*6650*/  FSETP.GEU.AND P2, PT, R32, -126, PT ;  /* 0xc2fc00002000780b */ /* 0x000fe20003f4e000 */
[----:B--2---:R-:W-:Y:S01]  /*6660*/  @!P6 FMUL R40, R40, R40 ;  /* 0x000000282828e220 */ /* 0x004fe20000400000 */
[----:B------:R-:W-:Y:S01]  /*6670*/  FSETP.GEU.AND P6, PT, R20, -126, PT ;  /* 0xc2fc00001400780b */ /* 0x000fe20003fce000 */
[----:B------:R-:W-:Y:S01]  /*6680*/  HGMMA.64x32x16.F32 R184, R24, gdesc[UR12].tnspB, RZ, !UPT, gsb0 ;  /* 0x4060000c18b87df0 */ /* 0x000fe2000c0008ff */
[----:B------:R-:W-:Y:S01]  /*6690*/  UMOV UR14, UR8 ;  /* 0x00000008000e7c82 */ /* 0x000fe20008000000 */
[----:B------:R-:W-:Y:S01]  /*66a0*/  UMOV UR15, 0x80000020 ;  /* 0x80000020000f7882 */ /* 0x000fe20000000000 */
[----:B------:R-:W-:Y:S01]  /*66b0*/  FADD R51, R51, R35 ;  /* 0x0000002333337221 */ /* 0x000fe20000000000 */
[----:B------:R-:W-:Y:S01]  /*66c0*/  UIADD3 UR8, UR61, 0x2600, URZ ;  /* 0x000026003d087890 */ /* 0x000fe2000fffe03f */
[----:B------:R-:W-:Y:S01]  /*66d0*/  FSETP.GEU.AND P4, PT, R102, -126, PT ;  /* 0xc2fc00006600780b */ /* 0x000fe20003f8e000 */
[----:B------:R-:W-:Y:S01]  /*66e0*/  FADD R42, R42, R40 ;  /* 0x000000282a2a7221 */ /* 0x000fe20000000000 */
[----:B------:R-:W-:-:S03]  /*66f0*/  FADD R21, R21, R38 ;  /* 0x0000002615157221 */ /* 0x000fc60000000000 */
[----:B------:R-:W-:Y:S02]  /*6700*/  @!P2 FMUL R32, R32, 0.5 ;  /* 0x3f0000002020a820 */ /* 0x000fe40000400000 */
[----:B------:R-:W-:-:S04]  /*6710*/  @!P6 FMUL R20, R20, 0.5 ;  /* 0x3f0000001414e820 */ /* 0x000fc80000400000 */
[----:B------:R-:W1:Y:S08]  /*6720*/  MUFU.EX2 R32, R32 ;  /* 0x0000002000207308 */ /* 0x000e700000000800 */
[----:B------:R-:W2:Y:S01]  /*6730*/  MUFU.EX2 R20, R20 ;  /* 0x0000001400147308 */ /* 0x000ea20000000800 */
[----:B-1----:R-:W-:Y:S01]  /*6740*/  @!P2 FMUL R32, R32, R32 ;  /* 0x000000202020a220 */ /* 0x002fe20000400000 */
[----:B------:R-:W-:-:S03]  /*6750*/  FSETP.GEU.AND P2, PT, R44, -126, PT ;  /* 0xc2fc00002c00780b */ /* 0x000fc60003f4e000 */
[----:B------:R-:W-:Y:S01]  /*6760*/  FADD R49, R49, R32 ;  /* 0x0000002031317221 */ /* 0x000fe20000000000 */
[----:B--2---:R-:W-:Y:S01]  /*6770*/  @!P6 FMUL R20, R20, R20 ;  /* 0x000000141414e220 */ /* 0x004fe20000400000 */
[----:B------:R-:W-:Y:S02]  /*6780*/  WARPGROUP.DEPBAR.LE gsb0, 0x0 ;  /* 0x00008000000079c5 */ /* 0x000fe40000010000 */
[----:B------:R-:W-:-:S06]  /*6790*/  WARPGROUP.ARRIVE ;  /* 0x00000000000079c5 */ /* 0x000fcc0000000000 */
[----:B------:R-:W-:Y:S01]  /*67a0*/  @!P2 FMUL R44, R44, 0.5 ;  /* 0x3f0000002c2ca820 */ /* 0x000fe20000400000 */
[----:B------:R-:W-:Y:S01]  /*67b0*/  @!P4 FMUL R102, R102, 0.5 ;  /* 0x3f0000006666c820 */ /* 0x000fe20000400000 */
[----:B------:R-:W-:Y:S01]  /*67c0*/  FADD R16, R16, R20 ;  /* 0x0000001410107221 */ /* 0x000fe20000000000 */
[----:B------:R-:W-:Y:S01]  /*67d0*/  HGMMA.64x32x16.F32 R168, R24, gdesc[UR4].tnspB, RZ, !UPT, gsb0 ;  /* 0x4060000418a87df0 */ /* 0x000fe2000c0008ff */
[----:B------:R-:W-:Y:S01]  /*67e0*/  UMOV UR6, UR4 ;  /* 0x0000000400067c82 */ /* 0x000fe20008000000 */
[----:B------:R-:W-:Y:S01]  /*67f0*/  UMOV UR7, 0x80000020 ;  /* 0x8000002000077882 */ /* 0x000fe20000000000 */
[----:B------:R-:W-:Y:S01]  /*6800*/  UIADD3 UR4, UR61, 0x2440, URZ ;  /* 0x000024403d047890 */ /* 0x000fe2000fffe03f */
[----:B------:R-:W1:Y:S02]  /*6810*/  MUFU.EX2 R44, R44 ;  /* 0x0000002c002c7308 */ /* 0x000e640000000800 */
[----:B-1----:R-:W-:Y:S01]  /*6820*/  @!P2 FMUL R44, R44, R44 ;  /* 0x0000002c2c2ca220 */ /* 0x002fe20000400000 */
[----:B------:R-:W-:-:S02]  /*6830*/  FSETP.GEU.AND P2, PT, R36, -126, PT ;  /* 0xc2fc00002400780b */ /* 0x000fc40003f4e000 */
[----:B------:R-:W-:Y:S01]  /*6840*/  FSETP.GEU.AND P6, PT, R98, -126, PT ;  /* 0xc2fc00006200780b */ /* 0x000fe20003fce000 */
[----:B------:R-:W-:-:S10]  /*6850*/  FADD R46, R46, R44 ;  /* 0x0000002c2e2e7221 */ /* 0x000fd40000000000 */
[----:B------:R-:W-:-:S06]  /*6860*/  @!P2 FMUL R36, R36, 0.5 ;  /* 0x3f0000002424a820 */ /* 0x000fcc0000400000 */
[----:B------:R-:W1:Y:S01]  /*6870*/  MUFU.EX2 R36, R36 ;  /* 0x0000002400247308 */ /* 0x000e620000000800 */
[----:B------:R-:W-:Y:S02]  /*6880*/  WARPGROUP.DEPBAR.LE gsb0, 0x0 ;  /* 0x00008000000079c5 */ /* 0x000fe40000010000 */
[----:B------:R-:W-:-:S06]  /*6890*/  WARPGROUP.ARRIVE ;  /* 0x00000000000079c5 */ /* 0x000fcc0000000000 */
[----:B------:R-:W-:Y:S01]  /*68a0*/  HGMMA.64x32x16.F32 R152, R24, gdesc[UR12].tnspB, RZ, !UPT, gsb0 ;  /* 0x4060000c18987df0 */ /* 0x000fe2000c0008ff */
[----:B------:R-:W-:Y:S01]  /*68b0*/  UMOV UR15, 0x80000020 ;  /* 0x80000020000f7882 */ /* 0x000fe20000000000 */
[----:B-1----:R-:W-:Y:S01]  /*68c0*/  @!P2 FMUL R36, R36, R36 ;  /* 0x000000242424a220 */ /* 0x002fe20000400000 */
[----:B------:R-:W-:Y:S02]  /*68d0*/  WARPGROUP.DEPBAR.LE gsb0, 0x0 ;  /* 0x00008000000079c5 */ /* 0x000fe40000010000 */
[----:B------:R-:W-:Y:S01]  /*68e0*/  WARPGROUP.ARRIVE ;  /* 0x00000000000079c5 */ /* 0x000fe20000000000 */
[----:B------:R-:W-:Y:S01]  /*68f0*/  F2FP.F16.F32.PACK_AB R25, R75, R115 ;  /* 0x000000734b19723e */ /* 0x000fe200000000ff */
[----:B------:R-:W-:Y:S01]  /*6900*/  @!P6 FMUL R98, R98, 0.5 ;  /* 0x3f0000006262e820 */ /* 0x000fe20000400000 */
[----:B------:R-:W-:Y:S01]  /*6910*/  F2FP.F16.F32.PACK_AB R27, R54, R53 ;  /* 0x00000035361b723e */ /* 0x000fe200000000ff */
[----:B------:R-:W-:Y:S02]  /*6920*/  FADD R18, R18, R36 ;  /* 0x0000002412127221 */ /* 0x000fe40000000000 */
[----:B------:R-:W-:Y:S01]  /*6930*/  HGMMA.64x32x16.F32 R116, R28, gdesc[UR8].tnspB, R116, gsb0 ;  /* 0x406000081c747df0 */ /* 0x000fe20008000874 */
[----:B------:R-:W-:Y:S01]  /*6940*/  UIADD3 UR10, UR61, 0x2a00, URZ ;  /* 0x00002a003d0a7890 */ /* 0x000fe2000fffe03f */
[----:B------:R-:W-:Y:S01]  /*6950*/  UMOV UR11, 0x80000020 ;  /* 0x80000020000b7882 */ /* 0x000fe20000000000 */
[----:B------:R-:W-:-:S02]  /*6960*/  WARPGROUP.DEPBAR.LE gsb0, 0x0 ;  /* 0x00008000000079c5 */ /* 0x000fc40000010000 */
[----:B------:R-:W-:-:S06]  /*6970*/  WARPGROUP.ARRIVE ;  /* 0x00000000000079c5 */ /* 0x000fcc0000000000 */
[----:B------:R-:W-:Y:S01]  /*6980*/  HGMMA.64x32x16.F32 R232, R28, gdesc[UR4].tnspB, R232, gsb0 ;  /* 0x406000041ce87df0 */ /* 0x000fe200080008e8 */
[----:B------:R-:W-:Y:S01]  /*6990*/  UMOV UR6, UR4 ;  /* 0x0000000400067c82 */ /* 0x000fe20008000000 */
[----:B------:R-:W-:Y:S01]  /*69a0*/  UMOV UR7, 0x80000020 ;  /* 0x8000002000077882 */ /* 0x000fe20000000000 */
[----:B------:R-:W-:Y:S01]  /*69b0*/  UIADD3 UR4, UR61, 0x2840, URZ ;  /* 0x000028403d047890 */ /* 0x000fe2000fffe03f */
[----:B------:R-:W-:Y:S02]  /*69c0*/  WARPGROUP.DEPBAR.LE gsb0, 0x0 ;  /* 0x00008000000079c5 */ /* 0x000fe40000010000 */
        /* <DEDUP_REMOVED lines=30> */
[----:B------:R-:W1:Y:S02]  /*6bb0*/  MUFU.EX2 R31, R114 ;  /* 0x00000072001f7308 */ /* 0x000e640000000800 */
[----:B-1----:R-:W-:Y:S01]  /*6bc0*/  @!P1 FMUL R31, R31, R31 ;  /* 0x0000001f1f1f9220 */ /* 0x002fe20000400000 */
[----:B------:R-:W-:-:S13]  /*6bd0*/  FSETP.GEU.AND P1, PT, R113, -126, PT ;  /* 0xc2fc00007100780b */ /* 0x000fda0003f2e000 */
[----:B------:R-:W-:-:S04]  /*6be0*/  @!P1 FMUL R113, R113, 0.5 ;  /* 0x3f00000071719820 */ /* 0x000fc80000400000 */
[----:B------:R-:W1:Y:S02]  /*6bf0*/  MUFU.EX2 R30, R113 ;  /* 0x00000071001e7308 */ /* 0x000e640000000800 */
[----:B-1----:R-:W-:Y:S01]  /*6c00*/  @!P1 FMUL R30, R30, R30 ;  /* 0x0000001e1e1e9220 */ /* 0x002fe20000400000 */
[----:B------:R-:W-:-:S04]  /*6c10*/  FSETP.GEU.AND P1, PT, R112, -126, PT ;  /* 0xc2fc00007000780b */ /* 0x000fc80003f2e000 */
[----:B------:R-:W-:-:S09]  /*6c20*/  F2FP.F16.F32.PACK_AB R24, R30, R31 ;  /* 0x0000001f1e18723e */ /* 0x000fd200000000ff */
[----:B------:R-:W-:-:S04]  /*6c30*/  @!P1 FMUL R112, R112, 0.5 ;  /* 0x3f00000070709820 */ /* 0x000fc80000400000 */
[----:B------:R-:W1:Y:S02]  /*6c40*/  MUFU.EX2 R28, R112 ;  /* 0x00000070001c7308 */ /* 0x000e640000000800 */
[----:B-1----:R-:W-:Y:S01]  /*6c50*/  @!P1 FMUL R28, R28, R28 ;  /* 0x0000001c1c1c9220 */ /* 0x002fe20000400000 */
[----:B------:R-:W-:-:S13]  /*6c60*/  FSETP.GEU.AND P1, PT, R111, -126, PT ;  /* 0xc2fc00006f00780b */ /* 0x000fda0003f2e000 */
[----:B------:R-:W-:-:S04]  /*6c70*/  @!P1 FMUL R111, R111, 0.5 ;  /* 0x3f0000006f6f9820 */ /* 0x000fc80000400000 */
[----:B------:R-:W1:Y:S02]  /*6c80*/  MUFU.EX2 R29, R111 ;  /* 0x0000006f001d7308 */ /* 0x000e640000000800 */
[----:B-1----:R-:W-:Y:S01]  /*6c90*/  @!P1 FMUL R29, R29, R29 ;  /* 0x0000001d1d1d9220 */ /* 0x002fe20000400000 */
[----:B------:R-:W-:-:S04]  /*6ca0*/  FSETP.GEU.AND P1, PT, R76, -126, PT ;  /* 0xc2fc00004c00780b */ /* 0x000fc80003f2e000 */
[----:B------:R-:W-:-:S04]  /*6cb0*/  F2FP.F16.F32.PACK_AB R26, R29, R28 ;  /* 0x0000001c1d1a723e */ /* 0x000fc800000000ff */
[----:B------:R-:W-:-:S05]  /*6cc0*/  WARPGROUP.ARRIVE ;  /* 0x00000000000079c5 */ /* 0x000fca0000000000 */
[----:B------:R-:W-:Y:S01]  /*6cd0*/  @!P1 FMUL R76, R76, 0.5 ;  /* 0x3f0000004c4c9820 */ /* 0x000fe20000400000 */
[----:B------:R-:W-:Y:S01]  /*6ce0*/  HGMMA.64x32x16.F32 R116, R24, gdesc[UR4].tnspB, R116, gsb0 ;  /* 0x4060000418747df0 */ /* 0x000fe20008000874 */
[----:B------:R-:W-:Y:S01]  /*6cf0*/  UMOV UR6, UR4 ;  /* 0x0000000400067c82 */ /* 0x000fe20008000000 */
[----:B------:R-:W-:Y:S01]  /*6d00*/  UMOV UR7, 0x80000020 ;  /* 0x8000002000077882 */ /* 0x000fe20000000000 */
[----:B------:R-:W-:Y:S02]  /*6d10*/  UIADD3 UR4, UR61, 0x2480, URZ ;  /* 0x000024803d047890 */ /* 0x000fe4000fffe03f */
[----:B------:R-:W1:Y:S02]  /*6d20*/  MUFU.EX2 R76, R76 ;  /* 0x0000004c004c7308 */ /* 0x000e640000000800 */
[----:B-1----:R-:W-:Y:S01]  /*6d30*/  @!P1 FMUL R76, R76, R76 ;  /* 0x0000004c4c4c9220 */ /* 0x002fe20000400000 */
[----:B------:R-:W-:-:S13]  /*6d40*/  FSETP.GEU.AND P1, PT, R78, -126, PT ;  /* 0xc2fc00004e00780b */ /* 0x000fda0003f2e000 */
[----:B------:R-:W-:-:S06]  /*6d50*/  @!P1 FMUL R78, R78, 0.5 ;  /* 0x3f0000004e4e9820 */ /* 0x000fcc0000400000 */
[----:B------:R-:W1:Y:S01]  /*6d60*/  MUFU.EX2 R78, R78 ;  /* 0x0000004e004e7308 */ /* 0x000e620000000800 */
[----:B------:R-:W-:Y:S02]  /*6d70*/  WARPGROUP.DEPBAR.LE gsb0, 0x0 ;  /* 0x00008000000079c5 */ /* 0x000fe40000010000 */
[----:B------:R-:W-:-:S06]  /*6d80*/  WARPGROUP.ARRIVE ;  /* 0x00000000000079c5 */ /* 0x000fcc0000000000 */
[----:B------:R-:W-:Y:S01]  /*6d90*/  HGMMA.64x32x16.F32 R232, R24, gdesc[UR4].tnspB, R232, gsb0 ;  /* 0x4060000418e87df0 */ /* 0x000fe200080008e8 */
[----:B------:R-:W-:Y:S01]  /*6da0*/  UMOV UR6, UR4 ;  /* 0x0000000400067c82 */ /* 0x000fe20008000000 */
[----:B------:R-:W-:Y:S01]  /*6db0*/  UMOV UR7, 0x80000020 ;  /* 0x8000002000077882 */ /* 0x000fe20000000000 */
[----:B------:R-:W-:Y:S01]  /*6dc0*/  UIADD3 UR4, UR61, 0x2880, URZ ;  /* 0x000028803d047890 */ /* 0x000fe2000fffe03f */
[----:B-1----:R-:W-:Y:S01]  /*6dd0*/  @!P1 FMUL R78, R78, R78 ;  /* 0x0000004e4e4e9220 */ /* 0x002fe20000400000 */
[----:B------:R-:W-:-:S13]  /*6de0*/  FSETP.GEU.AND P1, PT, R60, -126, PT ;  /* 0xc2fc00003c00780b */ /* 0x000fda0003f2e000 */
[----:B------:R-:W-:-:S06]  /*6df0*/  @!P1 FMUL R60, R60, 0.5 ;  /* 0x3f0000003c3c9820 */ /* 0x000fcc0000400000 */
[----:B------:R-:W1:Y:S02]  /*6e00*/  MUFU.EX2 R60, R60 ;  /* 0x0000003c003c7308 */ /* 0x000e640000000800 */
[----:B-1----:R-:W-:Y:S01]  /*6e10*/  @!P1 FMUL R60, R60, R60 ;  /* 0x0000003c3c3c9220 */ /* 0x002fe20000400000 */
[----:B------:R-:W-:Y:S01]  /*6e20*/  FSETP.GEU.AND P1, PT, R59, -126, PT ;  /* 0xc2fc00003b00780b */ /* 0x000fe20003f2e000 */
[----:B------:R-:W-:Y:S02]  /*6e30*/  WARPGROUP.DEPBAR.LE gsb0, 0x0 ;  /* 0x00008000000079c5 */ /* 0x000fe40000010000 */
[----:B------:R-:W-:-:S10]  /*6e40*/  WARPGROUP.ARRIVE ;  /* 0x00000000000079c5 */ /* 0x000fd40000000000 */
        /* <DEDUP_REMOVED lines=39> */
[----:B-1----:R-:W-:Y:S01]  /*70c0*/  @!P1 FMUL R56, R56, R56 ;  /* 0x0000003838389220 */ /* 0x002fe20000400000 */
[----:B------:R-:W-:Y:S01]  /*70d0*/  UIADD3 UR4, UR61, 0x1cc0, URZ ;  /* 0x00001cc03d047890 */ /* 0x000fe2000fffe03f */
        /* <DEDUP_REMOVED lines=18> */
[----:B------:R-:W-:Y:S02]  /*7200*/  F2FP.F16.F32.PACK_AB R25, R78, R76 ;  /* 0x0000004c4e19723e */ /* 0x000fe400000000ff */
[----:B------:R-:W-:Y:S02]  /*7210*/  F2FP.F16.F32.PACK_AB R27, R59, R60 ;  /* 0x0000003c3b1b723e */ /* 0x000fe400000000ff */
[----:B------:R-:W-:Y:S02]  /*7220*/  F2FP.F16.F32.PACK_AB R24, R57, R58 ;  /* 0x0000003a3918723e */ /* 0x000fe400000000ff */
[----:B------:R-:W-:Y:S01]  /*7230*/  F2FP.F16.F32.PACK_AB R26, R56, R55 ;  /* 0x00000037381a723e */ /* 0x000fe200000000ff */
[----:B-1----:R-:W-:Y:S01]  /*7240*/  @!P1 FMUL R77, R77, R77 ;  /* 0x0000004d4d4d9220 */ /* 0x002fe20000400000 */
[----:B------:R-:W-:-:S02]  /*7250*/  FSETP.GEU.AND P1, PT, R63, -126, PT ;  /* 0xc2fc00003f00780b */ /* 0x000fc40003f2e000 */
[----:B------:R-:W-:-:S06]  /*7260*/  WARPGROUP.ARRIVE ;  /* 0x00000000000079c5 */ /* 0x000fcc0000000000 */
[----:B------:R-:W-:Y:S01]  /*7270*/  HGMMA.64x32x16.F32 R116, R24, gdesc[UR4].tnspB, R116, gsb0 ;  /* 0x4060000418747df0 */ /* 0x000fe20008000874 */
[----:B------:R-:W-:Y:S01]  /*7280*/  UMOV UR6, UR4 ;  /* 0x0000000400067c82 */ /* 0x000fe20008000000 */
[----:B------:R-:W-:Y:S01]  /*7290*/  UMOV UR7, 0x80000020 ;  /* 0x8000002000077882 */ /* 0x000fe20000000000 */
[----:B------:R-:W-:Y:S02]  /*72a0*/  UIADD3 UR4, UR61, 0x24c0, URZ ;  /* 0x000024c03d047890 */ /* 0x000fe4000fffe03f */
[----:B------:R-:W-:-:S06]  /*72b0*/  @!P1 FMUL R63, R63, 0.5 ;  /* 0x3f0000003f3f9820 */ /* 0x000fcc0000400000 */
        /* <DEDUP_REMOVED lines=18> */
[----:B------:R-:W-:-:S06]  /*73e0*/  WARPGROUP.ARRIVE ;  /* 0x00000000000079c5 */ /* 0x000fcc0000000000 */
[----:B------:R-:W-:Y:S01]  /*73f0*/  HGMMA.64x32x16.F32 R216, R24, gdesc[UR4].tnspB, R216, gsb0 ;  /* 0x4060000418d87df0 */ /* 0x000fe200080008d8 */
[----:B------:R-:W-:Y:S01]  /*7400*/  UMOV UR6, UR4 ;  /* 0x0000000400067c82 */ /* 0x000fe20008000000 */
[----:B------:R-:W-:Y:S01]  /*7410*/  UMOV UR7, 0x80000020 ;  /* 0x8000002000077882 */ /* 0x000fe20000000000 */
[----:B------:R-:W-:Y:S01]  /*7420*/  UIADD3 UR4, UR61, 0x2cc0, URZ ;  /* 0x00002cc03d047890 */ /* 0x000fe2000fffe03f */
        /* <DEDUP_REMOVED lines=151> */
[----:B------:R-:W-:Y:S01]  /*7da0*/  WARPGROUP.ARRIVE ;  /* 0x00000000000079c5 */ /* 0x000fe20000000000 */
[----:B------:R-:W-:Y:S01]  /*7db0*/  FSETP.GEU.AND P2, PT, R99, -126, PT ;  /* 0xc2fc00006300780b */ /* 0x000fe20003f4e000 */
[----:B------:R-:W-:Y:S01]  /*7dc0*/  MUFU.EX2 R98, R98 ;  /* 0x0000006200627308 */ /* 0x000fe20000000800 */
[----:B------:R-:W-:Y:S01]  /*7dd0*/  F2FP.F16.F32.PACK_AB R35, R35, R50 ;  /* 0x000000322323723e */ /* 0x000fe200000000ff */
[----:B------:R-:W-:Y:S02]  /*7de0*/  FADD R52, R52, R50 ;  /* 0x0000003234347221 */ /* 0x000fe40000000000 */
[----:B------:R-:W-:Y:S01]  /*7df0*/  HGMMA.64x32x16.F32 R116, R24, gdesc[UR4].tnspB, R116, gsb0 ;  /* 0x4060000418747df0 */ /* 0x000fe20008000874 */
[----:B------:R-:W-:Y:S01]  /*7e00*/  UMOV UR6, UR4 ;  /* 0x0000000400067c82 */ /* 0x000fe20008000000 */
[----:B------:R-:W-:Y:S01]  /*7e10*/  UMOV UR7, 0x80000020 ;  /* 0x8000002000077882 */ /* 0x000fe20000000000 */
[----:B------:R-:W-:Y:S02]  /*7e20*/  UIADD3 UR4, UR61, 0x2540, URZ ;  /* 0x000025403d047890 */ /* 0x000fe4000fffe03f */
[----:B------:R-:W-:-:S06]  /*7e30*/  @!P1 FMUL R47, R47, 0.5 ;  /* 0x3f0000002f2f9820 */ /* 0x000fcc0000400000 */
[----:B------:R-:W1:Y:S02]  /*7e40*/  MUFU.EX2 R47, R47 ;  /* 0x0000002f002f7308 */ /* 0x000e640000000800 */
[----:B-1----:R-:W-:Y:S01]  /*7e50*/  @!P1 FMUL R47, R47, R47 ;  /* 0x0000002f2f2f9220 */ /* 0x002fe20000400000 */
[----:B------:R-:W-:Y:S01]  /*7e60*/  FSETP.GEU.AND P1, PT, R34, -126, PT ;  /* 0xc2fc00002200780b */ /* 0x000fe20003f2e000 */
[----:B------:R-:W-:Y:S01]  /*7e70*/  @!P2 FMUL R99, R99, 0.5 ;  /* 0x3f0000006363a820 */ /* 0x000fe20000400000 */
[----:B------:R-:W-:Y:S01]  /*7e80*/  @!P6 FMUL R98, R98, R98 ;  /* 0x000000626262e220 */ /* 0x000fe20000400000 */
[----:B------:R-:W-:Y:S01]  /*7e90*/  FADD R48, R48, R47 ;  /* 0x0000002f30307221 */ /* 0x000fe20000000000 */
[----:B------:R-:W-:-:S09]  /*7ea0*/  F2FP.F16.F32.PACK_AB R32, R32, R47 ;  /* 0x0000002f2020723e */ /* 0x000fd200000000ff */
        /* <DEDUP_REMOVED lines=9> */
[----:B------:R-:W-:-:S03]  /*7f40*/  FSETP.GEU.AND P1, PT, R41, -126, PT ;  /* 0xc2fc00002900780b */ /* 0x000fc60003f2e000 */
[----:B------:R-:W-:Y:S01]  /*7f50*/  FADD R45, R45, R34 ;  /* 0x000000222d2d7221 */ /* 0x000fe20000000000 */
[----:B------:R-:W-:-:S09]  /*7f60*/  F2FP.F16.F32.PACK_AB R34, R44, R34 ;  /* 0x000000222c22723e */ /* 0x000fd200000000ff */
[----:B------:R-:W-:Y:S01]  /*7f70*/  @!P1 FMUL R41, R41, 0.5 ;  /* 0x3f00000029299820 */ /* 0x000fe20000400000 */
        /* <DEDUP_REMOVED lines=31> */
[----:B------:R-:W-:Y:S02]  /*8170*/  F2FP.F16.F32.PACK_AB R25, R95, R96 ;  /* 0x000000605f19723e */ /* 0x000fe400000000ff */
[----:B------:R-:W-:Y:S02]  /*8180*/  F2FP.F16.F32.PACK_AB R27, R88, R92 ;  /* 0x0000005c581b723e */ /* 0x000fe400000000ff */
[----:B------:R-:W-:-:S02]  /*8190*/  F2FP.F16.F32.PACK_AB R24, R74, R73 ;  /* 0x000000494a18723e */ /* 0x000fc400000000ff */
[----:B------:R-:W-:-:S04]  /*81a0*/  F2FP.F16.F32.PACK_AB R26, R72, R71 ;  /* 0x00000047481a723e */ /* 0x000fc800000000ff */
        /* <DEDUP_REMOVED lines=80> */
[----:B------:R-:W-:-:S07]  /*86b0*/  UIADD3 UR4, UR61, 0x1e00, URZ ;  /* 0x00001e003d047890 */ /* 0x000fce000fffe03f */
[----:B------:R-:W-:Y:S01]  /*86c0*/  UMOV UR14, UR4 ;  /* 0x00000004000e7c82 */ /* 0x000fe20008000000 */
[----:B------:R-:W-:Y:S01]  /*86d0*/  UIADD3 UR4, UR61, 0x2e00, URZ ;  /* 0x00002e003d047890 */ /* 0x000fe2000fffe03f */
[----:B------:R-:W-:Y:S02]  /*86e0*/  WARPGROUP.DEPBAR.LE gsb0, 0x0 ;  /* 0x00008000000079c5 */ /* 0x000fe40000010000 */
[----:B------:R-:W-:-:S06]  /*86f0*/  WARPGROUP.ARRIVE ;  /* 0x00000000000079c5 */ /* 0x000fcc0000000000 */
[----:B------:R-:W-:Y:S01]  /*8700*/  HGMMA.64x32x16.F32 R152, R24, gdesc[UR4].tnspB, R152, gsb0 ;  /* 0x4060000418987df0 */ /* 0x000fe20008000898 */
[----:B------:R-:W-:Y:S01]  /*8710*/  UIADD3 UR6, UR61, 0x2200, URZ ;  /* 0x000022003d067890 */ /* 0x000fe2000fffe03f */
[----:B------:R-:W-:Y:S01]  /*8720*/  UMOV UR7, 0x80000020 ;  /* 0x8000002000077882 */ /* 0x000fe20000000000 */
[----:B------:R-:W-:Y:S02]  /*8730*/  WARPGROUP.DEPBAR.LE gsb0, 0x0 ;  /* 0x00008000000079c5 */ /* 0x000fe40000010000 */
[----:B------:R-:W-:Y:S01]  /*8740*/  WARPGROUP.ARRIVE ;  /* 0x00000000000079c5 */ /* 0x000fe20000000000 */
[----:B------:R-:W1:Y:S05]  /*8750*/  MUFU.EX2 R25, R41 ;  /* 0x0000002900197308 */ /* 0x000e6a0000000800 */
[----:B------:R-:W-:Y:S01]  /*8760*/  HGMMA.64x32x16.F32 R116, R32, gdesc[UR12].tnspB, R116, gsb0 ;  /* 0x4060000c20747df0 */ /* 0x000fe20008000874 */
[----:B------:R-:W-:Y:S01]  /*8770*/  UMOV UR14, UR8 ;  /* 0x00000008000e7c82 */ /* 0x000fe20008000000 */
[----:B------:R-:W-:Y:S01]  /*8780*/  UMOV UR15, 0x80000020 ;  /* 0x80000020000f7882 */ /* 0x000fe20000000000 */
[----:B------:R-:W-:Y:S01]  /*8790*/  UIADD3 UR8, UR61, 0x3600, URZ ;  /* 0x000036003d087890 */ /* 0x000fe2000fffe03f */
[----:B------:R-:W2:Y:S01]  /*87a0*/  MUFU.EX2 R27, R39 ;  /* 0x00000027001b7308 */ /* 0x000ea20000000800 */
[----:B-1----:R-:W-:Y:S01]  /*87b0*/  @!P1 FMUL R25, R25, R25 ;  /* 0x0000001919199220 */ /* 0x002fe20000400000 */
[----:B------:R-:W-:-:S06]  /*87c0*/  FSETP.GEU.AND P1, PT, R23, -126, PT ;  /* 0xc2fc00001700780b */ /* 0x000fcc0003f2e000 */
[----:B------:R-:W1:Y:S01]  /*87d0*/  MUFU.EX2 R24, R37 ;  /* 0x0000002500187308 */ /* 0x000e620000000800 */
[----:B------:R-:W-:Y:S01]  /*87e0*/  FADD R43, R43, R25 ;  /* 0x000000192b2b7221 */ /* 0x000fe20000000000 */
[----:B------:R-:W-:Y:S01]  /*87f0*/  F2FP.F16.F32.PACK_AB R25, R40, R25 ;  /* 0x000000192819723e */ /* 0x000fe200000000ff */
[----:B--2---:R-:W-:-:S04]  /*8800*/  @!P5 FMUL R27, R27, R27 ;  /* 0x0000001b1b1bd220 */ /* 0x004fc80000400000 */
[----:B------:R-:W-:Y:S01]  /*8810*/  FADD R22, R22, R27 ;  /* 0x0000001b16167221 */ /* 0x000fe20000000000 */
[----:B------:R-:W-:Y:S01]  /*8820*/  @!P1 FMUL R23, R23, 0.5 ;  /* 0x3f00000017179820 */ /* 0x000fe20000400000 */
[----:B------:R-:W-:-:S03]  /*8830*/  F2FP.F16.F32.PACK_AB R27, R38, R27 ;  /* 0x0000001b261b723e */ /* 0x000fc600000000ff */
[----:B------:R-:W2:Y:S01]  /*8840*/  MUFU.EX2 R26, R23 ;  /* 0x00000017001a7308 */ /* 0x000ea20000000800 */
[----:B-1----:R-:W-:-:S04]  /*8850*/  @!P3 FMUL R24, R24, R24 ;  /* 0x000000181818b220 */ /* 0x002fc80000400000 */
[----:B------:R-:W-:Y:S01]  /*8860*/  FADD R19, R19, R24 ;  /* 0x0000001813137221 */ /* 0x000fe20000000000 */
[----:B------:R-:W-:Y:S01]  /*8870*/  F2FP.F16.F32.PACK_AB R24, R36, R24 ;  /* 0x000000182418723e */ /* 0x000fe200000000ff */
[----:B--2---:R-:W-:Y:S01]  /*8880*/  @!P1 FMUL R26, R26, R26 ;  /* 0x0000001a1a1a9220 */ /* 0x004fe20000400000 */
[----:B------:R-:W-:Y:S02]  /*8890*/  WARPGROUP.DEPBAR.LE gsb0, 0x0 ;  /* 0x00008000000079c5 */ /* 0x000fe40000010000 */
[----:B------:R-:W-:Y:S01]  /*88a0*/  WARPGROUP.ARRIVE ;  /* 0x00000000000079c5 */ /* 0x000fe20000000000 */
[----:B------:R-:W-:Y:S01]  /*88b0*/  FADD R17, R17, R26 ;  /* 0x0000001a11117221 */ /* 0x000fe20000000000 */
[----:B------:R-:W-:-:S04]  /*88c0*/  F2FP.F16.F32.PACK_AB R26, R20, R26 ;  /* 0x0000001a141a723e */ /* 0x000fc800000000ff */
[----:B------:R-:W-:Y:S01]  /*88d0*/  HGMMA.64x32x16.F32 R232, R32, gdesc[UR4].tnspB, R232, gsb0 ;  /* 0x4060000420e87df0 */ /* 0x000fe200080008e8 */
[----:B------:R-:W-:Y:S01]  /*88e0*/  UIADD3 UR6, UR61, 0x3200, URZ ;  /* 0x000032003d067890 */ /* 0x000fe2000fffe03f */
[----:B------:R-:W-:Y:S01]  /*88f0*/  UMOV UR7, 0x80000020 ;  /* 0x8000002000077882 */ /* 0x000fe20000000000 */
[----:B------:R-:W-:Y:S02]  /*8900*/  WARPGROUP.DEPBAR.LE gsb0, 0x0 ;  /* 0x00008000000079c5 */ /* 0x000fe40000010000 */
[----:B------:R-:W-:-:S06]  /*8910*/  WARPGROUP.ARRIVE ;  /* 0x00000000000079c5 */ /* 0x000fcc0000000000 */
[----:B------:R-:W-:Y:S01]  /*8920*/  HGMMA.64x32x16.F32 R216, R32, gdesc[UR12].tnspB, R216, gsb0 ;  /* 0x4060000c20d87df0 */ /* 0x000fe200080008d8 */
[----:B------:R-:W-:Y:S02]  /*8930*/  UMOV UR15, 0x80000020 ;  /* 0x80000020000f7882 */ /* 0x000fe40000000000 */
[----:B------:R-:W-:Y:S02]  /*8940*/  WARPGROUP.DEPBAR.LE gsb0, 0x0 ;  /* 0x00008000000079c5 */ /* 0x000fe40000010000 */
[----:B------:R-:W-:-:S06]  /*8950*/  WARPGROUP.ARRIVE ;  /* 0x00000000000079c5 */ /* 0x000fcc0000000000 */
[----:B------:R-:W-:Y:S01]  /*8960*/  HGMMA.64x32x16.F32 R200, R32, gdesc[UR8].tnspB, R200, gsb0 ;  /* 0x4060000820c87df0 */ /* 0x000fe200080008c8 */
[----:B------:R-:W-:Y:S01]  /*8970*/  UMOV UR10, UR4 ;  /* 0x00000004000a7c82 */ /* 0x000fe20008000000 */
[----:B------:R-:W-:Y:S01]  /*8980*/  UMOV UR11, 0x80000020 ;  /* 0x80000020000b7882 */ /* 0x000fe20000000000 */
[----:B------:R-:W-:-:S07]  /*8990*/  UIADD3 UR4, UR61, 0x1e40, URZ ;  /* 0x00001e403d047890 */ /* 0x000fce000fffe03f */
[----:B------:R-:W-:Y:S01]  /*89a0*/  UMOV UR14, UR4 ;  /* 0x00000004000e7c82 */ /* 0x000fe20008000000 */
[----:B------:R-:W-:Y:S02]  /*89b0*/  WARPGROUP.DEPBAR.LE gsb0, 0x0 ;  /* 0x00008000000079c5 */ /* 0x000fe40000010000 */
[----:B------:R-:W-:-:S06]  /*89c0*/  WARPGROUP.ARRIVE ;  /* 0x00000000000079c5 */ /* 0x000fcc0000000000 */
[----:B------:R-:W-:Y:S01]  /*89d0*/  HGMMA.64x32x16.F32 R184, R32, gdesc[UR8].tnspB, R184, gsb0 ;  /* 0x4060000820b87df0 */ /* 0x000fe200080008b8 */
[----:B------:R-:W-:Y:S02]  /*89e0*/  UIADD3 UR10, UR61, 0x2a40, URZ ;  /* 0x00002a403d0a7890 */ /* 0x000fe4000fffe03f */
        /* <DEDUP_REMOVED lines=9> */
[----:B------:R-:W-:Y:S02]  /*8a80*/  UIADD3 UR6, UR61, 0x2240, URZ ;  /* 0x000022403d067890 */ /* 0x000fe4000fffe03f */
[----:B------:R-:W-:Y:S02]  /*8a90*/  WARPGROUP.DEPBAR.LE gsb0, 0x0 ;  /* 0x00008000000079c5 */ /* 0x000fe40000010000 */
[----:B------:R-:W-:-:S06]  /*8aa0*/  WARPGROUP.ARRIVE ;  /* 0x00000000000079c5 */ /* 0x000fcc0000000000 */
[----:B------:R-:W-:Y:S01]  /*8ab0*/  HGMMA.64x32x16.F32 R116, R24, gdesc[UR12].tnspB, R116, gsb0 ;  /* 0x4060000c18747df0 */ /* 0x000fe20008000874 */
[----:B------:R-:W-:Y:S02]  /*8ac0*/  UMOV UR7, 0x80000020 ;  /* 0x8000002000077882 */ /* 0x000fe40000000000 */
[----:B------:R-:W-:Y:S02]  /*8ad0*/  WARPGROUP.DEPBAR.LE gsb0, 0x0 ;  /* 0x00008000000079c5 */ /* 0x000fe40000010000 */
[----:B------:R-:W-:Y:S01]  /*8ae0*/  WARPGROUP.ARRIVE ;  /* 0x00000000000079c5 */ /* 0x000fe20000000000 */
[----:B------:R-:W-:Y:S01]  /*8af0*/  UMOV UR14, UR8 ;  /* 0x00000008000e7c82 */ /* 0x000fe20008000000 */
[----:B------:R-:W-:Y:S01]  /*8b00*/  UMOV UR15, 0x80000020 ;  /* 0x80000020000f7882 */ /* 0x000fe20000000000 */
[----:B------:R-:W-:Y:S03]  /*8b10*/  STL.64 [R1], R116 ;  /* 0x0000007401007387 */ /* 0x000fe60000100a00 */
[----:B------:R-:W-:Y:S01]  /*8b20*/  HGMMA.64x32x16.F32 R232, R24, gdesc[UR4].tnspB, R232, gsb0 ;  /* 0x4060000418e87df0 */ /* 0x000fe200080008e8 */
[----:B------:R-:W-:Y:S04]  /*8b30*/  STL.64 [R1+0x8], R118 ;  /* 0x0000087601007387 */ /* 0x000fe80000100a00 */
[----:B------:R-:W-:Y:S04]  /*8b40*/  STL.64 [R1+0x10], R120 ;  /* 0x0000107801007387 */ /* 0x000fe80000100a00 */
[----:B------:R-:W-:Y:S04]  /*8b50*/  STL.64 [R1+0x18], R122 ;  /* 0x0000187a01007387 */ /* 0x000fe80000100a00 */
[----:B------:R-:W-:Y:S04]  /*8b60*/  STL.64 [R1+0x20], R124 ;  /* 0x0000207c01007387 */ /* 0x000fe80000100a00 */
[----:B------:R-:W-:Y:S04]  /*8b70*/  STL.64 [R1+0x28], R126 ;  /* 0x0000287e01007387 */ /* 0x000fe80000100a00 */
[----:B------:R-:W-:Y:S04]  /*8b80*/  STL.64 [R1+0x30], R128 ;  /* 0x0000308001007387 */ /* 0x000fe80000100a00 */
[----:B------:R1:W-:Y:S04]  /*8b90*/  STL.64 [R1+0x38], R130 ;  /* 0x0000388201007387 */ /* 0x0003e80000100a00 */
[----:B-1----:R-:W2:Y:S04]  /*8ba0*/  LDL.LU.64 R130, [R1+0x1b8] ;  /* 0x0001b80001827983 */ /* 0x002ea80000300a00 */
[----:B------:R-:W3:Y:S04]  /*8bb0*/  LDL.LU.64 R128, [R1+0x1b0] ;  /* 0x0001b00001807983 */ /* 0x000ee80000300a00 */
[----:B------:R-:W4:Y:S04]  /*8bc0*/  LDL.LU.64 R126, [R1+0x1a8] ;  /* 0x0001a800017e7983 */ /* 0x000f280000300a00 */
[----:B------:R-:W5:Y:S01]  /*8bd0*/  LDL.LU.64 R124, [R1+0x1a0] ;  /* 0x0001a000017c7983 */ /* 0x000f620000300a00 */
[----:B------:R-:W-:-:S02]  /*8be0*/  WARPGROUP.DEPBAR.LE gsb0, 0x0 ;  /* 0x00008000000079c5 */ /* 0x000fc40000010000 */
[----:B------:R-:W-:Y:S01]  /*8bf0*/  WARPGROUP.ARRIVE ;  /* 0x00000000000079c5 */ /* 0x000fe20000000000 */
[----:B------:R-:W-:Y:S01]  /*8c00*/  UMOV UR11, 0x80000020 ;  /* 0x80000020000b7882 */ /* 0x000fe20000000000 */
[----:B------:R-:W-:Y:S01]  /*8c10*/  UIADD3 UR4, UR61, 0x2e40, URZ ;  /* 0x00002e403d047890 */ /* 0x000fe2000fffe03f */
[C---:B------:R-:W-:Y:S01]  /*8c20*/  FSETP.GEU.AND P5, PT, R101.reuse, -126, PT ;  /* 0xc2fc00006500780b */ /* 0x040fe20003fae000 */
[----:B------:R-:W-:Y:S01]  /*8c30*/  UIADD3 UR6, UR61, 0x3240, URZ ;  /* 0x000032403d067890 */ /* 0x000fe2000fffe03f */
[----:B------:R-:W5:Y:S01]  /*8c40*/  LDL.LU.64 R122, [R1+0x198] ;  /* 0x00019800017a7983 */ /* 0x000f620000300a00 */
[----:B------:R-:W-:Y:S01]  /*8c50*/  HGMMA.64x32x16.F32 R216, R24, gdesc[UR12].tnspB, R216, gsb0 ;  /* 0x4060000c18d87df0 */ /* 0x000fe200080008d8 */
[----:B------:R-:W-:Y:S01]  /*8c60*/  UMOV UR7, 0x80000020 ;  /* 0x8000002000077882 */ /* 0x000fe20000000000 */
[----:B------:R-:W-:Y:S01]  /*8c70*/  UIADD3 UR8, UR61, 0x3640, URZ ;  /* 0x000036403d087890 */ /* 0x000fe2000fffe03f */
[----:B------:R-:W5:Y:S04]  /*8c80*/  LDL.LU.64 R120, [R1+0x190] ;  /* 0x0001900001787983 */ /* 0x000f680000300a00 */
[----:B------:R-:W5:Y:S03]  /*8c90*/  LDL.LU.64 R118, [R1+0x188] ;  /* 0x0001880001767983 */ /* 0x000f660000300a00 */
[----:B------:R-:W-:Y:S01]  /*8ca0*/  @!P5 FMUL R101, R101, 0.5 ;  /* 0x3f0000006565d820 */ /* 0x000fe20000400000 */
[----:B------:R-:W5:Y:S01]  /*8cb0*/  LDL.LU.64 R116, [R1+0x180] ;  /* 0x0001800001747983 */ /* 0x000f620000300a00 */
[----:B------:R-:W-:Y:S01]  /*8cc0*/  FSETP.GEU.AND P3, PT, R97, -126, PT ;  /* 0xc2fc00006100780b */ /* 0x000fe20003f6e000 */
[----:B------:R-:W1:Y:S01]  /*8cd0*/  MUFU.EX2 R99, R99 ;  /* 0x0000006300637308 */ /* 0x000e620000000800 */
[----:B------:R-:W-:Y:S01]  /*8ce0*/  FSETP.GEU.AND P1, PT, R100, -126, PT ;  /* 0xc2fc00006400780b */ /* 0x000fe20003f2e000 */
[----:B------:R-:W-:Y:S01]  /*8cf0*/  STL [R1+0x178], R138 ;  /* 0x0001788a01007387 */ /* 0x000fe20000100800 */
[----:B------:R-:W-:-:S03]  /*8d00*/  FSETP.GEU.AND P6, PT, R12, -126, PT ;  /* 0xc2fc00000c00780b */ /* 0x000fc60003fce000 */
[----:B------:R-:W-:Y:S04]  /*8d10*/  STL.64 [R1+0x170], R136 ;  /* 0x0001708801007387 */ /* 0x000fe80000100a00 */
[----:B------:R-:W-:Y:S02]  /*8d20*/  STL.64 [R1+0x168], R134 ;  /* 0x0001688601007387 */ /* 0x000fe40000100a00 */
[----:B------:R-:W-:Y:S02]  /*8d30*/  @!P3 FMUL R97, R97, 0.5 ;  /* 0x3f0000006161b820 */ /* 0x000fe40000400000 */
[----:B------:R-:W-:Y:S01]  /*8d40*/  STL.64 [R1+0x160], R132 ;  /* 0x0001608401007387 */ /* 0x000fe20000100a00 */
[----:B------:R-:W-:Y:S01]  /*8d50*/  @!P1 FMUL R100, R100, 0.5 ;  /* 0x3f00000064649820 */ /* 0x000fe20000400000 */
[----:B------:R-:W-:Y:S01]  /*8d60*/  UMOV UR15, 0x80000020 ;  /* 0x80000020000f7882 */ /* 0x000fe20000000000 */
[----:B-1----:R-:W-:Y:S01]  /*8d70*/  @!P2 FMUL R99, R99, R99 ;  /* 0x000000636363a220 */ /* 0x002fe20000400000 */
[----:B------:R-:W1:Y:S01]  /*8d80*/  MUFU.EX2 R97, R97 ;  /* 0x0000006100617308 */ /* 0x000e620000000800 */
[----:B------:R-:W-:Y:S01]  /*8d90*/  FSETP.GEU.AND P2, PT, R13, -126, PT ;  /* 0xc2fc00000d00780b */ /* 0x000fe20003f4e000 */
[----:B------:R-:W-:-:S06]  /*8da0*/  @!P6 FMUL R12, R12, 0.5 ;  /* 0x3f0000000c0ce820 */ /* 0x000fcc0000400000 */
[----:B------:R-:W1:Y:S06]  /*8db0*/  MUFU.EX2 R100, R100 ;  /* 0x0000006400647308 */ /* 0x000e6c0000000800 */
[----:B------:R-:W-:Y:S02]  /*8dc0*/  @!P2 FMUL R13, R13, 0.5 ;  /* 0x3f0000000d0da820 */ /* 0x000fe40000400000 */
[----:B------:R-:W1:Y:S02]  /*8dd0*/  MUFU.EX2 R12, R12 ;  /* 0x0000000c000c7308 */ /* 0x000e640000000800 */
[----:B-1----:R-:W-:Y:S01]  /*8de0*/  @!P3 FMUL R97, R97, R97 ;  /* 0x000000616161b220 */ /* 0x002fe20000400000 */
[----:B------:R-:W-:Y:S01]  /*8df0*/  FSETP.GEU.AND P3, PT, R11, -126, PT ;  /* 0xc2fc00000b00780b */ /* 0x000fe20003f6e000 */
[----:B------:R-:W-:-:S02]  /*8e00*/  WARPGROUP.DEPBAR.LE gsb0, 0x0 ;  /* 0x00008000000079c5 */ /* 0x000fc40000010000 */
[----:B------:R-:W-:Y:S02]  /*8e10*/  WARPGROUP.ARRIVE ;  /* 0x00000000000079c5 */ /* 0x000fe40000000000 */
[----:B------:R-:W1:Y:S01]  /*8e20*/  MUFU.EX2 R13, R13 ;  /* 0x0000000d000d7308 */ /* 0x000e620000000800 */
[----:B------:R-:W-:Y:S01]  /*8e30*/  @!P1 FMUL R100, R100, R100 ;  /* 0x0000006464649220 */ /* 0x000fe20000400000 */
[----:B------:R-:W-:Y:S02]  /*8e40*/  FSETP.GEU.AND P1, PT, R14, -126, PT ;  /* 0xc2fc00000e00780b */ /* 0x000fe40003f2e000 */
[----:B------:R-:W-:Y:S01]  /*8e50*/  HGMMA.64x32x16.F32 R200, R24, gdesc[UR8].tnspB, R200, gsb0 ;  /* 0x4060000818c87df0 */ /* 0x000fe200080008c8 */
[----:B------:R-:W-:Y:S01]  /*8e60*/  UMOV UR10, UR4 ;  /* 0x00000004000a7c82 */ /* 0x000fe20008000000 */
[----:B------:R-:W-:Y:S02]  /*8e70*/  UMOV UR11, 0x80000020 ;  /* 0x80000020000b7882 */ /* 0x000fe40000000000 */
[----:B------:R-:W-:Y:S01]  /*8e80*/  @!P3 FMUL R11, R11, 0.5 ;  /* 0x3f0000000b0bb820 */ /* 0x000fe20000400000 */
[----:B------:R-:W-:-:S06]  /*8e90*/  @!P6 FMUL R12, R12, R12 ;  /* 0x0000000c0c0ce220 */ /* 0x000fcc0000400000 */
[----:B------:R-:W-:Y:S01]  /*8ea0*/  @!P1 FMUL R14, R14, 0.5 ;  /* 0x3f0000000e0e9820 */ /* 0x000fe20000400000 */
[----:B------:R-:W1:Y:S02]  /*8eb0*/  MUFU.EX2 R11, R11 ;  /* 0x0000000b000b7308 */ /* 0x000e640000000800 */
[----:B-1----:R-:W-:Y:S01]  /*8ec0*/  @!P2 FMUL R13, R13, R13 ;  /* 0x0000000d0d0da220 */ /* 0x002fe20000400000 */
[----:B------:R-:W-:Y:S01]  /*8ed0*/  FSETP.GEU.AND P2, PT, R107, -126, PT ;  /* 0xc2fc00006b00780b */ /* 0x000fe20003f4e000 */
[----:B------:R-:W-:Y:S02]  /*8ee0*/  WARPGROUP.DEPBAR.LE gsb0, 0x0 ;  /* 0x00008000000079c5 */ /* 0x000fe40000010000 */
[----:B------:R-:W-:Y:S01]  /*8ef0*/  WARPGROUP.ARRIVE ;  /* 0x00000000000079c5 */ /* 0x000fe20000000000 */
[----:B------:R-:W-:Y:S01]  /*8f00*/  @!P3 FMUL R11, R11, R11 ;  /* 0x0000000b0b0bb220 */ /* 0x000fe20000400000 */
[----:B------:R-:W-:-:S08]  /*8f10*/  FSETP.GEU.AND P3, PT, R106, -126, PT ;  /* 0xc2fc00006a00780b */ /* 0x000fd00003f6e000 */
[----:B------:R-:W-:Y:S01]  /*8f20*/  @!P2 FMUL R107, R107, 0.5 ;  /* 0x3f0000006b6ba820 */ /* 0x000fe20000400000 */
[----:B--2---:R-:W-:Y:S01]  /*8f30*/  STL.64 [R1+0x158], R130 ;  /* 0x0001588201007387 */ /* 0x004fe20000100a00 */
[----:B------:R-:W-:Y:S01]  /*8f40*/  HGMMA.64x32x16.F32 R184, R24, gdesc[UR8].tnspB, R184, gsb0 ;  /* 0x4060000818b87df0 */ /* 0x000fe200080008b8 */
[----:B------:R-:W-:Y:S01]  /*8f50*/  UIADD3 UR4, UR61, 0x1e80, URZ ;  /* 0x00001e803d047890 */ /* 0x000fe2000fffe03f */
[----:B------:R-:W-:Y:S01]  /*8f60*/  FSETP.GEU.AND P6, PT, R7, -126, PT ;  /* 0xc2fc00000700780b */ /* 0x000fe20003fce000 */
[----:B---3--:R-:W-:Y:S01]  /*8f70*/  STL.64 [R1+0x150], R128 ;  /* 0x0001508001007387 */ /* 0x008fe20000100a00 */
[----:B------:R-:W1:Y:S03]  /*8f80*/  MUFU.EX2 R14, R14 ;  /* 0x0000000e000e7308 */ /* 0x000e660000000800 */
[----:B----4-:R-:W-:Y:S04]  /*8f90*/  STL.64 [R1+0x148], R126 ;  /* 0x0001487e01007387 */ /* 0x010fe80000100a00 */
[----:B-----5:R2:W-:Y:S01]  /*8fa0*/  STL.64 [R1+0x140], R124 ;  /* 0x0001407c01007387 */ /* 0x0205e20000100a00 */
[----:B------:R-:W-:-:S02]  /*8fb0*/  WARPGROUP.DEPBAR.LE gsb0, 0x0 ;  /* 0x00008000000079c5 */ /* 0x000fc40000010000 */
[----:B------:R-:W-:Y:S01]  /*8fc0*/  WARPGROUP.ARRIVE ;  /* 0x00000000000079c5 */ /* 0x000fe20000000000 */
[----:B--2---:R-:W2:Y:S01]  /*8fd0*/  LDL.LU.64 R124, [R1] ;  /* 0x00000000017c7983 */ /* 0x004ea20000300a00 */
[----:B------:R-:W-:Y:S01]  /*8fe0*/  @!P3 FMUL R106, R106, 0.5 ;  /* 0x3f0000006a6ab820 */ /* 0x000fe20000400000 */
[----:B------:R-:W-:Y:S01]  /*8ff0*/  UMOV UR14, UR4 ;  /* 0x00000004000e7c82 */ /* 0x000fe20008000000 */
[----:B------:R-:W-:Y:S01]  /*9000*/  UIADD3 UR10, UR61, 0x2a80, URZ ;  /* 0x00002a803d0a7890 */ /* 0x000fe2000fffe03f */
[----:B------:R-:W2:Y:S01]  /*9010*/  LDL.LU.64 R126, [R1+0x8] ;  /* 0x00000800017e7983 */ /* 0x000ea20000300a00 */
[----:B------:R-:W-:Y:S01]  /*9020*/  HGMMA.64x32x16.F32 R168, R24, gdesc[UR4].tnspB, R168, gsb0 ;  /* 0x4060000418a87df0 */ /* 0x000fe200080008a8 */
[----:B------:R-:W-:Y:S01]  /*9030*/  UMOV UR6, UR8 ;  /* 0x0000000800067c82 */ /* 0x000fe20008000000 */
[----:B------:R-:W-:Y:S01]  /*9040*/  UMOV UR7, 0x80000020 ;  /* 0x8000002000077882 */ /* 0x000fe20000000000 */
[----:B------:R-:W2:Y:S01]  /*9050*/  LDL.LU.64 R128, [R1+0x10] ;  /* 0x0000100001807983 */ /* 0x000ea20000300a00 */
[----:B------:R-:W-:Y:S01]  /*9060*/  UMOV UR11, 0x80000020 ;  /* 0x80000020000b7882 */ /* 0x000fe20000000000 */
[----:B------:R-:W-:Y:S01]  /*9070*/  @!P6 FMUL R7, R7, 0.5 ;  /* 0x3f0000000707e820 */ /* 0x000fe20000400000 */
[----:B-1----:R-:W-:Y:S01]  /*9080*/  @!P1 FMUL R14, R14, R14 ;  /* 0x0000000e0e0e9220 */ /* 0x002fe20000400000 */
[----:B------:R-:W2:Y:S01]  /*9090*/  LDL.LU.64 R130, [R1+0x18] ;  /* 0x0000180001827983 */ /* 0x000ea20000300a00 */
[----:B------:R-:W-:-:S02]  /*90a0*/  WARPGROUP.DEPBAR.LE gsb0, 0x0 ;  /* 0x00008000000079c5 */ /* 0x000fc40000010000 */
[----:B------:R-:W-:Y:S01]  /*90b0*/  WARPGROUP.ARRIVE ;  /* 0x00000000000079c5 */ /* 0x000fe20000000000 */
[----:B------:R-:W2:Y:S01]  /*90c0*/  LDL.LU.64 R132, [R1+0x20] ;  /* 0x0000200001847983 */ /* 0x000ea20000300a00 */
[----:B------:R-:W1:Y:S01]  /*90d0*/  MUFU.EX2 R106, R106 ;  /* 0x0000006a006a7308 */ /* 0x000e620000000800 */
[----:B------:R-:W-:Y:S01]  /*90e0*/  UIADD3 UR8, UR61, 0x2680, URZ ;  /* 0x000026803d087890 */ /* 0x000fe2000fffe03f */
[C---:B------:R-:W-:Y:S01]  /*90f0*/  FSETP.GEU.AND P1, PT, R8.reuse, -126, PT ;  /* 0xc2fc00000800780b */ /* 0x040fe20003f2e000 */
[----:B------:R-:W2:Y:S01]  /*9100*/  LDL.LU.64 R134, [R1+0x28] ;  /* 0x0000280001867983 */ /* 0x000ea20000300a00 */
[----:B------:R-:W-:Y:S03]  /*9110*/  HGMMA.64x32x16.F32 R152, R24, gdesc[UR4].tnspB, R152, gsb0 ;  /* 0x4060000418987df0 */ /* 0x000fe60008000898 */
[----:B------:R-:W2:Y:S01]  /*9120*/  LDL.LU.64 R136, [R1+0x30] ;  /* 0x0000300001887983 */ /* 0x000ea20000300a00 */
[----:B------:R-:W-:Y:S01]  /*9130*/  UIADD3 UR4, UR61, 0x2e80, URZ ;  /* 0x00002e803d047890 */ /* 0x000fe2000fffe03f */
[----:B------:R-:W-:Y:S06]  /*9140*/  MUFU.EX2 R7, R7 ;  /* 0x0000000700077308 */ /* 0x000fec0000000800 */
[----:B------:R-:W-:Y:S01]  /*9150*/  @!P1 FMUL R8, R8, 0.5 ;  /* 0x3f00000008089820 */ /* 0x000fe20000400000 */
[----:B-1----:R-:W-:Y:S01]  /*9160*/  @!P3 FMUL R106, R106, R106 ;  /* 0x0000006a6a6ab220 */ /* 0x002fe20000400000 */
[----:B------:R-:W-:-:S02]  /*9170*/  WARPGROUP.DEPBAR.LE gsb0, 0x0 ;  /* 0x00008000000079c5 */ /* 0x000fc40000010000 */
[----:B------:R-:W1:Y:S08]  /*9180*/  MUFU.EX2 R27, R101 ;  /* 0x00000065001b7308 */ /* 0x000e700000000800 */
[----:B------:R-:W3:Y:S08]  /*9190*/  MUFU.EX2 R25, R102 ;  /* 0x0000006600197308 */ /* 0x000ef00000000800 */
[----:B------:R-:W-:Y:S01]  /*91a0*/  MUFU.EX2 R24, R107 ;  /* 0x0000006b00187308 */ /* 0x000fe20000000800 */
[----:B-1----:R-:W-:Y:S01]  /*91b0*/  @!P5 FMUL R27, R27, R27 ;  /* 0x0000001b1b1bd220 */ /* 0x002fe20000400000 */
[----:B------:R-:W-:Y:S01]  /*91c0*/  FSETP.GEU.AND P5, PT, R93, -126, PT ;  /* 0xc2fc00005d00780b */ /* 0x000fe20003fae000 */
[----:B------:R-:W-:Y:S01]  /*91d0*/  UIADD3 UR6, UR61, 0x2280, URZ ;  /* 0x000022803d067890 */ /* 0x000fe2000fffe03f */
[----:B------:R-:W-:Y:S01]  /*91e0*/  UMOV UR7, 0x80000020 ;  /* 0x8000002000077882 */ /* 0x000fe20000000000 */
[----:B------:R-:W-:-:S03]  /*91f0*/  @!P6 FMUL R7, R7, R7 ;  /* 0x000000070707e220 */ /* 0x000fc60000400000 */
[----:B------:R-:W-:Y:S01]  /*9200*/  MUFU.EX2 R8, R8 ;  /* 0x0000000800087308 */ /* 0x000fe20000000800 */
[----:B---3--:R-:W-:Y:S01]  /*9210*/  @!P4 FMUL R25, R25, R25 ;  /* 0x000000191919c220 */ /* 0x008fe20000400000 */
[----:B------:R-:W-:-:S05]  /*9220*/  FSETP.GEU.AND P4, PT, R94, -126, PT ;  /* 0xc2fc00005e00780b */ /* 0x000fca0003f8e000 */
[----:B------:R-:W-:-:S06]  /*9230*/  @!P5 FMUL R93, R93, 0.5 ;  /* 0x3f0000005d5dd820 */ /* 0x000fcc0000400000 */
[----:B------:R-:W1:Y:S02]  /*9240*/  MUFU.EX2 R93, R93 ;  /* 0x0000005d005d7308 */ /* 0x000e640000000800 */
[----:B------:R-:W-:-:S06]  /*9250*/  @!P4 FMUL R94, R94, 0.5 ;  /* 0x3f0000005e5ec820 */ /* 0x000fcc0000400000 */
[----:B------:R-:W3:Y:S01]  /*9260*/  MUFU.EX2 R94, R94 ;  /* 0x0000005e005e7308 */ /* 0x000ee20000000800 */
[----:B-1----:R-:W-:Y:S01]  /*9270*/  @!P5 FMUL R93, R93, R93 ;  /* 0x0000005d5d5dd220 */ /* 0x002fe20000400000 */
[----:B------:R-:W-:-:S03]  /*9280*/  FSETP.GEU.AND P5, PT, R9, -126, PT ;  /* 0xc2fc00000900780b */ /* 0x000fc60003fae000 */
[----:B------:R-:W-:-:S04]  /*9290*/  FADD R91, R91, R93 ;  /* 0x0000005d5b5b7221 */ /* 0x000fc80000000000 */
[----:B------:R-:W-:Y:S01]  /*92a0*/  FADD R91, R139, R91 ;  /* 0x0000005b8b5b7221 */ /* 0x000fe20000000000 */
[----:B---3--:R-:W-:Y:S01]  /*92b0*/  @!P4 FMUL R94, R94, R94 ;  /* 0x0000005e5e5ec220 */ /* 0x008fe20000400000 */
[----:B------:R-:W2:Y:S01]  /*92c0*/  LDL.LU.64 R138, [R1+0x38] ;  /* 0x00003800018a7983 */ /* 0x000ea20000300a00 */
[----:B------:R-:W-:-:S03]  /*92d0*/  FSETP.GEU.AND P4, PT, R10, -126, PT ;  /* 0xc2fc00000a00780b */ /* 0x000fc60003f8e000 */
[----:B------:R-:W-:-:S06]  /*92e0*/  @!P5 FMUL R9, R9, 0.5 ;  /* 0x3f0000000909d820 */ /* 0x000fcc0000400000 */
[----:B------:R-:W1:Y:S04]  /*92f0*/  MUFU.EX2 R9, R9 ;  /* 0x0000000900097308 */ /* 0x000e680000000800 */
[----:B------:R-:W-:-:S06]  /*9300*/  @!P4 FMUL R10, R10, 0.5 ;  /* 0x3f0000000a0ac820 */ /* 0x000fcc0000400000 */
[----:B------:R-:W3:Y:S01]  /*9310*/  MUFU.EX2 R10, R10 ;  /* 0x0000000a000a7308 */ /* 0x000ee20000000800 */
[----:B-1----:R-:W-:Y:S01]  /*9320*/  @!P5 FMUL R9, R9, R9 ;  /* 0x000000090909d220 */ /* 0x002fe20000400000 */
[----:B------:R-:W-:Y:S01]  /*9330*/  FSETP.GEU.AND P5, PT, R104, -126, PT ;  /* 0xc2fc00006800780b */ /* 0x000fe20003fae000 */
[----:B---3--:R-:W-:Y:S01]  /*9340*/  @!P4 FMUL R10, R10, R10 ;  /* 0x0000000a0a0ac220 */ /* 0x008fe20000400000 */
[----:B------:R-:W-:-:S11]  /*9350*/  FSETP.GEU.AND P4, PT, R105, -126, PT ;  /* 0xc2fc00006900780b */ /* 0x000fd60003f8e000 */
[----:B------:R-:W-:-:S06]  /*9360*/  @!P5 FMUL R104, R104, 0.5 ;  /* 0x3f0000006868d820 */ /* 0x000fcc0000400000 */
[----:B------:R-:W1:Y:S01]  /*9370*/  MUFU.EX2 R104, R104 ;  /* 0x0000006800687308 */ /* 0x000e620000000800 */
[----:B------:R-:W-:-:S07]  /*9380*/  @!P4 FMUL R105, R105, 0.5 ;  /* 0x3f0000006969c820 */ /* 0x000fce0000400000 */
[----:B------:R-:W3:Y:S01]  /*9390*/  MUFU.EX2 R26, R105 ;  /* 0x00000069001a7308 */ /* 0x000ee20000000800 */
[----:B------:R-:W-:Y:S01]  /*93a0*/  @!P2 FMUL R24, R24, R24 ;  /* 0x000000181818a220 */ /* 0x000fe20000400000 */
[----:B------:R-:W-:Y:S01]  /*93b0*/  FADD R20, R75, R25 ;  /* 0x000000194b147221 */ /* 0x000fe20000000000 */
[----:B------:R-:W-:Y:S01]  /*93c0*/  FADD R53, R53, R27 ;  /* 0x0000001b35357221 */ /* 0x000fe20000000000 */
[----:B------:R-:W-:Y:S01]  /*93d0*/  F2FP.F16.F32.PACK_AB R25, R25, R15 ;  /* 0x0000000f1919723e */ /* 0x000fe200000000ff */
[----:B------:R-:W-:Y:S01]  /*93e0*/  FADD R31, R31, R24 ;  /* 0x000000181f1f7221 */ /* 0x000fe20000000000 */
[----:B-1----:R-:W-:Y:S01]  /*93f0*/  @!P5 FMUL R104, R104, R104 ;  /* 0x000000686868d220 */ /* 0x002fe20000400000 */
[----:B------:R-:W-:Y:S02]  /*9400*/  F2FP.F16.F32.PACK_AB R27, R100, R27 ;  /* 0x0000001b641b723e */ /* 0x000fe400000000ff */
[----:B------:R-:W-:Y:S01]  /*9410*/  F2FP.F16.F32.PACK_AB R24, R106, R24 ;  /* 0x000000186a18723e */ /* 0x000fe200000000ff */
[----:B---3--:R-:W-:-:S04]  /*9420*/  @!P4 FMUL R26, R26, R26 ;  /* 0x0000001a1a1ac220 */ /* 0x008fc80000400000 */
[----:B------:R-:W-:Y:S01]  /*9430*/  FADD R28, R28, R26 ;  /* 0x0000001a1c1c7221 */ /* 0x000fe20000000000 */
[----:B------:R-:W-:-:S04]  /*9440*/  F2FP.F16.F32.PACK_AB R26, R104, R26 ;  /* 0x0000001a681a723e */ /* 0x000fc800000000ff */
[----:B--2---:R-:W-:-:S06]  /*9450*/  WARPGROUP.ARRIVE ;  /* 0x00000000000079c5 */ /* 0x004fcc0000000000 */
[----:B------:R-:W-:Y:S03]  /*9460*/  HGMMA.64x32x16.F32 R124, R24, gdesc[UR12].tnspB, R124, gsb0 ;  /* 0x4060000c187c7df0 */ /* 0x000fe6000800087c */
[----:B------:R-:W-:Y:S02]  /*9470*/  WARPGROUP.DEPBAR.LE gsb0, 0x0 ;  /* 0x00008000000079c5 */ /* 0x000fe40000010000 */
[----:B------:R-:W-:-:S06]  /*9480*/  WARPGROUP.ARRIVE ;  /* 0x00000000000079c5 */ /* 0x000fcc0000000000 */
[----:B------:R-:W-:Y:S01]  /*9490*/  HGMMA.64x32x16.F32 R232, R24, gdesc[UR4].tnspB, R232, gsb0 ;  /* 0x4060000418e87df0 */ /* 0x000fe200080008e8 */
[----:B------:R-:W-:Y:S01]  /*94a0*/  UMOV UR14, UR8 ;  /* 0x00000008000e7c82 */ /* 0x000fe20008000000 */
[----:B------:R-:W-:Y:S01]  /*94b0*/  UMOV UR15, 0x80000020 ;  /* 0x80000020000f7882 */ /* 0x000fe20000000000 */
[----:B------:R-:W-:Y:S02]  /*94c0*/  WARPGROUP.DEPBAR.LE gsb0, 0x0 ;  /* 0x00008000000079c5 */ /* 0x000fe40000010000 */
[----:B------:R-:W-:-:S06]  /*94d0*/  WARPGROUP.ARRIVE ;  /* 0x00000000000079c5 */ /* 0x000fcc0000000000 */
        /* <DEDUP_REMOVED lines=8> */
[----:B------:R-:W-:Y:S01]  /*9560*/  HGMMA.64x32x16.F32 R184, R24, gdesc[UR8].tnspB, R184, gsb0 ;  /* 0x4060000818b87df0 */ /* 0x000fe200080008b8 */
[----:B------:R-:W-:Y:S01]  /*9570*/  UIADD3 UR6, UR61, 0x3280, URZ ;  /* 0x000032803d067890 */ /* 0x000fe2000fffe03f */
[----:B------:R-:W-:Y:S01]  /*9580*/  UMOV UR7, 0x80000020 ;  /* 0x8000002000077882 */ /* 0x000fe20000000000 */
[----:B------:R-:W-:Y:S02]  /*9590*/  WARPGROUP.DEPBAR.LE gsb0, 0x0 ;  /* 0x00008000000079c5 */ /* 0x000fe40000010000 */
[----:B------:R-:W-:-:S06]  /*95a0*/  WARPGROUP.ARRIVE ;  /* 0x00000000000079c5 */ /* 0x000fcc0000000000 */
[----:B------:R-:W-:Y:S01]  /*95b0*/  HGMMA.64x32x16.F32 R168, R24, gdesc[UR4].tnspB, R168, gsb0 ;  /* 0x4060000418a87df0 */ /* 0x000fe200080008a8 */
[----:B------:R-:W-:Y:S01]  /*95c0*/  UIADD3 UR8, UR61, 0x3680, URZ ;  /* 0x000036803d087890 */ /* 0x000fe2000fffe03f */
[----:B------:R-:W-:-:S06]  /*95d0*/  UMOV UR7, 0x80000020 ;  /* 0x8000002000077882 */ /* 0x000fcc0000000000 */
[----:B------:R-:W-:Y:S01]  /*95e0*/  UMOV UR6, UR8 ;  /* 0x0000000800067c82 */ /* 0x000fe20008000000 */
[----:B------:R-:W-:Y:S02]  /*95f0*/  FSETP.GEU.AND P2, PT, R108, -126, PT ;  /* 0xc2fc00006c00780b */ /* 0x000fe40003f4e000 */
[----:B------:R-:W-:Y:S02]  /*9600*/  FSETP.GEU.AND P3, PT, R109, -126, PT ;  /* 0xc2fc00006d00780b */ /* 0x000fe40003f6e000 */
[----:B------:R-:W-:Y:S02]  /*9610*/  FSETP.GEU.AND P4, PT, R118, -126, PT ;  /* 0xc2fc00007600780b */ /* 0x000fe40003f8e000 */
[----:B------:R-:W-:Y:S01]  /*9620*/  FSETP.GEU.AND P5, PT, R117, -126, PT ;  /* 0xc2fc00007500780b */ /* 0x000fe20003fae000 */
[----:B------:R-:W-:Y:S02]  /*9630*/  WARPGROUP.DEPBAR.LE gsb0, 0x0 ;  /* 0x00008000000079c5 */ /* 0x000fe40000010000 */
[----:B------:R-:W-:-:S06]  /*9640*/  WARPGROUP.ARRIVE ;  /* 0x00000000000079c5 */ /* 0x000fcc0000000000 */
[----:B------:R-:W-:Y:S01]  /*9650*/  HGMMA.64x32x16.F32 R152, R24, gdesc[UR4].tnspB, R152, gsb0 ;  /* 0x4060000418987df0 */ /* 0x000fe20008000898 */
[----:B------:R-:W-:Y:S01]  /*9660*/  @!P2 FMUL R108, R108, 0.5 ;  /* 0x3f0000006c6ca820 */ /* 0x000fe20000400000 */
[----:B------:R-:W-:Y:S01]  /*9670*/  @!P3 FMUL R109, R109, 0.5 ;  /* 0x3f0000006d6db820 */ /* 0x000fe20000400000 */
[----:B------:R-:W-:Y:S01]  /*9680*/  @!P4 FMUL R118, R118, 0.5 ;  /* 0x3f0000007676c820 */ /* 0x000fe20000400000 */
[----:B------:R-:W-:-:S03]  /*9690*/  @!P5 FMUL R117, R117, 0.5 ;  /* 0x3f0000007575d820 */ /* 0x000fc60000400000 */
[----:B------:R-:W1:Y:S08]  /*96a0*/  MUFU.EX2 R108, R108 ;  /* 0x0000006c006c7308 */ /* 0x000e700000000800 */
[----:B------:R-:W2:Y:S08]  /*96b0*/  MUFU.EX2 R109, R109 ;  /* 0x0000006d006d7308 */ /* 0x000eb00000000800 */
[----:B------:R-:W3:Y:S08]  /*96c0*/  MUFU.EX2 R118, R118 ;  /* 0x0000007600767308 */ /* 0x000ef00000000800 */
[----:B------:R-:W4:Y:S01]  /*96d0*/  MUFU.EX2 R117, R117 ;  /* 0x0000007500757308 */ /* 0x000f220000000800 */
[----:B-1----:R-:W-:Y:S01]  /*96e0*/  @!P2 FMUL R108, R108, R108 ;  /* 0x0000006c6c6ca220 */ /* 0x002fe20000400000 */
[----:B--2---:R-:W-:Y:S01]  /*96f0*/  @!P3 FMUL R109, R109, R109 ;  /* 0x0000006d6d6db220 */ /* 0x004fe20000400000 */
[----:B------:R-:W-:Y:S01]  /*9700*/  UIADD3 UR4, UR61, 0x1ec0, URZ ;  /* 0x00001ec03d047890 */ /* 0x000fe2000fffe03f */
[----:B---3--:R-:W-:Y:S01]  /*9710*/  @!P4 FMUL R118, R118, R118 ;  /* 0x000000767676c220 */ /* 0x008fe20000400000 */
[----:B----4-:R-:W-:Y:S01]  /*9720*/  @!P5 FMUL R117, R117, R117 ;  /* 0x000000757575d220 */ /* 0x010fe20000400000 */
[----:B------:R-:W-:-:S02]  /*9730*/  WARPGROUP.DEPBAR.LE gsb0, 0x0 ;  /* 0x00008000000079c5 */ /* 0x000fc40000010000 */
[----:B------:R-:W-:Y:S02]  /*9740*/  F2FP.F16.F32.PACK_AB R25, R98, R99 ;  /* 0x000000636219723e */ /* 0x000fe400000000ff */
[----:B------:R-:W-:Y:S02]  /*9750*/  F2FP.F16.F32.PACK_AB R27, R94, R97 ;  /* 0x000000615e1b723e */ /* 0x000fe400000000ff */
[----:B------:R-:W-:Y:S02]  /*9760*/  F2FP.F16.F32.PACK_AB R24, R109, R108 ;  /* 0x0000006c6d18723e */ /* 0x000fe400000000ff */
[----:B------:R-:W-:-:S04]  /*9770*/  F2FP.F16.F32.PACK_AB R26, R117, R118 ;  /* 0x00000076751a723e */ /* 0x000fc800000000ff */
[----:B------:R-:W-:Y:S01]  /*9780*/  WARPGROUP.ARRIVE ;  /* 0x00000000000079c5 */ /* 0x000fe20000000000 */
[----:B------:R-:W-:Y:S01]  /*9790*/  UMOV UR10, UR4 ;  /* 0x00000004000a7c82 */ /* 0x000fe20008000000 */
[----:B------:R-:W-:-:S04]  /*97a0*/  UMOV UR11, 0x80000020 ;  /* 0x80000020000b7882 */ /* 0x000fc80000000000 */
        /* <DEDUP_REMOVED lines=47> */
[----:B------:R-:W-:Y:S01]  /*9aa0*/  @!P1 FMUL R8, R8, R8 ;  /* 0x0000000808089220 */ /* 0x000fe20000400000 */
[----:B------:R-:W-:Y:S01]  /*9ab0*/  FADD R87, R87, R14 ;  /* 0x0000000e57577221 */ /* 0x000fe20000000000 */
[----:B------:R-:W-:Y:S01]  /*9ac0*/  FADD R92, R92, R7 ;  /* 0x000000075c5c7221 */ /* 0x000fe20000000000 */
[----:B------:R-:W-:-:S02]  /*9ad0*/  IMAD.MOV.U32 R75, RZ, RZ, R125 ;  /* 0x000000ffff4b7224 */ /* 0x000fc400078e007d */
[----:B------:R-:W-:Y:S01]  /*9ae0*/  FADD R95, R95, R8 ;  /* 0x000000085f5f7221 */ /* 0x000fe20000000000 */
[----:B------:R-:W-:Y:S01]  /*9af0*/  FADD R52, R52, R87 ;  /* 0x0000005734347221 */ /* 0x000fe20000000000 */
        /* <DEDUP_REMOVED lines=15> */
[----:B------:R-:W-:-:S02]  /*9bf0*/  WARPGROUP.DEPBAR.LE gsb0, 0x0 ;  /* 0x00008000000079c5 */ /* 0x000fc40000010000 */
[----:B-1----:R-:W-:Y:S01]  /*9c00*/  @!P6 FMUL R116, R116, R116 ;  /* 0x000000747474e220 */ /* 0x002fe20000400000 */
[----:B--2---:R-:W-:Y:S01]  /*9c10*/  @!P2 FMUL R119, R119, R119 ;  /* 0x000000777777a220 */ /* 0x004fe20000400000 */
[----:B---3--:R-:W-:Y:S01]  /*9c20*/  @!P3 FMUL R120, R120, R120 ;  /* 0x000000787878b220 */ /* 0x008fe20000400000 */
[----:B------:R-:W-:Y:S01]  /*9c30*/  FADD R24, R77, R13 ;  /* 0x0000000d4d187221 */ /* 0x000fe20000000000 */
[----:B----4-:R-:W-:Y:S01]  /*9c40*/  @!P4 FMUL R123, R123, R123 ;  /* 0x0000007b7b7bc220 */ /* 0x010fe20000400000 */
[----:B------:R-:W-:Y:S01]  /*9c50*/  FADD R20, R20, R95 ;  /* 0x0000005f14147221 */ /* 0x000fe20000000000 */
        /* <DEDUP_REMOVED lines=8> */
[----:B------:R-:W-:Y:S01]  /*9ce0*/  F2FP.F16.F32.PACK_AB R25, R93, R110 ;  /* 0x0000006e5d19723e */ /* 0x000fe200000000ff */
        /* <DEDUP_REMOVED lines=16> */
[----:B------:R-:W-:Y:S01]  /*9df0*/  FADD R51, R51, R24 ;  /* 0x0000001833337221 */ /* 0x000fe20000000000 */
[----:B------:R-:W-:Y:S01]  /*9e00*/  F2FP.F16.F32.PACK_AB R27, R13, R14 ;  /* 0x0000000e0d1b723e */ /* 0x000fe200000000ff */
[----:B------:R-:W-:Y:S01]  /*9e10*/  UIADD3 UR4, UR61, 0x1f00, URZ ;  /* 0x00001f003d047890 */ /* 0x000fe2000fffe03f */
[----:B------:R-:W-:Y:S01]  /*9e20*/  F2FP.F16.F32.PACK_AB R24, R119, R116 ;  /* 0x000000747718723e */ /* 0x000fe200000000ff */
[----:B------:R-:W-:Y:S01]  /*9e30*/  UMOV UR15, 0x80000020 ;  /* 0x80000020000f7882 */ /* 0x000fe20000000000 */
[----:B------:R-:W-:Y:S01]  /*9e40*/  F2FP.F16.F32.PACK_AB R26, R123, R120 ;  /* 0x000000787b1a723e */ /* 0x000fe200000000ff */
[----:B------:R-:W2:Y:S03]  /*9e50*/  LDL.LU R138, [R1+0x178] ;  /* 0x00017800018a7983 */ /* 0x000ea60000300800 */
[----:B------:R-:W-:Y:S01]  /*9e60*/  WARPGROUP.ARRIVE ;  /* 0x00000000000079c5 */ /* 0x000fe20000000000 */
[----:B------:R-:W-:Y:S01]  /*9e70*/  UMOV UR14, UR4 ;  /* 0x00000004000e7c82 */ /* 0x000fe20008000000 */
[----:B------:R-:W3:Y:S04]  /*9e80*/  LDL.LU.64 R136, [R1+0x170] ;  /* 0x0001700001887983 */ /* 0x000ee80000300a00 */
[----:B------:R-:W-:Y:S01]  /*9e90*/  HGMMA.64x32x16.F32 R92, R24, gdesc[UR12].tnspB, R92, gsb0 ;  /* 0x4060000c185c7df0 */ /* 0x000fe2000800085c */
[----:B------:R-:W4:Y:S01]  /*9ea0*/  LDL.LU.64 R134, [R1+0x168] ;  /* 0x0001680001867983 */ /* 0x000f220000300a00 */
[----:B------:R-:W-:-:S03]  /*9eb0*/  UIADD3 UR6, UR61, 0x2300, URZ ;  /* 0x000023003d067890 */ /* 0x000fc6000fffe03f */
[----:B------:R-:W5:Y:S04]  /*9ec0*/  LDL.LU.64 R132, [R1+0x160] ;  /* 0x0001600001847983 */ /* 0x000f680000300a00 */
[----:B------:R-:W2:Y:S04]  /*9ed0*/  LDL.LU.64 R130, [R1+0x158] ;  /* 0x0001580001827983 */ /* 0x000ea80000300a00 */
[----:B------:R-:W3:Y:S01]  /*9ee0*/  LDL.LU.64 R128, [R1+0x150] ;  /* 0x0001500001807983 */ /* 0x000ee20000300a00 */
[----:B------:R-:W-:-:S03]  /*9ef0*/  UMOV UR7, 0x80000020 ;  /* 0x8000002000077882 */ /* 0x000fc60000000000 */
[----:B------:R-:W4:Y:S04]  /*9f00*/  LDL.LU.64 R126, [R1+0x148] ;  /* 0x00014800017e7983 */ /* 0x000f280000300a00 */
[----:B------:R-:W5:Y:S01]  /*9f10*/  LDL.LU.64 R124, [R1+0x140] ;  /* 0x00014000017c7983 */ /* 0x000f620000300a00 */
        /* <DEDUP_REMOVED lines=29> */
[----:B---3--:R-:W-:Y:S02]  /*a0f0*/  FSETP.GEU.AND P3, PT, R128, -126, PT ;  /* 0xc2fc00008000780b */ /* 0x008fe40003f6e000 */
[----:B----4-:R-:W-:Y:S02]  /*a100*/  FSETP.GEU.AND P4, PT, R127, -126, PT ;  /* 0xc2fc00007f00780b */ /* 0x010fe40003f8e000 */
[----:B-----5:R-:W-:Y:S01]  /*a110*/  FSETP.GEU.AND P2, PT, R124, -126, PT ;  /* 0xc2fc00007c00780b */ /* 0x020fe20003f4e000 */
        /* <DEDUP_REMOVED lines=8> */
[----:B------:R-:W3:Y:S08]  /*a1a0*/  MUFU.EX2 R23, R124 ;  /* 0x0000007c00177308 */ /* 0x000ef00000000800 */
[----:B------:R-:W4:Y:S08]  /*a1b0*/  MUFU.EX2 R128, R128 ;  /* 0x0000008000807308 */ /* 0x000f300000000800 */
[----:B------:R-:W5:Y:S01]  /*a1c0*/  MUFU.EX2 R127, R127 ;  /* 0x0000007f007f7308 */ /* 0x000f620000000800 */
[----:B-1----:R-:W-:Y:S01]  /*a1d0*/  @!P6 FMUL R122, R122, R122 ;  /* 0x0000007a7a7ae220 */ /* 0x002fe20000400000 */
[----:B---3--:R-:W-:Y:S01]  /*a1e0*/  @!P2 FMUL R23, R23, R23 ;  /* 0x000000171717a220 */ /* 0x008fe20000400000 */
[----:B------:R-:W-:Y:S01]  /*a1f0*/  UIADD3 UR4, UR61, 0x1f40, URZ ;  /* 0x00001f403d047890 */ /* 0x000fe2000fffe03f */
[----:B----4-:R-:W-:Y:S01]  /*a200*/  @!P3 FMUL R128, R128, R128 ;  /* 0x000000808080b220 */ /* 0x010fe20000400000 */
[----:B-----5:R-:W-:Y:S01]  /*a210*/  @!P4 FMUL R127, R127, R127 ;  /* 0x0000007f7f7fc220 */ /* 0x020fe20000400000 */
        /* <DEDUP_REMOVED lines=42> */
[----:B--2---:R-:W-:Y:S02]  /*a4c0*/  FSETP.GEU.AND P2, PT, R130, -126, PT ;  /* 0xc2fc00008200780b */ /* 0x004fe40003f4e000 */
[----:B------:R-:W-:Y:S02]  /*a4d0*/  FSETP.GEU.AND P3, PT, R133, -126, PT ;  /* 0xc2fc00008500780b */ /* 0x000fe40003f6e000 */
[----:B------:R-:W-:Y:S01]  /*a4e0*/  FSETP.GEU.AND P4, PT, R132, -126, PT ;  /* 0xc2fc00008400780b */ /* 0x000fe20003f8e000 */
[----:B------:R-:W-:-:S02]  /*a4f0*/  WARPGROUP.DEPBAR.LE gsb0, 0x0 ;  /* 0x00008000000079c5 */ /* 0x000fc40000010000 */
[----:B------:R-:W-:-:S06]  /*a500*/  WARPGROUP.ARRIVE ;  /* 0x00000000000079c5 */ /* 0x000fcc0000000000 */
[----:B------:R-:W-:Y:S01]  /*a510*/  HGMMA.64x32x16.F32 R152, R24, gdesc[UR4].tnspB, R152, gsb0 ;  /* 0x4060000418987df0 */ /* 0x000fe20008000898 */
[----:B------:R-:W-:Y:S01]  /*a520*/  @!P1 FMUL R0, R0, 0.5 ;  /* 0x3f00000000009820 */ /* 0x000fe20000400000 */
[----:B------:R-:W-:Y:S01]  /*a530*/  @!P6 FMUL R129, R129, 0.5 ;  /* 0x3f0000008181e820 */ /* 0x000fe20000400000 */
[----:B------:R-:W-:Y:S01]  /*a540*/  @!P2 FMUL R130, R130, 0.5 ;  /* 0x3f0000008282a820 */ /* 0x000fe20000400000 */
[----:B------:R-:W-:Y:S01]  /*a550*/  @!P3 FMUL R133, R133, 0.5 ;  /* 0x3f0000008585b820 */ /* 0x000fe20000400000 */
[----:B------:R-:W-:Y:S01]  /*a560*/  @!P4 FMUL R132, R132, 0.5 ;  /* 0x3f0000008484c820 */ /* 0x000fe20000400000 */
[----:B------:R-:W-:Y:S08]  /*a570*/  MUFU.EX2 R34, R129 ;  /* 0x0000008100227308 */ /* 0x000ff00000000800 */
[----:B------:R-:W1:Y:S08]  /*a580*/  MUFU.EX2 R0, R0 ;  /* 0x0000000000007308 */ /* 0x000e700000000800 */
[----:B------:R-:W2:Y:S08]  /*a590*/  MUFU.EX2 R33, R130 ;  /* 0x0000008200217308 */ /* 0x000eb00000000800 */
[----:B------:R-:W3:Y:S08]  /*a5a0*/  MUFU.EX2 R36, R133 ;  /* 0x0000008500247308 */ /* 0x000ef00000000800 */
[----:B------:R-:W4:Y:S01]  /*a5b0*/  MUFU.EX2 R35, R132 ;  /* 0x0000008400237308 */ /* 0x000f220000000800 */
[----:B-1----:R-:W-:Y:S01]  /*a5c0*/  @!P1 FMUL R0, R0, R0 ;  /* 0x0000000000009220 */ /* 0x002fe20000400000 */
[----:B------:R-:W-:Y:S01]  /*a5d0*/  @!P6 FMUL R34, R34, R34 ;  /* 0x000000222222e220 */ /* 0x000fe20000400000 */
[----:B--2---:R-:W-:Y:S01]  /*a5e0*/  @!P2 FMUL R33, R33, R33 ;  /* 0x000000212121a220 */ /* 0x004fe20000400000 */
[----:B---3--:R-:W-:Y:S01]  /*a5f0*/  @!P3 FMUL R36, R36, R36 ;  /* 0x000000242424b220 */ /* 0x008fe20000400000 */
[----:B------:R-:W-:Y:S01]  /*a600*/  UIADD3 UR4, UR61, 0x1f80, URZ ;  /* 0x00001f803d047890 */ /* 0x000fe2000fffe03f */
[----:B------:R-:W-:-:S02]  /*a610*/  WARPGROUP.DEPBAR.LE gsb0, 0x0 ;  /* 0x00008000000079c5 */ /* 0x000fc40000010000 */
[----:B----4-:R-:W-:Y:S01]  /*a620*/  @!P4 FMUL R35, R35, R35 ;  /* 0x000000232323c220 */ /* 0x010fe20000400000 */
        /* <DEDUP_REMOVED lines=33> */
[----:B------:R-:W-:Y:S01]  /*a840*/  FSETP.GEU.AND P5, PT, R121, -126, PT ;  /* 0xc2fc00007900780b */ /* 0x000fe20003fae000 */
[----:B------:R-:W-:Y:S02]  /*a850*/  WARPGROUP.DEPBAR.LE gsb0, 0x0 ;  /* 0x00008000000079c5 */ /* 0x000fe40000010000 */
[----:B------:R-:W-:-:S06]  /*a860*/  WARPGROUP.ARRIVE ;  /* 0x00000000000079c5 */ /* 0x000fcc0000000000 */
[----:B------:R-:W-:Y:S01]  /*a870*/  HGMMA.64x32x16.F32 R168, R24, gdesc[UR4].tnspB, R168, gsb0 ;  /* 0x4060000418a87df0 */ /* 0x000fe200080008a8 */
[----:B------:R-:W-:Y:S01]  /*a880*/  FSETP.GEU.AND P1, PT, R126, -126, PT ;  /* 0xc2fc00007e00780b */ /* 0x000fe20003f2e000 */
[----:B------:R-:W-:Y:S02]  /*a890*/  FADD R15, R88, R0 ;  /* 0x00000000580f7221 */ /* 0x000fe40000000000 */
[----:B------:R-:W-:Y:S01]  /*a8a0*/  @!P5 FMUL R121, R121, 0.5 ;  /* 0x3f0000007979d820 */ /* 0x000fe20000400000 */
[----:B------:R-:W-:Y:S01]  /*a8b0*/  UIADD3 UR4, UR61, 0x3780, URZ ;  /* 0x000037803d047890 */ /* 0x000fe2000fffe03f */
[----:B------:R-:W-:Y:S02]  /*a8c0*/  FADD R54, R54, R15 ;  /* 0x0000000f36367221 */ /* 0x000fe40000000000 */
[----:B------:R-:W1:Y:S06]  /*a8d0*/  MUFU.EX2 R32, R121 ;  /* 0x0000007900207308 */ /* 0x000e6c0000000800 */
[----:B------:R-:W-:-:S04]  /*a8e0*/  @!P1 FMUL R126, R126, 0.5 ;  /* 0x3f0000007e7e9820 */ /* 0x000fc80000400000 */
[----:B------:R-:W2:Y:S01]  /*a8f0*/  MUFU.EX2 R15, R126 ;  /* 0x0000007e000f7308 */ /* 0x000ea20000000800 */
[----:B------:R-:W-:Y:S01]  /*a900*/  UMOV UR6, UR4 ;  /* 0x0000000400067c82 */ /* 0x000fe20008000000 */
[----:B------:R-:W-:Y:S01]  /*a910*/  UMOV UR7, 0x80000020 ;  /* 0x8000002000077882 */ /* 0x000fe20000000000 */
[----:B------:R-:W-:Y:S02]  /*a920*/  FSETP.GEU.AND P6, PT, R135, -126, PT ;  /* 0xc2fc00008700780b */ /* 0x000fe40003fce000 */
[----:B------:R-:W-:Y:S01]  /*a930*/  FSETP.GEU.AND P2, PT, R138, -126, PT ;  /* 0xc2fc00008a00780b */ /* 0x000fe20003f4e000 */
[----:B-1----:R-:W-:Y:S01]  /*a940*/  @!P5 FMUL R32, R32, R32 ;  /* 0x000000202020d220 */ /* 0x002fe20000400000 */
[----:B------:R-:W-:Y:S02]  /*a950*/  FSETP.GEU.AND P5, PT, R131, -126, PT ;  /* 0xc2fc00008300780b */ /* 0x000fe40003fae000 */
[----:B------:R-:W-:Y:S02]  /*a960*/  FSETP.GEU.AND P3, PT, R137, -126, PT ;  /* 0xc2fc00008900780b */ /* 0x000fe40003f6e000 */
[----:B------:R-:W-:Y:S01]  /*a970*/  FSETP.GEU.AND P4, PT, R136, -126, PT ;  /* 0xc2fc00008800780b */ /* 0x000fe20003f8e000 */
[----:B------:R-:W-:-:S02]  /*a980*/  WARPGROUP.DEPBAR.LE gsb0, 0x0 ;  /* 0x00008000000079c5 */ /* 0x000fc40000010000 */
[----:B------:R-:W-:-:S06]  /*a990*/  WARPGROUP.ARRIVE ;  /* 0x00000000000079c5 */ /* 0x000fcc0000000000 */
[----:B------:R-:W-:Y:S01]  /*a9a0*/  HGMMA.64x32x16.F32 R152, R24, gdesc[UR4].tnspB, R152, gsb0 ;  /* 0x4060000418987df0 */ /* 0x000fe20008000898 */
[----:B--2---:R-:W-:Y:S01]  /*a9b0*/  @!P1 FMUL R15, R15, R15 ;  /* 0x0000000f0f0f9220 */ /* 0x004fe20000400000 */
[----:B------:R-:W-:Y:S01]  /*a9c0*/  FSETP.GEU.AND P1, PT, R134, -126, PT ;  /* 0xc2fc00008600780b */ /* 0x000fe20003f2e000 */
[----:B------:R-:W-:Y:S01]  /*a9d0*/  @!P5 FMUL R131, R131, 0.5 ;  /* 0x3f0000008383d820 */ /* 0x000fe20000400000 */
[----:B------:R-:W-:Y:S01]  /*a9e0*/  @!P6 FMUL R135, R135, 0.5 ;  /* 0x3f0000008787e820 */ /* 0x000fe20000400000 */
[----:B------:R-:W-:Y:S01]  /*a9f0*/  @!P2 FMUL R138, R138, 0.5 ;  /* 0x3f0000008a8aa820 */ /* 0x000fe20000400000 */
[----:B------:R-:W-:Y:S01]  /*aa00*/  @!P3 FMUL R137, R137, 0.5 ;  /* 0x3f0000008989b820 */ /* 0x000fe20000400000 */
[----:B------:R-:W-:Y:S01]  /*aa10*/  @!P4 FMUL R136, R136, 0.5 ;  /* 0x3f0000008888c820 */ /* 0x000fe20000400000 */
[----:B------:R-:W-:Y:S01]  /*aa20*/  FADD R39, R74, R33 ;  /* 0x000000214a277221 */ /* 0x000fe20000000000 */
[----:B------:R-:W1:Y:S06]  /*aa30*/  MUFU.EX2 R38, R131 ;  /* 0x0000008300267308 */ /* 0x000e6c0000000800 */
[----:B------:R-:W-:-:S02]  /*aa40*/  @!P1 FMUL R134, R134, 0.5 ;  /* 0x3f00000086869820 */ /* 0x000fc40000400000 */
[----:B------:R-:W-:Y:S08]  /*aa50*/  MUFU.EX2 R0, R135 ;  /* 0x0000008700007308 */ /* 0x000ff00000000800 */
[----:B------:R-:W2:Y:S08]  /*aa60*/  MUFU.EX2 R37, R134 ;  /* 0x0000008600257308 */ /* 0x000eb00000000800 */
[----:B------:R-:W3:Y:S08]  /*aa70*/  MUFU.EX2 R7, R138 ;  /* 0x0000008a00077308 */ /* 0x000ef00000000800 */
[----:B------:R-:W4:Y:S08]  /*aa80*/  MUFU.EX2 R8, R137 ;  /* 0x0000008900087308 */ /* 0x000f300000000800 */
[----:B------:R-:W5:Y:S01]  /*aa90*/  MUFU.EX2 R33, R136 ;  /* 0x0000008800217308 */ /* 0x000f620000000800 */
[----:B-1----:R-:W-:Y:S01]  /*aaa0*/  @!P5 FMUL R38, R38, R38 ;  /* 0x000000262626d220 */ /* 0x002fe20000400000 */
[----:B--2---:R-:W-:Y:S01]  /*aab0*/  @!P1 FMUL R37, R37, R37 ;  /* 0x0000002525259220 */ /* 0x004fe20000400000 */
[----:B------:R-:W-:Y:S01]  /*aac0*/  @!P6 FMUL R0, R0, R0 ;  /* 0x000000000000e220 */ /* 0x000fe20000400000 */
[----:B---3--:R-:W-:Y:S01]  /*aad0*/  @!P2 FMUL R7, R7, R7 ;  /* 0x000000070707a220 */ /* 0x008fe20000400000 */
[----:B------:R-:W-:-:S02]  /*aae0*/  WARPGROUP.DEPBAR.LE gsb0, 0x0 ;  /* 0x00008000000079c5 */ /* 0x000fc40000010000 */
[----:B----4-:R-:W-:Y:S01]  /*aaf0*/  @!P3 FMUL R8, R8, R8 ;  /* 0x000000080808b220 */ /* 0x010fe20000400000 */
[----:B------:R-:W-:Y:S01]  /*ab00*/  F2FP.F16.F32.PACK_AB R25, R15, R32 ;  /* 0x000000200f19723e */ /* 0x000fe200000000ff */
[----:B------:R-:W-:Y:S01]  /*ab10*/  UIADD3 UR4, UR61, 0x1fc0, URZ ;  /* 0x00001fc03d047890 */ /* 0x000fe2000fffe03f */
[----:B------:R-:W-:Y:S01]  /*ab20*/  F2FP.F16.F32.PACK_AB R27, R37, R38 ;  /* 0x00000026251b723e */ /* 0x000fe200000000ff */
[----:B-----5:R-:W-:Y:S01]  /*ab30*/  @!P4 FMUL R33, R33, R33 ;  /* 0x000000212121c220 */ /* 0x020fe20000400000 */
[----:B------:R-:W-:-:S04]  /*ab40*/  F2FP.F16.F32.PACK_AB R24, R7, R0 ;  /* 0x000000000718723e */ /* 0x000fc800000000ff */
        /* <DEDUP_REMOVED lines=36> */
[----:B------:R-:W1:Y:S01]  /*ad90*/  S2R R144, SR_CgaCtaId ;  /* 0x0000000000907919 */ /* 0x000e620000008800 */
[----:B------:R-:W-:Y:S01]  /*ada0*/  FADD R80, R80, R12 ;  /* 0x0000000c50507221 */ /* 0x000fe20000000000 */
[----:B------:R-:W-:Y:S01]  /*adb0*/  FADD R79, R79, R11 ;  /* 0x0000000b4f4f7221 */ /* 0x000fe20000000000 */
[----:B------:R-:W-:Y:S01]  /*adc0*/  FADD R69, R69, R10 ;  /* 0x0000000a45457221 */ /* 0x000fe20000000000 */
[----:B------:R-:W-:Y:S02]  /*add0*/  WARPGROUP.DEPBAR.LE gsb0, 0x0 ;  /* 0x00008000000079c5 */ /* 0x000fe40000010000 */
[----:B------:R-:W-:-:S06]  /*ade0*/  WARPGROUP.ARRIVE ;  /* 0x00000000000079c5 */ /* 0x000fcc0000000000 */
[----:B------:R-:W-:Y:S01]  /*adf0*/  HGMMA.64x32x16.F32 R152, R24, gdesc[UR4].tnspB, R152, gsb0 ;  /* 0x4060000418987df0 */ /* 0x000fe20008000898 */
        /* <DEDUP_REMOVED lines=20> */
[----:B------:R-:W-:Y:S01]  /*af40*/  MOV R143, 0x400 ;  /* 0x00000400008f7802 */ /* 0x000fe20000000f00 */
        /* <DEDUP_REMOVED lines=16> */
[----:B-1----:R-:W-:Y:S01]  /*b050*/  LEA R143, R144, R143, 0x18 ;  /* 0x0000008f908f7211 */ /* 0x002fe200078ec0ff */
        /* <DEDUP_REMOVED lines=8> */
[----:B------:R-:W-:Y:S01]  /*b0e0*/  IADD3 R8, R143, 0x77020, RZ ;  /* 0x000770208f087810 */ /* 0x000fe20007ffe0ff */
[----:B------:R-:W-:Y:S01]  /*b0f0*/  FADD R12, R31, R12 ;  /* 0x0000000c1f0c7221 */ /* 0x000fe20000000000 */
[----:B------:R-:W-:Y:S01]  /*b100*/  FADD R9, R30, R9 ;  /* 0x000000091e097221 */ /* 0x000fe20000000000 */
[----:B------:R-:W-:Y:S01]  /*b110*/  FADD R56, R13, R56 ;  /* 0x000000380d387221 */ /* 0x000fe20000000000 */
[----:B------:R-:W-:Y:S01]  /*b120*/  FADD R55, R14, R55 ;  /* 0x000000370e377221 */ /* 0x000fe20000000000 */
[----:B------:R-:W-:Y:S01]  /*b130*/  PRMT R0, RZ, 0x654, R8 ;  /* 0x00000654ff007816 */ /* 0x000fe20000000008 */
[----:B------:R-:W-:Y:S01]  /*b140*/  STL.64 [R1], R92 ;  /* 0x0000005c01007387 */ /* 0x000fe20000100a00 */
[----:B------:R-:W-:Y:S01]  /*b150*/  FADD R9, R9, R56 ;  /* 0x0000003809097221 */ /* 0x000fe20000000000 */
[----:B------:R-:W-:Y:S01]  /*b160*/  FADD R12, R12, R55 ;  /* 0x000000370c0c7221 */ /* 0x000fe20000000000 */
[----:B------:R-:W-:-:S02]  /*b170*/  WARPGROUP.DEPBAR.LE gsb0, 0x0 ;  /* 0x00008000000079c5 */ /* 0x000fc40000010000 */
[----:B------:R-:W-:Y:S01]  /*b180*/  STL.64 [R1+0x8], R94 ;  /* 0x0000085e01007387 */ /* 0x000fe20000100a00 */
[----:B------:R1:W-:Y:S01]  /*b190*/  SYNCS.ARRIVE.TRANS64.RED.A1T0 RZ, [R0+URZ], RZ ;  /* 0x000000ff00ff79a7 */ /* 0x0003e2000810043f */
[----:B------:R-:W-:Y:S02]  /*b1a0*/  LEA.HI.SX32 R10, R251, 0xffffffff, 0x18 ;  /* 0xfffffffffb0a7811 */ /* 0x000fe400078fc2ff */
[----:B------:R-:W-:Y:S04]  /*b1b0*/  STL.64 [R1+0x10], R96 ;  /* 0x0000106001007387 */ /* 0x000fe80000100a00 */
[----:B------:R-:W-:Y:S01]  /*b1c0*/  STL.64 [R1+0x18], R98 ;  /* 0x0000186201007387 */ /* 0x000fe20000100a00 */
[----:B-1----:R-:W-:-:S03]  /*b1d0*/  FADD R0, R12, R9 ;  /* 0x000000090c007221 */ /* 0x002fc60000000000 */
[----:B------:R-:W-:Y:S04]  /*b1e0*/  STL.64 [R1+0x20], R100 ;  /* 0x0000206401007387 */ /* 0x000fe80000100a00 */
[----:B------:R-:W-:Y:S01]  /*b1f0*/  STL.64 [R1+0x28], R102 ;  /* 0x0000286601007387 */ /* 0x000fe20000100a00 */
[----:B------:R-:W-:-:S03]  /*b200*/  FADD R89, R89, R32 ;  /* 0x0000002059597221 */ /* 0x000fc60000000000 */
[----:B------:R-:W-:Y:S01]  /*b210*/  STL.64 [R1+0x30], R104 ;  /* 0x0000306801007387 */ /* 0x000fe20000100a00 */
[----:B------:R-:W-:Y:S01]  /*b220*/  FADD R23, R90, R15 ;  /* 0x0000000f5a177221 */ /* 0x000fe20000000000 */
[----:B------:R-:W-:Y:S02]  /*b230*/  FADD R81, R81, R38 ;  /* 0x0000002651517221 */ /* 0x000fe40000000000 */
[----:B------:R-:W-:Y:S01]  /*b240*/  STL.64 [R1+0x38], R106 ;  /* 0x0000386a01007387 */ /* 0x000fe20000100a00 */
[----:B------:R-:W-:-:S03]  /*b250*/  FADD R82, R82, R37 ;  /* 0x0000002552527221 */ /* 0x000fc60000000000 */
[----:B------:R1:W-:Y:S04]  /*b260*/  STL [R1+0xd4], R0 ;  /* 0x0000d40001007387 */ /* 0x0003e80000100800 */
[----:B------:R2:W-:Y:S01]  /*b270*/  STL [R1+0xe8], R10 ;  /* 0x0000e80a01007387 */ /* 0x0005e20000100800 */
        /* <DEDUP_REMOVED lines=8> */
[----:B------:R-:W-:Y:S01]  /*b300*/  ISETP.GE.AND P1, PT, R252, 0x201, PT ;  /* 0x00000201fc00780c */ /* 0x000fe20003f26270 */
        /* <DEDUP_REMOVED lines=11> */
[----:B------:R-:W-:-:S03]  /*b3c0*/  FADD R51, R51, R82 ;  /* 0x0000005233337221 */ /* 0x000fc60000000000 */
[----:B------:R-:W-:Y:S01]  /*b3d0*/  FADD R43, R43, R52 ;  /* 0x000000342b2b7221 */ /* 0x000fe20000000000 */
[----:B------:R-:W-:Y:S01]  /*b3e0*/  FADD R20, R20, R51 ;  /* 0x0000003314147221 */ /* 0x000fe20000000000 */
[----:B------:R-:W-:Y:S01]  /*b3f0*/  VIADD R2, R2, 0x100 ;  /* 0x0000010002027836 */ /* 0x000fe20000000000 */
[----:B-1----:R-:W-:Y:S02]  /*b400*/  MOV R0, 0x2 ;  /* 0x0000000200007802 */ /* 0x002fe40000000f00 */
[----:B------:R-:W-:Y:S01]  /*b410*/  FADD R16, R43, R20 ;  /* 0x000000142b107221 */ /* 0x000fe20000000000 */
[----:B--2---:R-:W-:Y:S06]  /*b420*/  @!P1 BRA `(.L_x_24) ;  /* 0x00000084003c9947 */ /* 0x004fec0003800000 */
[----:B------:R-:W-:Y:S01]  /*b430*/  MOV R8, R4 ;  /* 0x0000000400087202 */ /* 0x000fe20000000f00 */
[----:B------:R-:W-:Y:S01]  /*b440*/  IMAD.MOV.U32 R4, RZ, RZ, 0x1 ;  /* 0x00000001ff047424 */ /* 0x000fe200078e00ff */
[----:B------:R-:W-:Y:S01]  /*b450*/  MOV R0, 0x2 ;  /* 0x0000000200007802 */ /* 0x000fe20000000f00 */
[----:B------:R-:W-:Y:S01]  /*b460*/  IMAD.MOV.U32 R7, RZ, RZ, R6 ;  /* 0x000000ffff077224 */ /* 0x000fe200078e0006 */
[----:B------:R-:W-:Y:S01]  /*b470*/  MOV R5, RZ ;  /* 0x000000ff00057202 */ /* 0x000fe20000000f00 */
[----:B------:R-:W-:Y:S01]  /*b480*/  IMAD.MOV.U32 R21, RZ, RZ, R10 ;  /* 0x000000ffff157224 */ /* 0x000fe200078e000a */
[----:B------:R1:W-:Y:S01]  /*b490*/  STL [R1+0xdc], R4 ;  /* 0x0000dc0401007387 */ /* 0x0003e20000100800 */
[----:B------:R-:W-:-:S05]  /*b4a0*/  ULDC UR38, c[0x0][0x604] ;  /* 0x0001810000267ab9 */ /* 0x000fca0000000800 */
.L_x_36:
[----:B------:R-:W2:Y:S01]  /*b4b0*/  S2R R6, SR_CgaCtaId ;  /* 0x0000000000067919 */ /* 0x000ea20000008800 */
[----:B-1----:R-:W-:Y:S01]  /*b4c0*/  MOV R4, 0x400 ;  /* 0x0000040000047802 */ /* 0x002fe20000000f00 */
[----:B------:R-:W-:Y:S05]  /*b4d0*/  YIELD ;  /* 0x0000000000007946 */ /* 0x000fea0003800000 */
[C---:B------:R-:W-:Y:S02]  /*b4e0*/  ISETP.GT.AND P1, PT, R21.reuse, 0x2, PT ;  /* 0x000000021500780c */ /* 0x040fe40003f24270 */
[----:B------:R-:W-:Y:S02]  /*b4f0*/  IADD3 R21, R21, -0x1, RZ ;  /* 0xffffffff15157810 */ /* 0x000fe40007ffe0ff */
[----:B--2---:R-:W-:-:S05]  /*b500*/  LEA R4, R6, R4, 0x18 ;  /* 0x0000000406047211 */ /* 0x004fca00078ec0ff */
[----:B------:R-:W-:Y:S01]  /*b510*/  IMAD R9, R0, 0x8, R4 ;  /* 0x0000000800097824 */ /* 0x000fe200078e0204 */
[----:B------:R-:W-:-:S04]  /*b520*/  SHF.L.U32 R4, R5, 0x1f, RZ ;  /* 0x0000001f05047819 */ /* 0x000fc800000006ff */
[----:B------:R-:W1:Y:S02]  /*b530*/  SYNCS.PHASECHK.TRANS64.TRYWAIT P2, [R9+URZ+0x77000], R4 ;  /* 0x07700004090075a7 */ /* 0x000e64000804017f */
[----:B-1----:R-:W-:Y:S05]  /*b540*/  @!P2 BRA `(.L_x_25) ;  /* 0x000001540094a947 */ /* 0x002fea0003800000 */
.L_x_90:
[----:B------:R-:W-:Y:S05]  /*b550*/  WARPSYNC.ALL ;  /* 0x0000000000007948 */ /* 0x000fea0003800000 */
[----:B------:R-:W2:Y:S04]  /*b560*/  LDL.64 R30, [R1+0x138] ;  /* 0x00013800011e7983 */ /* 0x000ea80000100a00 */
[----:B------:R-:W3:Y:S04]  /*b570*/  LDL.64 R28, [R1+0x130] ;  /* 0x00013000011c7983 */ /* 0x000ee80000100a00 */
[----:B------:R-:W4:Y:S04]  /*b580*/  LDL.64 R26, [R1+0x118] ;  /* 0x00011800011a7983 */ /* 0x000f280000100a00 */
[----:B------:R-:W5:Y:S01]  /*b590*/  LDL.64 R24, [R1+0x110] ;  /* 0x0001100001187983 */ /* 0x000f620000100a00 */
[----:B------:R-:W-:Y:S01]  /*b5a0*/  R2UR UR4, R0 ;  /* 0x00000000000472ca */ /* 0x000fe200000e0000 */
[----:B------:R-:W-:Y:S01]  /*b5b0*/  ULOP3.LUT UR5, UR61, 0x10000, URZ, 0xfc, !UPT ;  /* 0x000100003d057892 */ /* 0x000fe2000f8efc3f */
[----:B------:R-:W-:Y:S01]  /*b5c0*/  UMOV UR15, 0x80000020 ;  /* 0x80000020000f7882 */ /* 0x000fe20000000000 */
[----:B------:R-:W-:Y:S01]  /*b5d0*/  UMOV UR11, 0x80000020 ;  /* 0x80000020000b7882 */ /* 0x000fe20000000000 */
[----:B------:R-:W5:Y:S04]  /*b5e0*/  LDL.64 R22, [R1+0x108] ;  /* 0x0001080001167983 */ /* 0x000f680000100a00 */
[----:B------:R-:W5:Y:S05]  /*b5f0*/  LDL.64 R18, [R1+0x100] ;  /* 0x0001000001127983 */ /* 0x000f6a0000100a00 */
[----:B------:R-:W-:Y:S01]  /*b600*/  UIMAD UR4, UR4, 0x1c00, UR5 ;  /* 0x00001c00040478a4 */ /* 0x000fe2000f8e0205 */
[----:B------:R-:W5:Y:S04]  /*b610*/  LDL.64 R14, [R1+0xf8] ;  /* 0x0000f800010e7983 */ /* 0x000f680000100a00 */
[----:B------:R-:W5:Y:S02]  /*b620*/  LDL.64 R12, [R1+0x128] ;  /* 0x00012800010c7983 */ /* 0x000f640000100a00 */
[----:B------:R-:W-:Y:S01]  /*b630*/  UMOV UR14, UR4 ;  /* 0x00000004000e7c82 */ /* 0x000fe20008000000 */
[----:B------:R-:W-:Y:S01]  /*b640*/  UIADD3 UR5, UR4, 0x2, URZ ;  /* 0x0000000204057890 */ /* 0x000fe2000fffe03f */
[----:B------:R-:W5:Y:S04]  /*b650*/  LDL.64 R10, [R1+0x120] ;  /* 0x00012000010a7983 */ /* 0x000f680000100a00 */
[----:B-1----:R-:W5:Y:S02]  /*b660*/  LDL R4, [R1+0xf0] ;  /* 0x0000f00001047983 */ /* 0x002f640000100800 */
[----:B------:R-:W-:Y:S01]  /*b670*/  UMOV UR10, UR5 ;  /* 0x00000005000a7c82 */ /* 0x000fe20008000000 */
[----:B--2---:R-:W-:-:S02]  /*b680*/  R2UR UR12, R30 ;  /* 0x000000001e0c72ca */ /* 0x004fc400000e0000 */
[----:B------:R-:W-:Y:S02]  /*b690*/  R2UR UR13, R31 ;  /* 0x000000001f0d72ca */ /* 0x000fe400000e0000 */
[----:B---3--:R-:W-:Y:S02]  /*b6a0*/  R2UR UR8, R28 ;  /* 0x000000001c0872ca */ /* 0x008fe400000e0000 */
[----:B------:R-:W-:Y:S02]  /*b6b0*/  R2UR UR9, R29 ;  /* 0x000000001d0972ca */ /* 0x000fe400000e0000 */
[----:B----4-:R-:W-:Y:S02]  /*b6c0*/  R2UR UR32, R26 ;  /* 0x000000001a2072ca */ /* 0x010fe400000e0000 */
[----:B------:R-:W-:Y:S02]  /*b6d0*/  R2UR UR33, R27 ;  /* 0x000000001b2172ca */ /* 0x000fe400000e0000 */
[----:B-----5:R-:W-:-:S02]  /*b6e0*/  R2UR UR28, R24 ;  /* 0x00000000181c72ca */ /* 0x020fc400000e0000 */
[----:B------:R-:W-:Y:S02]  /*b6f0*/  R2UR UR29, R25 ;  /* 0x00000000191d72ca */ /* 0x000fe400000e0000 */
[----:B------:R-:W-:Y:S01]  /*b700*/  WARPGROUP.ARRIVE ;  /* 0x00000000000079c5 */ /* 0x000fe20000000000 */
[----:B------:R-:W-:Y:S01]  /*b710*/  UMOV UR35, 0x80000020 ;  /* 0x8000002000237882 */ /* 0x000fe20000000000 */
[----:B------:R-:W-:Y:S01]  /*b720*/  UMOV UR31, 0x80000020 ;  /* 0x80000020001f7882 */ /* 0x000fe20000000000 */
[----:B------:R-:W-:Y:S02]  /*b730*/  R2UR UR24, R22 ;  /* 0x00000000161872ca */ /* 0x000fe400000e0000 */
[----:B------:R-:W-:Y:S01]  /*b740*/  R2UR UR25, R23 ;  /* 0x00000000171972ca */ /* 0x000fe200000e0000 */
[----:B------:R-:W-:Y:S01]  /*b750*/  HGMMA.64x256x16.F32 R24, gdesc[UR12], RZ, !UPT, gsb0 ;  /* 0x03e000000c1879f0 */ /* 0x000fe2000c0008ff */
[----:B------:R-:W-:Y:S01]  /*b760*/  UIADD3 UR5, UR4, 0x400, URZ ;  /* 0x0000040004057890 */ /* 0x000fe2000fffe03f */
[----:B------:R-:W-:Y:S01]  /*b770*/  R2UR UR20, R18 ;  /* 0x00000000121472ca */ /* 0x000fe200000e0000 */
[----:B------:R-:W-:Y:S01]  /*b780*/  UMOV UR27, 0x80000020 ;  /* 0x80000020001b7882 */ /* 0x000fe20000000000 */
[----:B------:R-:W-:Y:S01]  /*b790*/  R2UR UR21, R19 ;  /* 0x00000000131572ca */ /* 0x000fe200000e0000 */
[----:B------:R-:W-:Y:S01]  /*b7a0*/  UMOV UR23, 0x80000020 ;  /* 0x8000002000177882 */ /* 0x000fe20000000000 */
[----:B------:R-:W-:-:S02]  /*b7b0*/  R2UR UR16, R14 ;  /* 0x000000000e1072ca */ /* 0x000fc400000e0000 */
[----:B------:R-:W-:Y:S01]  /*b7c0*/  UMOV UR34, UR5 ;  /* 0x0000000500227c82 */ /* 0x000fe20008000000 */
[----:B------:R-:W-:Y:S01]  /*b7d0*/  R2UR UR17, R15 ;  /* 0x000000000f1172ca */ /* 0x000fe200000e0000 */
[----:B------:R-:W-:Y:S01]  /*b7e0*/  UMOV UR19, 0x80000020 ;  /* 0x8000002000137882 */ /* 0x000fe20000000000 */
[----:B------:R-:W-:Y:S02]  /*b7f0*/  R2UR UR12, R12 ;  /* 0x000000000c0c72ca */ /* 0x000fe400000e0000 */
[----:B------:R-:W-:Y:S01]  /*b800*/  R2UR UR13, R13 ;  /* 0x000000000d0d72ca */ /* 0x000fe200000e0000 */
[----:B------:R-:W-:Y:S02]  /*b810*/  WARPGROUP.DEPBAR.LE gsb0, 0x0 ;  /* 0x00008000000079c5 */ /* 0x000fe40000010000 */
[----:B------:R-:W-:-:S12]  /*b820*/  WARPGROUP.ARRIVE ;  /* 0x00000000000079c5 */ /* 0x000fd80000000000 */
[----:B------:R-:W-:Y:S01]  /*b830*/  HGMMA.64x256x16.F32 R24, gdesc[UR8], R24, gsb0 ;  /* 0x03e00000081879f0 */ /* 0x000fe20008000818 */
[----:B------:R-:W-:Y:S01]  /*b840*/  UIADD3 UR5, UR4, 0x402, URZ ;  /* 0x0000040204057890 */ /* 0x000fe2000fffe03f */
[----:B------:R-:W-:Y:S01]  /*b850*/  R2UR UR8, R10 ;  /* 0x000000000a0872ca */ /* 0x000fe200000e0000 */
[----:B------:R-:W-:Y:S01]  /*b860*/  UMOV UR15, 0x80000020 ;  /* 0x80000020000f7882 */ /* 0x000fe20000000000 */
[----:B------:R-:W-:-:S04]  /*b870*/  R2UR UR9, R11 ;  /* 0x000000000b0972ca */ /* 0x000fc800000e0000 */
[----:B------:R-:W-:Y:S01]  /*b880*/  UMOV UR30, UR5 ;  /* 0x00000005001e7c82 */ /* 0x000fe20008000000 */
[----:B------:R-:W-:Y:S02]  /*b890*/  WARPGROUP.DEPBAR.LE gsb0, 0x0 ;  /* 0x00008000000079c5 */ /* 0x000fe40000010000 */
[----:B------:R-:W-:-:S15]  /*b8a0*/  WARPGROUP.ARRIVE ;  /* 0x00000000000079c5 */ /* 0x000fde0000000000 */
[----:B------:R-:W-:-:S02]  /*b8b0*/  NOP ;  /* 0x0000000000007918 */ /* 0x000fc40000000000 */
[----:B------:R-:W-:Y:S01]  /*b8c0*/  HGMMA.64x256x16.F32 R24, gdesc[UR32], R24, gsb0 ;  /* 0x03e00000201879f0 */ /* 0x000fe20008000818 */
[----:B------:R-:W-:-:S07]  /*b8d0*/  UIADD3 UR5, UR4, 0x800, URZ ;  /* 0x0000080004057890 */ /* 0x000fce000fffe03f */
        /* <DEDUP_REMOVED lines=23> */
[----:B------:R-:W-:Y:S01]  /*ba50*/  UIADD3 UR5, UR4, 0x1000, URZ ;  /* 0x0000100004057890 */ /* 0x000fe2000fffe03f */
[----:B------:R-:W-:-:S06]  /*ba60*/  UMOV UR11, 0x80000020 ;  /* 0x80000020000b7882 */ /* 0x000fcc0000000000 */
[----:B------:R-:W-:Y:S01]  /*ba70*/  UMOV UR10, UR5 ;  /* 0x00000005000a7c82 */ /* 0x000fe20008000000 */
[----:B------:R-:W-:Y:S02]  /*ba80*/  WARPGROUP.DEPBAR.LE gsb0, 0x0 ;  /* 0x00008000000079c5 */ /* 0x000fe40000010000 */
[----:B------:R-:W-:-:S15]  /*ba90*/  WARPGROUP.ARRIVE ;  /* 0x00000000000079c5 */ /* 0x000fde0000000000 */
[----:B------:R-:W-:-:S02]  /*baa0*/  NOP ;  /* 0x0000000000007918 */ /* 0x000fc40000000000 */
[----:B------:R-:W-:Y:S01]  /*bab0*/  HGMMA.64x256x16.F32 R24, gdesc[UR12], R24, gsb0 ;  /* 0x03e000000c1879f0 */ /* 0x000fe20008000818 */
[----:B------:R-:W-:Y:S01]  /*bac0*/  UIADD3 UR42, UR4, 0x1002, URZ ;  /* 0x00001002042a7890 */ /* 0x000fe2000fffe03f */
[----:B------:R-:W-:Y:S01]  /*bad0*/  UMOV UR43, 0x80000020 ;  /* 0x80000020002b7882 */ /* 0x000fe20000000000 */
[----:B------:R-:W-:Y:S02]  /*bae0*/  WARPGROUP.DEPBAR.LE gsb0, 0x0 ;  /* 0x00008000000079c5 */ /* 0x000fe40000010000 */
[----:B------:R-:W-:-:S15]  /*baf0*/  WARPGROUP.ARRIVE ;  /* 0x00000000000079c5 */ /* 0x000fde0000000000 */
[----:B------:R-:W-:-:S08]  /*bb00*/  NOP ;  /* 0x0000000000007918 */ /* 0x000fd00000000000 */
        /* <DEDUP_REMOVED lines=25> */
[----:B------:R-:W-:Y:S02]  /*bca0*/  ISETP.NE.AND P2, PT, R4, RZ, PT ;  /* 0x000000ff0400720c */ /* 0x000fe40003f45270 */
[----:B------:R-:W-:Y:S02]  /*bcb0*/  WARPGROUP.DEPBAR.LE gsb0, 0x0 ;  /* 0x00008000000079c5 */ /* 0x000fe40000010000 */
[----:B------:R-:W-:-:S15]  /*bcc0*/  WARPGROUP.ARRIVE ;  /* 0x00000000000079c5 */ /* 0x000fde0000000000 */
[----:B------:R-:W-:-:S08]  /*bcd0*/  NOP ;  /* 0x0000000000007918 */ /* 0x000fd00000000000 */
[----:B------:R-:W-:Y:S03]  /*bce0*/  HGMMA.64x256x16.F32 R24, gdesc[UR56], R24, gsb0 ;  /* 0x03e00000381879f0 */ /* 0x000fe60008000818 */
[----:B------:R-:W-:Y:S02]  /*bcf0*/  WARPGROUP.DEPBAR.LE gsb0, 0x0 ;  /* 0x00008000000079c5 */ /* 0x000fe40000010000 */
[----:B------:R-:W-:Y:S05]  /*bd00*/  @P2 BRA `(.L_x_26) ;  /* 0x0000000400302947 */ /* 0x000fea0003800000 */
[----:B------:R-:W-:-:S13]  /*bd10*/  ISETP.LT.OR P3, PT, R248, 0x1, !P0 ;  /* 0x00000001f800780c */ /* 0x000fda0004761670 */
[----:B------:R-:W-:Y:S05]  /*bd20*/  @P3 BRA `(.L_x_27) ;  /* 0x0000000400243947 */ /* 0x000fea0003800000 */
[----:B------:R-:W1:Y:S01]  /*bd30*/  S2R R6, SR_CgaCtaId ;  /* 0x0000000000067919 */ /* 0x000e620000008800 */
[----:B------:R-:W-:Y:S01]  /*bd40*/  MOV R4, 0x400 ;  /* 0x0000040000047802 */ /* 0x000fe20000000f00 */
[----:B------:R-:W2:Y:S03]  /*bd50*/  S2R R10, SR_TID.X ;  /* 0x00000000000a7919 */ /* 0x000ea60000002100 */
[----:B-1----:R-:W-:Y:S02]  /*bd60*/  LEA R4, R6, R4, 0x18 ;  /* 0x0000000406047211 */ /* 0x002fe400078ec0ff */
[----:B------:R-:W-:Y:S02]  /*bd70*/  SHF.L.U32 R6, R249, 0x1f, RZ ;  /* 0x0000001ff9067819 */ /* 0x000fe400000006ff */
[----:B------:R-:W-:Y:S02]  /*bd80*/  LEA R4, R3, R4, 0x3 ;  /* 0x0000000403047211 */ /* 0x000fe400078e18ff */
[----:B--2---:R-:W-:-:S02]  /*bd90*/  SHF.R.S32.HI R9, RZ, 0x1f, R10 ;  /* 0x0000001fff097819 */ /* 0x004fc4000001140a */
[----:B------:R-:W1:Y:S02]  /*bda0*/  SYNCS.PHASECHK.TRANS64.TRYWAIT P3, [R4+URZ+0x77020], R6 ;  /* 0x07702006040075a7 */ /* 0x000e64000806017f */
[----:B------:R-:W-:-:S04]  /*bdb0*/  LEA.HI R9, R9, R10, RZ, 0x7 ;  /* 0x0000000a09097211 */ /* 0x000fc800078f38ff */
[----:B------:R-:W-:-:S05]  /*bdc0*/  LOP3.LUT R9, R9, 0xffffff80, RZ, 0xc0, !PT ;  /* 0xffffff8009097812 */ /* 0x000fca00078ec0ff */
[----:B------:R-:W-:-:S05]  /*bdd0*/  IMAD.IADD R9, R10, 0x1, -R9 ;  /* 0x000000010a097824 */ /* 0x000fca00078e0a09 */
[----:B------:R-:W-:Y:S01]  /*bde0*/  ISETP.NE.AND P4, PT, R9, RZ, PT ;  /* 0x000000ff0900720c */ /* 0x000fe20003f85270 */
[----:B-1----:R-:W-:-:S12]  /*bdf0*/  @!P3 BRA `(.L_x_28) ;  /* 0x0000014c007cb947 */ /* 0x002fd80003800000 */
.L_x_91:
[----:B------:R-:W-:Y:S05]  /*be00*/  @P4 BRA `(.L_x_29) ;  /* 0x0000000000184947 */ /* 0x000fea0003800000 */
[----:B------:R-:W2:Y:S01]  /*be10*/  S2R R9, SR_TID.X ;  /* 0x0000000000097919 */ /* 0x000ea20000002100 */
[----:B-1----:R-:W-:-:S04]  /*be20*/  IMAD.MOV.U32 R6, RZ, RZ, 0x1c000 ;  /* 0x0001c000ff067424 */ /* 0x002fc800078e00ff */
[----:B------:R3:W-:Y:S01]  /*be30*/  SYNCS.ARRIVE.TRANS64 RZ, [R4+URZ+0x77000], R6 ;  /* 0x0770000604ff79a7 */ /* 0x0007e2000800003f */
[----:B--2---:R-:W-:-:S13]  /*be40*/  LOP3.LUT P3, RZ, R9, 0x1f, RZ, 0xc0, !PT ;  /* 0x0000001f09ff7812 */ /* 0x004fda000786c0ff */
[----:B---3--:R-:W-:Y:S05]  /*be50*/  @!P3 BRA `(.L_x_29) ;  /* 0x000000000004b947 */ /* 0x008fea0003800000 */
[----:B------:R-:W-:Y:S01]  /*be60*/  BPT.TRAP 0x1 ;  /* 0x000000040000795c */ /* 0x000fe20000300000 */
.L_x_29:
[----:B------:R-:W2:Y:S01]  /*be70*/  S2R R9, SR_CgaCtaId ;  /* 0x0000000000097919 */ /* 0x000ea20000008800 */
[----:B-1----:R-:W-:Y:S01]  /*be80*/  MOV R6, 0x400 ;  /* 0x0000040000067802 */ /* 0x002fe20000000f00 */
[----:B------:R-:W-:Y:S01]  /*be90*/  ULDC.64 UR8, c[0x0][0x198] ;  /* 0x0000660000087ab9 */ /* 0x000fe20000000a00 */
[----:B------:R-:W-:Y:S01]  /*bea0*/  R2UR UR33, R4 ;  /* 0x00000000042172ca */ /* 0x000fe200000e0000 */
[----:B------:R-:W-:Y:S01]  /*beb0*/  UIADD3 UR4, UP0, UR8, 0x1f0, URZ ;  /* 0x000001f008047890 */ /* 0x000fe2000ff1e03f */
[----:B------:R-:W-:Y:S01]  /*bec0*/  R2UR UR35, R250 ;  /* 0x00000000fa2372ca */ /* 0x000fe200000e0000 */
[----:B------:R-:W-:Y:S01]  /*bed0*/  UMOV UR14, 0x0 ;  /* 0x00000000000e7882 */ /* 0x000fe20000000000 */
[----:B------:R-:W-:Y:S01]  /*bee0*/  UMOV UR15, 0x10000000 ;  /* 0x10000000000f7882 */ /* 0x000fe20000000000 */
[----:B------:R-:W-:Y:S01]  /*bef0*/  UIADD3.X UR5, URZ, UR9, URZ, UP0, !UPT ;  /* 0x000000093f057290 */ /* 0x000fe200087fe43f */
[----:B------:R-:W-:Y:S01]  /*bf00*/  UMOV UR34, URZ ;  /* 0x0000003f00227c82 */ /* 0x000fe20008000000 */
[----:B------:R-:W-:Y:S01]  /*bf10*/  UMOV UR26, 0x20 ;  /* 0x00000020001a7882 */ /* 0x000fe20000000000 */
[----:B------:R-:W-:Y:S01]  /*bf20*/  UMOV UR28, UR36 ;  /* 0x00000024001c7c82 */ /* 0x000fe20008000000 */
[----:B------:R-:W-:Y:S01]  /*bf30*/  UMOV UR29, UR37 ;  /* 0x00000025001d7c82 */ /* 0x000fe20008000000 */
[----:B------:R-:W-:Y:S01]  /*bf40*/  UMOV UR18, 0x40 ;  /* 0x0000004000127882 */ /* 0x000fe20000000000 */
[----:B------:R-:W-:-:S02]  /*bf50*/  UMOV UR20, UR36 ;  /* 0x0000002400147c82 */ /* 0x000fc40008000000 */
[----:B------:R-:W-:Y:S02]  /*bf60*/  UIADD3 UR33, UR33, 0x77000, URZ ;  /* 0x0007700021217890 */ /* 0x000fe4000fffe03f */
[----:B------:R-:W-:Y:S01]  /*bf70*/  USHF.L.U32 UR35, UR35, 0x8, URZ ;  /* 0x0000000823237899 */ /* 0x000fe2000800063f */
[----:B------:R-:W-:Y:S01]  /*bf80*/  UMOV UR21, UR37 ;  /* 0x0000002500157c82 */ /* 0x000fe20008000000 */
[----:B------:R-:W-:Y:S01]  /*bf90*/  UMOV UR10, 0x60 ;  /* 0x00000060000a7882 */ /* 0x000fe20000000000 */
[----:B------:R-:W-:Y:S02]  /*bfa0*/  UMOV UR12, UR36 ;  /* 0x00000024000c7c82 */ /* 0x000fe40008000000 */
[----:B------:R-:W-:Y:S01]  /*bfb0*/  UMOV UR25, UR33 ;  /* 0x0000002100197c82 */ /* 0x000fe20008000000 */
[----:B------:R-:W-:Y:S01]  /*bfc0*/  UMOV UR17, UR33 ;  /* 0x0000002100117c82 */ /* 0x000fe20008000000 */
[----:B------:R-:W-:Y:S01]  /*bfd0*/  UMOV UR27, UR35 ;  /* 0x00000023001b7c82 */ /* 0x000fe20008000000 */
[----:B------:R-:W-:Y:S01]  /*bfe0*/  UMOV UR19, UR35 ;  /* 0x0000002300137c82 */ /* 0x000fe20008000000 */
[----:B------:R-:W-:Y:S01]  /*bff0*/  UMOV UR13, UR37 ;  /* 0x00000025000d7c82 */ /* 0x000fe20008000000 */
[----:B------:R-:W-:Y:S01]  /*c000*/  UMOV UR9, UR33 ;  /* 0x0000002100097c82 */ /* 0x000fe20008000000 */
[----:B------:R-:W-:Y:S01]  /*c010*/  UMOV UR11, UR35 ;  /* 0x00000023000b7c82 */ /* 0x000fe20008000000 */
[----:B--2---:R-:W-:-:S05]  /*c020*/  LEA R6, R9, R6, 0x18 ;  /* 0x0000000609067211 */ /* 0x004fca00078ec0ff */
[C---:B------:R-:W-:Y:S01]  /*c030*/  IMAD R4, R3.reuse, 0x1c000, R6 ;  /* 0x0001c00003047824 */ /* 0x040fe200078e0206 */
[----:B------:R-:W-:-:S04]  /*c040*/  IADD3 R3, R3, 0x1, RZ ;  /* 0x0000000103037810 */ /* 0x000fc80007ffe0ff */
[----:B------:R-:W-:Y:S02]  /*c050*/  R2UR UR6, R4 ;  /* 0x00000000040672ca */ /* 0x000fe400000e0000 */
[----:B------:R-:W-:-:S04]  /*c060*/  ISETP.NE.AND P3, PT, R3, 0x4, PT ;  /* 0x000000040300780c */ /* 0x000fc80003f65270 */
[----:B------:R-:W-:Y:S02]  /*c070*/  SEL R4, RZ, 0x1, P3 ;  /* 0x00000001ff047807 */ /* 0x000fe40001800000 */
[----:B------:R-:W-:Y:S02]  /*c080*/  SEL R3, R3, RZ, P3 ;  /* 0x000000ff03037207 */ /* 0x000fe40001800000 */
[----:B------:R-:W-:-:S03]  /*c090*/  LOP3.LUT R249, R249, R4, RZ, 0x3c, !PT ;  /* 0x00000004f9f97212 */ /* 0x000fc600078e3cff */
[----:B------:R-:W-:Y:S02]  /*c0a0*/  UIADD3 UR32, UR6, 0x7000, URZ ;  /* 0x0000700006207890 */ /* 0x000fe4000fffe03f */
[----:B------:R-:W-:Y:S02]  /*c0b0*/  UIADD3 UR24, UR6, 0xb000, URZ ;  /* 0x0000b00006187890 */ /* 0x000fe4000fffe03f */
[----:B------:R-:W-:Y:S02]  /*c0c0*/  UIADD3 UR16, UR6, 0xf000, URZ ;  /* 0x0000f00006107890 */ /* 0x000fe4000fffe03f */
[----:B------:R-:W-:-:S03]  /*c0d0*/  UIADD3 UR8, UR6, 0x13000, URZ ;  /* 0x0001300006087890 */ /* 0x000fc6000fffe03f */
[----:B------:R-:W-:Y:S02]  /*c0e0*/  UTMALDG.4D [UR32], [UR4], desc[UR14] ;  /* 0x00000e20040075b4 */ /* 0x000fe40008019000 */
[----:B------:R1:W-:Y:S02]  /*c0f0*/  UTMALDG.4D [UR24], [UR4], desc[UR14] ;  /* 0x00000e18040075b4 */ /* 0x0003e40008019000 */
[----:B------:R2:W-:Y:S02]  /*c100*/  UTMALDG.4D [UR16], [UR4], desc[UR14] ;  /* 0x00000e10040075b4 */ /* 0x0005e40008019000 */
[----:B------:R3:W-:Y:S01]  /*c110*/  UTMALDG.4D [UR8], [UR4], desc[UR14] ;  /* 0x00000e08040075b4 */ /* 0x0007e20008019000 */
[----:B-1----:R-:W-:Y:S01]  /*c120*/  UIADD3 UR24, UR6, 0x17000, URZ ;  /* 0x0001700006187890 */ /* 0x002fe2000fffe03f */
[----:B------:R-:W-:Y:S01]  /*c130*/  UMOV UR26, 0x80 ;  /* 0x00000080001a7882 */ /* 0x000fe20000000000 */
[----:B--2---:R-:W-:-:S07]  /*c140*/  UIADD3 UR16, UR6, 0x1b000, URZ ;  /* 0x0001b00006107890 */ /* 0x004fce000fffe03f */
[----:B------:R1:W-:Y:S01]  /*c150*/  UTMALDG.4D [UR24], [UR4], desc[UR14] ;  /* 0x00000e18040075b4 */ /* 0x0003e20008019000 */
[----:B------:R-:W-:Y:S01]  /*c160*/  UMOV UR18, 0xa0 ;  /* 0x000000a000127882 */ /* 0x000fe20000000000 */
[----:B---3--:R-:W-:Y:S01]  /*c170*/  UIADD3 UR8, UR6, 0x1f000, URZ ;  /* 0x0001f00006087890 */ /* 0x008fe2000fffe03f */
[----:B------:R1:W-:Y:S01]  /*c180*/  UTMALDG.4D [UR16], [UR4], desc[UR14] ;  /* 0x00000e10040075b4 */ /* 0x0003e20008019000 */
[----:B------:R-:W-:-:S07]  /*c190*/  UMOV UR10, 0xc0 ;  /* 0x000000c0000a7882 */ /* 0x000fce0000000000 */
[----:B------:R1:W-:Y:S02]  /*c1a0*/  UTMALDG.4D [UR8], [UR4], desc[UR14] ;  /* 0x00000e08040075b4 */ /* 0x0003e40008019000 */
[----:B-1----:R-:W-:Y:S01]  /*c1b0*/  NOP ;  /* 0x0000000000007918 */ /* 0x002fe20000000000 */
.L_x_27:
[----:B------:R-:W-:-:S07]  /*c1c0*/  VIADD R248, R248, 0xffffffff ;  /* 0xfffffffff8f87836 */ /* 0x000fce0000000000 */
.L_x_26:
[----:B------:R-:W-:Y:S01]  /*c1d0*/  IADD3 R0, R0, 0x1, RZ ;  /* 0x0000000100007810 */ /* 0x000fe20007ffe0ff */
[----:B------:R-:W-:Y:S05]  /*c1e0*/  WARPSYNC.ALL ;  /* 0x0000000000007948 */ /* 0x000fea0003800000 */
[----:B------:R-:W-:-:S04]  /*c1f0*/  ISETP.NE.AND P3, PT, R0, 0x4, PT ;  /* 0x000000040000780c */ /* 0x000fc80003f65270 */
[----:B------:R-:W-:Y:S02]  /*c200*/  SEL R251, RZ, 0x1, P3 ;  /* 0x00000001fffb7807 */ /* 0x000fe40001800000 */
[----:B------:R-:W-:Y:S02]  /*c210*/  SEL R20, R0, RZ, P3 ;  /* 0x000000ff00147207 */ /* 0x000fe40001800000 */
[----:B------:R-:W-:Y:S02]  /*c220*/  LOP3.LUT R251, R5, R251, RZ, 0x3c, !PT ;  /* 0x000000fb05fb7212 */ /* 0x000fe400078e3cff */
[----:B------:R-:W-:Y:S01]  /*c230*/  FMNMX R0, R24, R7, !PT ;  /* 0x0000000718007209 */ /* 0x000fe20007800000 */
[----:B------:R-:W2:Y:S01]  /*c240*/  LDL R11, [R1+0xdc] ;  /* 0x0000dc00010b7983 */ /* 0x000ea20000100800 */
[----:B------:R-:W-:Y:S02]  /*c250*/  MOV R12, 0x400 ;  /* 0x00000400000c7802 */ /* 0x000fe40000000f00 */
[----:B------:R-:W-:Y:S01]  /*c260*/  FMNMX R0, R25, R0, !PT ;  /* 0x0000000019007209 */ /* 0x000fe20007800000 */
[----:B------:R-:W1:Y:S01]  /*c270*/  S2R R13, SR_CgaCtaId ;  /* 0x00000000000d7919 */ /* 0x000e620000008800 */
[----:B------:R-:W-:-:S02]  /*c280*/  MOV R9, 0x400 ;  /* 0x0000040000097802 */ /* 0x000fc40000000f00 */
[----:B------:R-:W-:Y:S01]  /*c290*/  FMNMX R0, R28, R0, !PT ;  /* 0x000000001c007209 */ /* 0x000fe20007800000 */
[----:B------:R-:W3:Y:S03]  /*c2a0*/  S2R R10, SR_CgaCtaId ;  /* 0x00000000000a7919 */ /* 0x000ee60000008800 */
[----:B------:R-:W-:-:S04]  /*c2b0*/  FMNMX R0, R29, R0, !PT ;  /* 0x000000001d007209 */ /* 0x000fc80007800000 */
[----:B------:R-:W-:-:S04]  /*c2c0*/  FMNMX R0, R32, R0, !PT ;  /* 0x0000000020007209 */ /* 0x000fc80007800000 */
[----:B------:R-:W-:-:S04]  /*c2d0*/  FMNMX R0, R33, R0, !PT ;  /* 0x0000000021007209 */ /* 0x000fc80007800000 */
        /* <DEDUP_REMOVED lines=116> */
[----:B-1----:R-:W-:Y:S01]  /*ca20*/  LEA R12, R13, R12, 0x18 ;  /* 0x0000000c0d0c7211 */ /* 0x002fe200078ec0ff */
[----:B------:R-:W1:Y:S01]  /*ca30*/  SHFL.BFLY PT, R5, R6, 0x1, 0x1f ;  /* 0x0c201f0006057f89 */ /* 0x000e6200000e0000 */
[----:B------:R-:W-:Y:S02]  /*ca40*/  FMNMX R0, R142, R0, !PT ;  /* 0x000000008e007209 */ /* 0x000fe40007800000 */
[----:B---3--:R-:W-:Y:S01]  /*ca50*/  LEA R9, R10, R9, 0x18 ;  /* 0x000000090a097211 */ /* 0x008fe200078ec0ff */
[----:B------:R-:W-:Y:S01]  /*ca60*/  VIADD R12, R12, 0x77020 ;  /* 0x000770200c0c7836 */ /* 0x000fe20000000000 */
[----:B------:R-:W-:-:S04]  /*ca70*/  FMNMX R0, R143, R0, !PT ;  /* 0x000000008f007209 */ /* 0x000fc80007800000 */
[----:B------:R-:W-:-:S04]  /*ca80*/  FMNMX R0, R146, R0, !PT ;  /* 0x0000000092007209 */ /* 0x000fc80007800000 */
[----:B------:R-:W-:-:S04]  /*ca90*/  FMNMX R0, R147, R0, !PT ;  /* 0x0000000093007209 */ /* 0x000fc80007800000 */
[----:B------:R-:W-:-:S04]  /*caa0*/  FMNMX R0, R150, R0, !PT ;  /* 0x0000000096007209 */ /* 0x000fc80007800000 */
[----:B------:R-:W-:Y:S02]  /*cab0*/  FMNMX R4, R151, R0, !PT ;  /* 0x0000000097047209 */ /* 0x000fe40007800000 */
[----:B-1----:R-:W-:-:S03]  /*cac0*/  FMNMX R6, R6, R5, !PT ;  /* 0x0000000506067209 */ /* 0x002fc60007800000 */
[----:B------:R-:W1:Y:S01]  /*cad0*/  SHFL.BFLY PT, R0, R4, 0x1, 0x1f ;  /* 0x0c201f0004007f89 */ /* 0x000e6200000e0000 */
[----:B------:R-:W-:Y:S02]  /*cae0*/  SHF.L.U32 R5, R251, 0x1f, RZ ;  /* 0x0000001ffb057819 */ /* 0x000fe400000006ff */
[----:B-1----:R-:W-:Y:S02]  /*caf0*/  FMNMX R4, R4, R0, !PT ;  /* 0x0000000004047209 */ /* 0x002fe40007800000 */
[----:B------:R-:W1:Y:S02]  /*cb00*/  SHFL.BFLY PT, R0, R6, 0x2, 0x1f ;  /* 0x0c401f0006007f89 */ /* 0x000e6400000e0000 */
[----:B-1----:R-:W-:Y:S02]  /*cb10*/  FMNMX R6, R6, R0, !PT ;  /* 0x0000000006067209 */ /* 0x002fe40007800000 */
[----:B------:R-:W1:Y:S02]  /*cb20*/  SHFL.BFLY PT, R0, R4, 0x2, 0x1f ;  /* 0x0c401f0004007f89 */ /* 0x000e6400000e0000 */
[----:B-1----:R-:W-:-:S02]  /*cb30*/  FMNMX R4, R4, R0, !PT ;  /* 0x0000000004047209 */ /* 0x002fc40007800000 */
[----:B--2---:R-:W-:-:S04]  /*cb40*/  LEA R0, R11, R12, 0x3 ;  /* 0x0000000c0b007211 */ /* 0x004fc800078e18ff */
[----:B------:R-:W-:-:S04]  /*cb50*/  PRMT R0, RZ, 0x654, R0 ;  /* 0x00000654ff007816 */ /* 0x000fc80000000000 */
[----:B------:R1:W-:Y:S02]  /*cb60*/  SYNCS.ARRIVE.TRANS64.RED.A1T0 RZ, [R0+URZ], RZ ;  /* 0x000000ff00ff79a7 */ /* 0x0003e4000810043f */
[----:B-1----:R-:W-:-:S04]  /*cb70*/  IMAD R0, R20, 0x8, R9 ;  /* 0x0000000814007824 */ /* 0x002fc800078e0209 */
[----:B------:R-:W1:Y:S02]  /*cb80*/  SYNCS.PHASECHK.TRANS64.TRYWAIT P3, [R0+URZ+0x77000], R5 ;  /* 0x07700005000075a7 */ /* 0x000e64000806017f */
[----:B-1----:R-:W-:Y:S05]  /*cb90*/  @!P3 BRA `(.L_x_30) ;  /* 0x000001400028b947 */ /* 0x002fea0003800000 */
.L_x_92:
[----:B------:R-:W2:Y:S04]  /*cba0*/  LDL.LU R12, [R1+0x8] ;  /* 0x00000800010c7983 */ /* 0x000ea80000300800 */
[----:B------:R-:W3:Y:S04]  /*cbb0*/  LDL.LU R13, [R1+0x28] ;  /* 0x00002800010d7983 */ /* 0x000ee80000300800 */
[----:B------:R-:W4:Y:S04]  /*cbc0*/  LDL.LU R17, [R1+0xc] ;  /* 0x00000c0001117983 */ /* 0x000f280000300800 */
[----:B------:R-:W4:Y:S04]  /*cbd0*/  LDL.LU R252, [R1+0x1c] ;  /* 0x00001c0001fc7983 */ /* 0x000f280000300800 */
[----:B------:R1:W-:Y:S04]  /*cbe0*/  STL [R1+0x14c], R248 ;  /* 0x00014cf801007387 */ /* 0x0003e80000100800 */
[----:B-1----:R-:W4:Y:S04]  /*cbf0*/  LDL.LU R248, [R1+0x18] ;  /* 0x0000180001f87983 */ /* 0x002f280000300800 */
[----:B------:R1:W-:Y:S04]  /*cc00*/  STL [R1+0x148], R21 ;  /* 0x0001481501007387 */ /* 0x0003e80000100800 */
[----:B-1----:R-:W4:Y:S04]  /*cc10*/  LDL.LU R21, [R1+0x2c] ;  /* 0x00002c0001157983 */ /* 0x002f280000300800 */
[----:B------:R1:W-:Y:S04]  /*cc20*/  STL [R1+0x144], R3 ;  /* 0x0001440301007387 */ /* 0x0003e80000100800 */
[----:B-1----:R-:W4:Y:S04]  /*cc30*/  LDL.LU R3, [R1+0x38] ;  /* 0x0000380001037983 */ /* 0x002f280000300800 */
[----:B------:R1:W-:Y:S04]  /*cc40*/  STL [R1+0x140], R2 ;  /* 0x0001400201007387 */ /* 0x0003e80000100800 */
[----:B-1----:R-:W4:Y:S01]  /*cc50*/  LDL.LU R2, [R1+0x3c] ;  /* 0x00003c0001027983 */ /* 0x002f220000300800 */
[----:B------:R-:W-:-:S04]  /*cc60*/  FSETP.NEU.AND P3, PT, R4, -INF , PT ;  /* 0xff8000000400780b */ /* 0x000fc80003f6d000 */
[----:B------:R-:W-:Y:S02]  /*cc70*/  FSEL R0, R4, RZ, P3 ;  /* 0x000000ff04007208 */ /* 0x000fe40001800000 */
[----:B------:R-:W-:-:S03]  /*cc80*/  FSETP.NEU.AND P3, PT, R6, -INF , PT ;  /* 0xff8000000600780b */ /* 0x000fc60003f6d000 */
[C---:B------:R-:W-:Y:S01]  /*cc90*/  FADD R8, -R0.reuse, R8 ;  /* 0x0000000800087221 */ /* 0x040fe20000000100 */
[----:B------:R-:W-:Y:S01]  /*cca0*/  FMUL R0, R0, UR38 ;  /* 0x0000002600007c20 */ /* 0x000fe20008400000 */
[----:B------:R-:W-:Y:S02]  /*ccb0*/  FSEL R5, R6, RZ, P3 ;  /* 0x000000ff06057208 */ /* 0x000fe40001800000 */
[----:B------:R-:W-:Y:S01]  /*ccc0*/  FMUL R8, R8, UR38 ;  /* 0x0000002608087c20 */ /* 0x000fe20008400000 */
[--C-:B------:R-:W-:Y:S01]  /*ccd0*/  FFMA R19, R26, UR38, -R0.reuse ;  /* 0x000000261a137c23 */ /* 0x100fe20008000800 */
[--C-:B------:R-:W-:Y:S01]  /*cce0*/  FFMA R9, R31, UR38, -R0.reuse ;  /* 0x000000261f097c23 */ /* 0x100fe20008000800 */
[----:B------:R-:W-:Y:S01]  /*ccf0*/  FADD R7, -R5, R7 ;  /* 0x0000000705077221 */ /* 0x000fe20000000100 */
[--C-:B------:R-:W-:Y:S01]  /*cd00*/  FFMA R10, R34, UR38, -R0.reuse ;  /* 0x00000026220a7c23 */ /* 0x100fe20008000800 */
[----:B------:R-:W-:Y:S02]  /*cd10*/  FSETP.GEU.AND P4, PT, R8, -126, PT ;  /* 0xc2fc00000800780b */ /* 0x000fe40003f8e000 */
[----:B------:R-:W-:Y:S01]  /*cd20*/  FSETP.GEU.AND P5, PT, R19, -126, PT ;  /* 0xc2fc00001300780b */ /* 0x000fe20003fae000 */
[--C-:B------:R-:W-:Y:S01]  /*cd30*/  FFMA R31, R38, UR38, -R0.reuse ;  /* 0x00000026261f7c23 */ /* 0x100fe20008000800 */
[----:B------:R-:W-:Y:S01]  /*cd40*/  FMUL R5, R5, UR38 ;  /* 0x0000002605057c20 */ /* 0x000fe20008400000 */
[--C-:B------:R-:W-:Y:S01]  /*cd50*/  FFMA R11, R35, UR38, -R0.reuse ;  /* 0x00000026230b7c23 */ /* 0x100fe20008000800 */
[--C-:B------:R-:W-:Y:S01]  /*cd60*/  FFMA R14, R43, UR38, -R0.reuse ;  /* 0x000000262b0e7c23 */ /* 0x100fe20008000800 */
[----:B------:R-:W-:Y:S01]  /*cd70*/  FFMA R15, R47, UR38, -R0 ;  /* 0x000000262f0f7c23 */ /* 0x000fe20008000800 */
[----:B------:R-:W-:-:S05]  /*cd80*/  FMUL R7, R7, UR38 ;  /* 0x0000002607077c20 */ /* 0x000fca0008400000 */
[----:B------:R-:W-:Y:S02]  /*cd90*/  @!P4 FMUL R8, R8, 0.5 ;  /* 0x3f0000000808c820 */ /* 0x000fe40000400000 */
[----:B------:R-:W-:-:S04]  /*cda0*/  @!P5 FMUL R19, R19, 0.5 ;  /* 0x3f0000001313d820 */ /* 0x000fc80000400000 */
[----:B------:R-:W1:Y:S08]  /*cdb0*/  MUFU.EX2 R8, R8 ;  /* 0x0000000800087308 */ /* 0x000e700000000800 */
[----:B------:R-:W1:Y:S02]  /*cdc0*/  MUFU.EX2 R19, R19 ;  /* 0x0000001300137308 */ /* 0x000e640000000800 */
[----:B-1----:R-:W-:Y:S01]  /*cdd0*/  @!P4 FMUL R8, R8, R8 ;  /* 0x000000080808c220 */ /* 0x002fe20000400000 */
[----:B------:R-:W-:Y:S01]  /*cde0*/  FFMA R35, R46, UR38, -R0 ;  /* 0x000000262e237c23 */ /* 0x000fe20008000800 */
[----:B------:R-:W-:Y:S01]  /*cdf0*/  FFMA R18, R33, UR38, -R5 ;  /* 0x0000002621127c23 */ /* 0x000fe20008000805 */
[----:B------:R-:W-:Y:S01]  /*ce00*/  FSETP.GEU.AND P4, PT, R9, -126, PT ;  /* 0xc2fc00000900780b */ /* 0x000fe20003f8e000 */
[-C--:B------:R-:W-:Y:S01]  /*ce10*/  FMUL R234, R234, R8.reuse ;  /* 0x00000008eaea7220 */ /* 0x080fe20000400000 */
[-C--:B------:R-:W-:Y:S01]  /*ce20*/  FMUL R235, R235, R8.reuse ;  /* 0x00000008ebeb7220 */ /* 0x080fe20000400000 */
[-C--:B------:R-:W-:Y:S01]  /*ce30*/  FMUL R238, R238, R8.reuse ;  /* 0x00000008eeee7220 */ /* 0x080fe20000400000 */
[-C--:B------:R-:W-:Y:S01]  /*ce40*/  FMUL R239, R239, R8.reuse ;  /* 0x00000008efef7220 */ /* 0x080fe20000400000 */
[----:B------:R-:W-:Y:S01]  /*ce50*/  @!P5 FMUL R19, R19, R19 ;  /* 0x000000131313d220 */ /* 0x000fe20000400000 */
[-C--:B------:R-:W-:Y:S01]  /*ce60*/  FMUL R242, R242, R8.reuse ;  /* 0x00000008f2f27220 */ /* 0x080fe20000400000 */
[-C--:B------:R-:W-:Y:S01]  /*ce70*/  FMUL R243, R243, R8.reuse ;  /* 0x00000008f3f37220 */ /* 0x080fe20000400000 */
[----:B------:R-:W-:Y:S01]  /*ce80*/  FMUL R246, R246, R8 ;  /* 0x00000008f6f67220 */ /* 0x000fe20000400000 */
[----:B------:R-:W-:Y:S01]  /*ce90*/  FFMA R22, R8, R16, R19 ;  /* 0x0000001008167223 */ /* 0x000fe20000000013 */
[----:B------:R-:W-:Y:S01]  /*cea0*/  FFMA R16, R25, UR38, -R5 ;  /* 0x0000002619107c23 */ /* 0x000fe20008000805 */
[-C--:B------:R-:W-:Y:S01]  /*ceb0*/  FMUL R247, R247, R8.reuse ;  /* 0x00000008f7f77220 */ /* 0x080fe20000400000 */
        /* <DEDUP_REMOVED lines=39> */
[----:B------:R-:W-:Y:S01]  /*d130*/  FMUL R167, R167, R8 ;  /* 0x00000008a7a77220 */ /* 0x000fe20000400000 */
[----:B------:R-:W-:-:S13]  /*d140*/  FSETP.GEU.AND P5, PT, R7, -126, PT ;  /* 0xc2fc00000700780b */ /* 0x000fda0003fae000 */
[----:B------:R-:W-:-:S06]  /*d150*/  @!P5 FMUL R7, R7, 0.5 ;  /* 0x3f0000000707d820 */ /* 0x000fcc0000400000 */
[----:B------:R-:W1:Y:S01]  /*d160*/  MUFU.EX2 R7, R7 ;  /* 0x0000000700077308 */ /* 0x000e620000000800 */
[-C--:B--2---:R-:W-:Y:S01]  /*d170*/  FMUL R12, R12, R8.reuse ;  /* 0x000000080c0c7220 */ /* 0x084fe20000400000 */
[----:B---3--:R-:W-:-:S04]  /*d180*/  FMUL R13, R13, R8 ;  /* 0x000000080d0d7220 */ /* 0x008fc80000400000 */
[----:B------:R2:W-:Y:S01]  /*d190*/  STL [R1+0x8], R12 ;  /* 0x0000080c01007387 */ /* 0x0005e20000100800 */
[----:B----4-:R-:W-:Y:S01]  /*d1a0*/  FMUL R17, R17, R8 ;  /* 0x0000000811117220 */ /* 0x010fe20000400000 */
[----:B------:R-:W-:Y:S01]  /*d1b0*/  MOV R38, R12 ;  /* 0x0000000c00267202 */ /* 0x000fe20000000f00 */
[----:B------:R-:W-:-:S03]  /*d1c0*/  FMUL R252, R252, R8 ;  /* 0x00000008fcfc7220 */ /* 0x000fc60000400000 */
[----:B------:R-:W-:Y:S01]  /*d1d0*/  STL [R1+0xc], R17 ;  /* 0x00000c1101007387 */ /* 0x000fe20000100800 */
[--C-:B--2---:R-:W-:Y:S01]  /*d1e0*/  FFMA R12, R39, UR38, -R0.reuse ;  /* 0x00000026270c7c23 */ /* 0x104fe20008000800 */
[----:B------:R-:W-:Y:S02]  /*d1f0*/  IMAD.MOV.U32 R39, RZ, RZ, R13 ;  /* 0x000000ffff277224 */ /* 0x000fe400078e000d */
[----:B------:R2:W-:Y:S04]  /*d200*/  STL [R1+0x28], R13 ;  /* 0x0000280d01007387 */ /* 0x0005e80000100800 */
[----:B------:R3:W-:Y:S04]  /*d210*/  STL [R1+0x1c], R252 ;  /* 0x00001cfc01007387 */ /* 0x0007e80000100800 */
[----:B------:R-:W4:Y:S01]  /*d220*/  LDL.LU R34, [R1+0x4] ;  /* 0x0000040001227983 */ /* 0x000f220000300800 */
[----:B------:R-:W-:Y:S01]  /*d230*/  FMUL R248, R248, R8 ;  /* 0x00000008f8f87220 */ /* 0x000fe20000400000 */
[----:B--2---:R-:W-:-:S02]  /*d240*/  FFMA R13, R42, UR38, -R0 ;  /* 0x000000262a0d7c23 */ /* 0x004fc40008000800 */
[----:B------:R-:W2:Y:S01]  /*d250*/  LDL.LU R42, [R1] ;  /* 0x00000000012a7983 */ /* 0x000ea20000300800 */
[----:B------:R-:W-:-:S03]  /*d260*/  MOV R25, R17 ;  /* 0x0000001100197202 */ /* 0x000fc60000000f00 */
[----:B------:R-:W3:Y:S01]  /*d270*/  LDL.LU R43, [R1+0x14] ;  /* 0x00001400012b7983 */ /* 0x000ee20000300800 */
[----:B------:R-:W-:-:S03]  /*d280*/  FFMA R17, R29, UR38, -R5 ;  /* 0x000000261d117c23 */ /* 0x000fc60008000805 */
[----:B------:R-:W3:Y:S01]  /*d290*/  LDL.LU R46, [R1+0x34] ;  /* 0x00003400012e7983 */ /* 0x000ee20000300800 */
[----:B------:R-:W-:-:S03]  /*d2a0*/  FMUL R21, R21, R8 ;  /* 0x0000000815157220 */ /* 0x000fc60000400000 */
[----:B------:R-:W3:Y:S04]  /*d2b0*/  LDL.LU R47, [R1+0x30] ;  /* 0x00003000012f7983 */ /* 0x000ee80000300800 */
[----:B------:R-:W3:Y:S04]  /*d2c0*/  LDL.LU R23, [R1+0xd4] ;  /* 0x0000d40001177983 */ /* 0x000ee80000300800 */
[----:B------:R-:W3:Y:S04]  /*d2d0*/  LDL.LU R29, [R1+0x10] ;  /* 0x00001000011d7983 */ /* 0x000ee80000300800 */
[----:B------:R-:W3:Y:S01]  /*d2e0*/  LDL.LU R33, [R1+0x20] ;  /* 0x0000200001217983 */ /* 0x000ee20000300800 */
[-C--:B------:R-:W-:Y:S01]  /*d2f0*/  FMUL R3, R3, R8.reuse ;  /* 0x0000000803037220 */ /* 0x080fe20000400000 */
[----:B------:R-:W-:Y:S01]  /*d300*/  FMUL R2, R2, R8 ;  /* 0x0000000802027220 */ /* 0x000fe20000400000 */
[--C-:B------:R-:W-:Y:S01]  /*d310*/  FFMA R8, R27, UR38, -R0.reuse ;  /* 0x000000261b087c23 */ /* 0x100fe20008000800 */
[----:B------:R-:W-:Y:S01]  /*d320*/  FFMA R27, R30, UR38, -R0 ;  /* 0x000000261e1b7c23 */ /* 0x000fe20008000800 */
[----:B------:R-:W-:-:S02]  /*d330*/  FFMA R30, R36, UR38, -R5 ;  /* 0x00000026241e7c23 */ /* 0x000fc40008000805 */
[----:B------:R-:W3:Y:S01]  /*d340*/  LDL.LU R36, [R1+0x24] ;  /* 0x0000240001247983 */ /* 0x000ee20000300800 */
[----:B------:R-:W-:Y:S01]  /*d350*/  FSETP.GEU.AND P6, PT, R8, -126, PT ;  /* 0xc2fc00000800780b */ /* 0x000fe20003fce000 */
[----:B-1----:R-:W-:Y:S01]  /*d360*/  @!P5 FMUL R7, R7, R7 ;  /* 0x000000070707d220 */ /* 0x002fe20000400000 */
[----:B------:R-:W-:Y:S01]  /*d370*/  @!P4 FMUL R9, R9, 0.5 ;  /* 0x3f0000000909c820 */ /* 0x000fe20000400000 */
[--C-:B------:R-:W-:Y:S01]  /*d380*/  FFMA R24, R24, UR38, -R5.reuse ;  /* 0x0000002618187c23 */ /* 0x100fe20008000805 */
[----:B------:R-:W-:Y:S01]  /*d390*/  FFMA R26, R28, UR38, -R5 ;  /* 0x000000261c1a7c23 */ /* 0x000fe20008000805 */
[----:B------:R-:W-:-:S08]  /*d3a0*/  FSETP.GEU.AND P3, PT, R27, -126, PT ;  /* 0xc2fc00001b00780b */ /* 0x000fd00003f6e000 */
[----:B------:R-:W-:Y:S01]  /*d3b0*/  @!P6 FMUL R8, R8, 0.5 ;  /* 0x3f0000000808e820 */ /* 0x000fe20000400000 */
[----:B------:R-:W-:Y:S01]  /*d3c0*/  FSETP.GEU.AND P5, PT, R10, -126, PT ;  /* 0xc2fc00000a00780b */ /* 0x000fe20003fae000 */
[----:B------:R-:W-:Y:S01]  /*d3d0*/  MUFU.EX2 R9, R9 ;  /* 0x0000000900097308 */ /* 0x000fe20000000800 */
[----:B------:R-:W-:Y:S02]  /*d3e0*/  FFMA R28, R32, UR38, -R5 ;  /* 0x00000026201c7c23 */ /* 0x000fe40008000805 */
[----:B------:R-:W-:-:S05]  /*d3f0*/  @!P3 FMUL R27, R27, 0.5 ;  /* 0x3f0000001b1bb820 */ /* 0x000fca0000400000 */
[----:B------:R-:W1:Y:S04]  /*d400*/  MUFU.EX2 R8, R8 ;  /* 0x0000000800087308 */ /* 0x000e680000000800 */
[----:B------:R-:W-:Y:S01]  /*d410*/  @!P5 FMUL R10, R10, 0.5 ;  /* 0x3f0000000a0ad820 */ /* 0x000fe20000400000 */
[----:B-1----:R-:W-:Y:S01]  /*d420*/  @!P6 FMUL R8, R8, R8 ;  /* 0x000000080808e220 */ /* 0x002fe20000400000 */
[----:B------:R-:W-:-:S04]  /*d430*/  FSETP.GEU.AND P6, PT, R11, -126, PT ;  /* 0xc2fc00000b00780b */ /* 0x000fc80003fce000 */
[----:B------:R-:W1:Y:S09]  /*d440*/  MUFU.EX2 R10, R10 ;  /* 0x0000000a000a7308 */ /* 0x000e720000000800 */
[----:B------:R-:W-:-:S06]  /*d450*/  @!P6 FMUL R11, R11, 0.5 ;  /* 0x3f0000000b0be820 */ /* 0x000fcc0000400000 */
[----:B------:R-:W1:Y:S01]  /*d460*/  MUFU.EX2 R11, R11 ;  /* 0x0000000b000b7308 */ /* 0x000e620000000800 */
[----:B------:R-:W-:Y:S01]  /*d470*/  @!P4 FMUL R9, R9, R9 ;  /* 0x000000090909c220 */ /* 0x000fe20000400000 */
[----:B------:R-:W-:Y:S01]  /*d480*/  FSETP.GEU.AND P4, PT, R12, -126, PT ;  /* 0xc2fc00000c00780b */ /* 0x000fe20003f8e000 */
[----:B-1----:R-:W-:Y:S01]  /*d490*/  @!P5 FMUL R10, R10, R10 ;  /* 0x0000000a0a0ad220 */ /* 0x002fe20000400000 */
[----:B------:R-:W-:Y:S01]  /*d4a0*/  FSETP.GEU.AND P5, PT, R13, -126, PT ;  /* 0xc2fc00000d00780b */ /* 0x000fe20003fae000 */
[----:B------:R-:W-:Y:S01]  /*d4b0*/  @!P6 FMUL R11, R11, R11 ;  /* 0x0000000b0b0be220 */ /* 0x000fe20000400000 */
[----:B------:R-:W-:-:S09]  /*d4c0*/  FSETP.GEU.AND P6, PT, R14, -126, PT ;  /* 0xc2fc00000e00780b */ /* 0x000fd20003fce000 */
[----:B------:R-:W-:Y:S02]  /*d4d0*/  @!P4 FMUL R12, R12, 0.5 ;  /* 0x3f0000000c0cc820 */ /* 0x000fe40000400000 */
[----:B------:R-:W-:-:S04]  /*d4e0*/  @!P5 FMUL R13, R13, 0.5 ;  /* 0x3f0000000d0dd820 */ /* 0x000fc80000400000 */
[----:B------:R-:W1:Y:S01]  /*d4f0*/  MUFU.EX2 R12, R12 ;  /* 0x0000000c000c7308 */ /* 0x000e620000000800 */
[----:B------:R-:W-:-:S07]  /*d500*/  @!P6 FMUL R14, R14, 0.5 ;  /* 0x3f0000000e0ee820 */ /* 0x000fce0000400000 */
[----:B------:R-:W1:Y:S08]  /*d510*/  MUFU.EX2 R13, R13 ;  /* 0x0000000d000d7308 */ /* 0x000e700000000800 */
[----:B------:R-:W1:Y:S02]  /*d520*/  MUFU.EX2 R14, R14 ;  /* 0x0000000e000e7308 */ /* 0x000e640000000800 */
[----:B-1----:R-:W-:Y:S01]  /*d530*/  @!P4 FMUL R12, R12, R12 ;  /* 0x0000000c0c0cc220 */ /* 0x002fe20000400000 */
[----:B------:R-:W-:Y:S01]  /*d540*/  FSETP.GEU.AND P4, PT, R15, -126, PT ;  /* 0xc2fc00000f00780b */ /* 0x000fe20003f8e000 */
[----:B------:R-:W-:Y:S01]  /*d550*/  @!P5 FMUL R13, R13, R13 ;  /* 0x0000000d0d0dd220 */ /* 0x000fe20000400000 */
        /* <DEDUP_REMOVED lines=19> */
[----:B------:R-:W1:Y:S01]  /*d690*/  MUFU.EX2 R28, R28 ;  /* 0x0000001c001c7308 */ /* 0x000e620000000800 */
[----:B------:R-:W-:-:S07]  /*d6a0*/  FFMA R37, R37, UR38, -R5 ;  /* 0x0000002625257c23 */ /* 0x000fce0008000805 */
[----:B------:R-:W1:Y:S02]  /*d6b0*/  MUFU.EX2 R18, R18 ;  /* 0x0000001200127308 */ /* 0x000e640000000800 */
[----:B-1----:R-:W-:Y:S01]  /*d6c0*/  @!P4 FMUL R17, R17, R17 ;  /* 0x000000111111c220 */ /* 0x002fe20000400000 */
[----:B------:R-:W-:Y:S01]  /*d6d0*/  FSETP.GEU.AND P4, PT, R37, -126, PT ;  /* 0xc2fc00002500780b */ /* 0x000fe20003f8e000 */
[----:B------:R-:W-:-:S04]  /*d6e0*/  FFMA R32, R40, UR38, -R5 ;  /* 0x0000002628207c23 */ /* 0x000fc80008000805 */
[----:B------:R-:W1:Y:S01]  /*d6f0*/  MUFU.EX2 R27, R27 ;  /* 0x0000001b001b7308 */ /* 0x000e620000000800 */
[----:B------:R-:W-:Y:S01]  /*d700*/  @!P5 FMUL R28, R28, R28 ;  /* 0x0000001c1c1cd220 */ /* 0x000fe20000400000 */
[----:B------:R-:W-:Y:S01]  /*d710*/  FFMA R41, R41, UR38, -R5 ;  /* 0x0000002629297c23 */ /* 0x000fe20008000805 */
[----:B------:R-:W-:Y:S01]  /*d720*/  FSETP.GEU.AND P5, PT, R32, -126, PT ;  /* 0xc2fc00002000780b */ /* 0x000fe20003fae000 */
[-C--:B------:R-:W-:Y:S01]  /*d730*/  FMUL R232, R232, R7.reuse ;  /* 0x00000007e8e87220 */ /* 0x080fe20000400000 */
[-C--:B------:R-:W-:Y:S01]  /*d740*/  FMUL R233, R233, R7.reuse ;  /* 0x00000007e9e97220 */ /* 0x080fe20000400000 */
[-C--:B------:R-:W-:Y:S01]  /*d750*/  FMUL R236, R236, R7.reuse ;  /* 0x00000007ecec7220 */ /* 0x080fe20000400000 */
[-C--:B------:R-:W-:Y:S01]  /*d760*/  FMUL R237, R237, R7.reuse ;  /* 0x00000007eded7220 */ /* 0x080fe20000400000 */
[-C--:B------:R-:W-:Y:S01]  /*d770*/  FMUL R240, R240, R7.reuse ;  /* 0x00000007f0f07220 */ /* 0x080fe20000400000 */
[----:B------:R-:W-:Y:S01]  /*d780*/  @!P6 FMUL R18, R18, R18 ;  /* 0x000000121212e220 */ /* 0x000fe20000400000 */
        /* <DEDUP_REMOVED lines=43> */
[----:B------:R-:W-:Y:S01]  /*da40*/  FSETP.GEU.AND P6, PT, R41, -126, PT ;  /* 0xc2fc00002900780b */ /* 0x000fe20003fce000 */
[----:B------:R-:W-:Y:S01]  /*da50*/  @!P4 FMUL R37, R37, 0.5 ;  /* 0x3f0000002525c820 */ /* 0x000fe20000400000 */
[-C--:B----4-:R-:W-:Y:S01]  /*da60*/  FMUL R34, R34, R7.reuse ;  /* 0x0000000722227220 */ /* 0x090fe20000400000 */
[-C--:B--2---:R-:W-:Y:S01]  /*da70*/  FMUL R42, R42, R7.reuse ;  /* 0x000000072a2a7220 */ /* 0x084fe20000400000 */
[-C--:B---3--:R-:W-:Y:S01]  /*da80*/  FMUL R43, R43, R7.reuse ;  /* 0x000000072b2b7220 */ /* 0x088fe20000400000 */
[-C--:B------:R-:W-:Y:S01]  /*da90*/  FMUL R46, R46, R7.reuse ;  /* 0x000000072e2e7220 */ /* 0x080fe20000400000 */
[----:B------:R-:W-:Y:S01]  /*daa0*/  FMUL R47, R47, R7 ;  /* 0x000000072f2f7220 */ /* 0x000fe20000400000 */
[----:B------:R-:W-:Y:S01]  /*dab0*/  FFMA R23, R7, R23, R24 ;  /* 0x0000001707177223 */ /* 0x000fe20000000018 */
[-C--:B------:R-:W-:Y:S01]  /*dac0*/  FMUL R29, R29, R7.reuse ;  /* 0x000000071d1d7220 */ /* 0x080fe20000400000 */
[----:B------:R-:W-:Y:S01]  /*dad0*/  FMUL R33, R33, R7 ;  /* 0x0000000721217220 */ /* 0x000fe20000400000 */
[----:B-1----:R-:W-:Y:S01]  /*dae0*/  @!P3 FMUL R27, R27, R27 ;  /* 0x0000001b1b1bb220 */ /* 0x002fe20000400000 */
[----:B------:R-:W-:Y:S01]  /*daf0*/  FSETP.GEU.AND P3, PT, R31, -126, PT ;  /* 0xc2fc00001f00780b */ /* 0x000fe20003f6e000 */
[----:B------:R-:W-:Y:S01]  /*db00*/  @!P5 FMUL R32, R32, 0.5 ;  /* 0x3f0000002020d820 */ /* 0x000fe20000400000 */
[----:B------:R-:W-:Y:S01]  /*db10*/  FADD R22, R22, R8 ;  /* 0x0000000816167221 */ /* 0x000fe20000000000 */
[----:B------:R-:W-:Y:S01]  /*db20*/  @!P6 FMUL R41, R41, 0.5 ;  /* 0x3f0000002929e820 */ /* 0x000fe20000400000 */
[----:B------:R-:W-:Y:S01]  /*db30*/  FMUL R36, R36, R7 ;  /* 0x0000000724247220 */ /* 0x000fe20000400000 */
[----:B------:R-:W-:-:S04]  /*db40*/  IMAD.MOV.U32 R7, RZ, RZ, R29 ;  /* 0x000000ffff077224 */ /* 0x000fc800078e001d */
[----:B------:R-:W-:Y:S02]  /*db50*/  IMAD.MOV.U32 R40, RZ, RZ, R7 ;  /* 0x000000ffff287224 */ /* 0x000fe400078e0007 */
[----:B------:R1:W-:Y:S02]  /*db60*/  MUFU.EX2 R7, R37 ;  /* 0x0000002500077308 */ /* 0x0003e40000000800 */
[----:B-1----:R-:W-:Y:S02]  /*db70*/  MOV R37, R25 ;  /* 0x0000001900257202 */ /* 0x002fe40000000f00 */
[----:B------:R-:W-:Y:S01]  /*db80*/  F2FP.F16.F32.PACK_AB R25, R8, R19 ;  /* 0x000000130819723e */ /* 0x000fe200000000ff */
[----:B------:R-:W-:Y:S01]  /*db90*/  IMAD.MOV.U32 R19, RZ, RZ, R248 ;  /* 0x000000ffff137224 */ /* 0x000fe200078e00f8 */
[----:B------:R-:W-:Y:S01]  /*dba0*/  MOV R8, R34 ;  /* 0x0000002200087202 */ /* 0x000fe20000000f00 */
[----:B------:R-:W-:Y:S01]  /*dbb0*/  FFMA R34, R44, UR38, -R5 ;  /* 0x000000262c227c23 */ /* 0x000fe20008000805 */
[----:B------:R-:W1:Y:S01]  /*dbc0*/  MUFU.EX2 R32, R32 ;  /* 0x0000002000207308 */ /* 0x000e620000000800 */
[----:B------:R-:W-:-:S02]  /*dbd0*/  IMAD.MOV.U32 R44, RZ, RZ, R19 ;  /* 0x000000ffff2c7224 */ /* 0x000fc400078e0013 */
[----:B------:R-:W-:Y:S01]  /*dbe0*/  FADD R19, R22, R27 ;  /* 0x0000001b16137221 */ /* 0x000fe20000000000 */
[----:B------:R-:W-:Y:S01]  /*dbf0*/  MOV R22, R8 ;  /* 0x0000000800167202 */ /* 0x000fe20000000f00 */
[----:B------:R-:W-:-:S03]  /*dc00*/  @!P3 FMUL R31, R31, 0.5 ;  /* 0x3f0000001f1fb820 */ /* 0x000fc60000400000 */
[----:B------:R2:W3:Y:S01]  /*dc10*/  MUFU.EX2 R8, R41 ;  /* 0x0000002900087308 */ /* 0x0004e20000000800 */
[----:B------:R-:W-:-:S07]  /*dc20*/  FFMA R51, R51, UR38, -R0 ;  /* 0x0000002633337c23 */ /* 0x000fce0008000800 */
[----:B------:R-:W4:Y:S01]  /*dc30*/  MUFU.EX2 R31, R31 ;  /* 0x0000001f001f7308 */ /* 0x000f220000000800 */
[----:B--2---:R-:W-:Y:S02]  /*dc40*/  IMAD.MOV.U32 R41, RZ, RZ, R37 ;  /* 0x000000ffff297224 */ /* 0x004fe400078e0025 */
[----:B------:R-:W-:Y:S01]  /*dc50*/  FFMA R37, R50, UR38, -R0 ;  /* 0x0000002632257c23 */ /* 0x000fe20008000800 */
[----:B-1----:R-:W-:-:S04]  /*dc60*/  @!P5 FMUL R32, R32, R32 ;  /* 0x000000202020d220 */ /* 0x002fc80000400000 */
[----:B------:R-:W-:Y:S01]  /*dc70*/  FSETP.GEU.AND P5, PT, R37, -126, PT ;  /* 0xc2fc00002500780b */ /* 0x000fe20003fae000 */
[----:B---3--:R-:W-:Y:S01]  /*dc80*/  @!P6 FMUL R8, R8, R8 ;  /* 0x000000080808e220 */ /* 0x008fe20000400000 */
[----:B------:R-:W-:Y:S01]  /*dc90*/  FSETP.GEU.AND P6, PT, R51, -126, PT ;  /* 0xc2fc00003300780b */ /* 0x000fe20003fce000 */
[----:B------:R-:W-:Y:S01]  /*dca0*/  FADD R19, R19, R9 ;  /* 0x0000000913137221 */ /* 0x000fe20000000000 */
[----:B------:R-:W-:Y:S01]  /*dcb0*/  MOV R29, R39 ;  /* 0x00000027001d7202 */ /* 0x000fe20000000f00 */
[----:B----4-:R-:W-:Y:S01]  /*dcc0*/  @!P3 FMUL R31, R31, R31 ;  /* 0x0000001f1f1fb220 */ /* 0x010fe20000400000 */
[----:B------:R-:W-:-:S07]  /*dcd0*/  FSETP.GEU.AND P3, PT, R35, -126, PT ;  /* 0xc2fc00002300780b */ /* 0x000fce0003f6e000 */
[----:B------:R-:W-:Y:S01]  /*dce0*/  @!P5 FMUL R37, R37, 0.5 ;  /* 0x3f0000002525d820 */ /* 0x000fe20000400000 */
[----:B------:R-:W-:Y:S01]  /*dcf0*/  MOV R50, R29 ;  /* 0x0000001d00327202 */ /* 0x000fe20000000f00 */
[----:B------:R-:W-:Y:S01]  /*dd00*/  @!P6 FMUL R51, R51, 0.5 ;  /* 0x3f0000003333e820 */ /* 0x000fe20000400000 */
[----:B------:R-:W-:Y:S01]  /*dd10*/  FADD R19, R19, R10 ;  /* 0x0000000a13137221 */ /* 0x000fe20000000000 */
[----:B------:R-:W-:Y:S02]  /*dd20*/  F2FP.F16.F32.PACK_AB R29, R11, R10 ;  /* 0x0000000a0b1d723e */ /* 0x000fe400000000ff */
[----:B------:R-:W1:Y:S01]  /*dd30*/  MUFU.EX2 R37, R37 ;  /* 0x0000002500257308 */ /* 0x000e620000000800 */
[----:B------:R-:W-:-:S07]  /*dd40*/  FADD R19, R19, R11 ;  /* 0x0000000b13137221 */ /* 0x000fce0000000000 */
[----:B------:R2:W3:Y:S01]  /*dd50*/  MUFU.EX2 R10, R51 ;  /* 0x00000033000a7308 */ /* 0x0004e20000000800 */
[----:B------:R-:W-:Y:S01]  /*dd60*/  @!P3 FMUL R35, R35, 0.5 ;  /* 0x3f0000002323b820 */ /* 0x000fe20000400000 */
[----:B------:R-:W-:Y:S01]  /*dd70*/  FADD R19, R19, R31 ;  /* 0x0000001f13137221 */ /* 0x000fe20000000000 */
[----:B------:R-:W-:Y:S01]  /*dd80*/  F2FP.F16.F32.PACK_AB R31, R12, R31 ;  /* 0x0000001f0c1f723e */ /* 0x000fe200000000ff */
[--C-:B------:R-:W-:Y:S02]  /*dd90*/  FFMA R45, R45, UR38, -R5.reuse ;  /* 0x000000262d2d7c23 */ /* 0x100fe40008000805 */
[----:B------:R-:W-:Y:S02]  /*dda0*/  FADD R19, R19, R12 ;  /* 0x0000000c13137221 */ /* 0x000fe40000000000 */
[----:B------:R-:W4:Y:S01]  /*ddb0*/  MUFU.EX2 R35, R35 ;  /* 0x0000002300237308 */ /* 0x000f220000000800 */
[----:B--2---:R-:W-:Y:S01]  /*ddc0*/  MOV R51, R36 ;  /* 0x0000002400337202 */ /* 0x004fe20000000f00 */
[--C-:B------:R-:W-:Y:S01]  /*ddd0*/  FFMA R36, R48, UR38, -R5.reuse ;  /* 0x0000002630247c23 */ /* 0x100fe20008000805 */
[----:B------:R-:W-:Y:S01]  /*dde0*/  FFMA R12, R49, UR38, -R5 ;  /* 0x00000026310c7c23 */ /* 0x000fe20008000805 */
[----:B------:R-:W-:Y:S01]  /*ddf0*/  @!P4 FMUL R7, R7, R7 ;  /* 0x000000070707c220 */ /* 0x000fe20000400000 */
[----:B-1----:R-:W-:Y:S01]  /*de00*/  @!P5 FMUL R37, R37, R37 ;  /* 0x000000252525d220 */ /* 0x002fe20000400000 */
[----:B------:R-:W-:-:S02]  /*de10*/  FSETP.GEU.AND P4, PT, R45, -126, PT ;  /* 0xc2fc00002d00780b */ /* 0x000fc40003f8e000 */
[----:B------:R-:W-:Y:S01]  /*de20*/  FSETP.GEU.AND P5, PT, R36, -126, PT ;  /* 0xc2fc00002400780b */ /* 0x000fe20003fae000 */
[----:B---3--:R-:W-:Y:S01]  /*de30*/  @!P6 FMUL R10, R10, R10 ;  /* 0x0000000a0a0ae220 */ /* 0x008fe20000400000 */
[----:B------:R-:W-:Y:S01]  /*de40*/  FSETP.GEU.AND P6, PT, R12, -126, PT ;  /* 0xc2fc00000c00780b */ /* 0x000fe20003fce000 */
[----:B----4-:R-:W-:Y:S01]  /*de50*/  @!P3 FMUL R35, R35, R35 ;  /* 0x000000232323b220 */ /* 0x010fe20000400000 */
[----:B------:R-:W-:-:S07]  /*de60*/  FSETP.GEU.AND P3, PT, R26, -126, PT ;  /* 0xc2fc00001a00780b */ /* 0x000fce0003f6e000 */
[----:B------:R-:W-:Y:S02]  /*de70*/  @!P4 FMUL R45, R45, 0.5 ;  /* 0x3f0000002d2dc820 */ /* 0x000fe40000400000 */
[----:B------:R-:W-:Y:S02]  /*de80*/  @!P5 FMUL R36, R36, 0.5 ;  /* 0x3f0000002424d820 */ /* 0x000fe40000400000 */
[----:B------:R-:W-:Y:S01]  /*de90*/  @!P6 FMUL R12, R12, 0.5 ;  /* 0x3f0000000c0ce820 */ /* 0x000fe20000400000 */
[----:B------:R-:W-:Y:S02]  /*dea0*/  F2FP.F16.F32.PACK_AB R27, R9, R27 ;  /* 0x0000001b091b723e */ /* 0x000fe400000000ff */
[----:B------:R-:W1:Y:S01]  /*deb0*/  MUFU.EX2 R9, R45 ;  /* 0x0000002d00097308 */ /* 0x000e620000000800 */
[----:B------:R-:W-:Y:S01]  /*dec0*/  FADD R19, R19, R13 ;  /* 0x0000000d13137221 */ /* 0x000fe20000000000 */
[----:B------:R-:W-:-:S06]  /*ded0*/  IMAD.MOV.U32 R48, RZ, RZ, R33 ;  /* 0x000000ffff307224 */ /* 0x000fcc00078e0021 */
[----:B------:R-:W2:Y:S01]  /*dee0*/  MUFU.EX2 R36, R36 ;  /* 0x0000002400247308 */ /* 0x000ea20000000800 */
[----:B------:R-:W-:Y:S01]  /*def0*/  FADD R19, R19, R14 ;  /* 0x0000000e13137221 */ /* 0x000fe20000000000 */
[----:B------:R-:W-:-:S06]  /*df00*/  @!P3 FMUL R26, R26, 0.5 ;  /* 0x3f0000001a1ab820 */ /* 0x000fcc0000400000 */
[----:B------:R-:W3:Y:S01]  /*df10*/  MUFU.EX2 R12, R12 ;  /* 0x0000000c000c7308 */ /* 0x000ee20000000800 */
[----:B------:R-:W-:Y:S01]  /*df20*/  F2FP.F16.F32.PACK_AB R33, R14, R13 ;  /* 0x0000000d0e21723e */ /* 0x000fe200000000ff */
[----:B------:R-:W-:Y:S01]  /*df30*/  FADD R14, R19, R35 ;  /* 0x00000023130e7221 */ /* 0x000fe20000000000 */
[--C-:B------:R-:W-:Y:S01]  /*df40*/  FFMA R11, R55, UR38, -R0.reuse ;  /* 0x00000026370b7c23 */ /* 0x100fe20008000800 */
[----:B------:R-:W-:Y:S01]  /*df50*/  IMAD.MOV.U32 R55, RZ, RZ, R41 ;  /* 0x000000ffff377224 */ /* 0x000fe200078e0029 */
[----:B------:R-:W-:Y:S01]  /*df60*/  F2FP.F16.F32.PACK_AB R35, R15, R35 ;  /* 0x000000230f23723e */ /* 0x000fe200000000ff */
[----:B------:R-:W-:Y:S02]  /*df70*/  FADD R14, R14, R15 ;  /* 0x0000000f0e0e7221 */ /* 0x000fe40000000000 */
[----:B------:R-:W4:Y:S01]  /*df80*/  MUFU.EX2 R26, R26 ;  /* 0x0000001a001a7308 */ /* 0x000f220000000800 */
[--C-:B------:R-:W-:Y:S01]  /*df90*/  FFMA R41, R58, UR38, -R0.reuse ;  /* 0x000000263a297c23 */ /* 0x100fe20008000800 */
[----:B------:R-:W-:Y:S01]  /*dfa0*/  FFMA R15, R59, UR38, -R0 ;  /* 0x000000263b0f7c23 */ /* 0x000fe20008000800 */
[----:B-1----:R-:W-:Y:S01]  /*dfb0*/  @!P4 FMUL R9, R9, R9 ;  /* 0x000000090909c220 */ /* 0x002fe20000400000 */
[----:B------:R-:W-:Y:S01]  /*dfc0*/  FSETP.GEU.AND P4, PT, R11, -126, PT ;  /* 0xc2fc00000b00780b */ /* 0x000fe20003f8e000 */
[----:B--2---:R-:W-:Y:S01]  /*dfd0*/  @!P5 FMUL R36, R36, R36 ;  /* 0x000000242424d220 */ /* 0x004fe20000400000 */
[----:B------:R-:W-:Y:S01]  /*dfe0*/  FSETP.GEU.AND P5, PT, R41, -126, PT ;  /* 0xc2fc00002900780b */ /* 0x000fe20003fae000 */
[----:B---3--:R-:W-:Y:S01]  /*dff0*/  @!P6 FMUL R12, R12, R12 ;  /* 0x0000000c0c0ce220 */ /* 0x008fe20000400000 */
[----:B------:R-:W-:Y:S01]  /*e000*/  FSETP.GEU.AND P6, PT, R15, -126, PT ;  /* 0xc2fc00000f00780b */ /* 0x000fe20003fce000 */
[----:B----4-:R-:W-:Y:S01]  /*e010*/  @!P3 FMUL R26, R26, R26 ;  /* 0x0000001a1a1ab220 */ /* 0x010fe20000400000 */
[----:B------:R-:W-:-:S07]  /*e020*/  FSETP.GEU.AND P3, PT, R30, -126, PT ;  /* 0xc2fc00001e00780b */ /* 0x000fce0003f6e000 */
[----:B------:R-:W-:Y:S02]  /*e030*/  @!P4 FMUL R11, R11, 0.5 ;  /* 0x3f0000000b0bc820 */ /* 0x000fe40000400000 */
[----:B------:R-:W-:Y:S02]  /*e040*/  @!P5 FMUL R41, R41, 0.5 ;  /* 0x3f0000002929d820 */ /* 0x000fe40000400000 */
[----:B------:R-:W-:Y:S02]  /*e050*/  @!P6 FMUL R15, R15, 0.5 ;  /* 0x3f0000000f0fe820 */ /* 0x000fe40000400000 */
[----:B------:R-:W1:Y:S01]  /*e060*/  MUFU.EX2 R11, R11 ;  /* 0x0000000b000b7308 */ /* 0x000e620000000800 */
[----:B------:R-:W-:-:S07]  /*e070*/  FADD R23, R23, R16 ;  /* 0x0000001017177221 */ /* 0x000fce0000000000 */
[----:B------:R-:W2:Y:S01]  /*e080*/  MUFU.EX2 R41, R41 ;  /* 0x0000002900297308 */ /* 0x000ea20000000800 */
[----:B------:R-:W-:-:S07]  /*e090*/  @!P3 FMUL R30, R30, 0.5 ;  /* 0x3f0000001e1eb820 */ /* 0x000fce0000400000 */
[----:B------:R-:W3:Y:S01]  /*e0a0*/  MUFU.EX2 R15, R15 ;  /* 0x0000000f000f7308 */ /* 0x000ee20000000800 */
[----:B------:R-:W-:Y:S01]  /*e0b0*/  FADD R19, R23, R26 ;  /* 0x0000001a17137221 */ /* 0x000fe20000000000 */
[----:B------:R-:W-:Y:S02]  /*e0c0*/  IMAD.MOV.U32 R59, RZ, RZ, R43 ;  /* 0x000000ffff3b7224 */ /* 0x000fe400078e002b */
[----:B------:R-:W-:Y:S01]  /*e0d0*/  FFMA R13, R53, UR38, -R5 ;  /* 0x00000026350d7c23 */ /* 0x000fe20008000805 */
[----:B------:R-:W-:Y:S01]  /*e0e0*/  FFMA R43, R62, UR38, -R0 ;  /* 0x000000263e2b7c23 */ /* 0x000fe20008000800 */
[----:B------:R-:W-:Y:S01]  /*e0f0*/  MOV R62, R40 ;  /* 0x00000028003e7202 */ /* 0x000fe20000000f00 */
[----:B------:R-:W-:Y:S01]  /*e100*/  FADD R19, R19, R17 ;  /* 0x0000001113137221 */ /* 0x000fe20000000000 */
[----:B------:R-:W-:Y:S01]  /*e110*/  F2FP.F16.F32.PACK_AB R26, R17, R26 ;  /* 0x0000001a111a723e */ /* 0x000fe200000000ff */
        /* <DEDUP_REMOVED lines=14> */
[----:B------:R-:W1:Y:S08]  /*e200*/  MUFU.EX2 R13, R13 ;  /* 0x0000000d000d7308 */ /* 0x000e700000000800 */
[----:B------:R-:W2:Y:S01]  /*e210*/  MUFU.EX2 R40, R40 ;  /* 0x0000002800287308 */ /* 0x000ea20000000800 */
[----:B------:R-:W-:-:S07]  /*e220*/  @!P3 FMUL R34, R34, 0.5 ;  /* 0x3f0000002222b820 */ /* 0x000fce0000400000 */
[----:B------:R-:W3:Y:S01]  /*e230*/  MUFU.EX2 R17, R17 ;  /* 0x0000001100117308 */ /* 0x000ee20000000800 */
[----:B------:R-:W-:Y:S01]  /*e240*/  FADD R19, R19, R28 ;  /* 0x0000001c13137221 */ /* 0x000fe20000000000 */
[----:B------:R-:W-:Y:S01]  /*e250*/  F2FP.F16.F32.PACK_AB R24, R16, R24 ;  /* 0x000000181018723e */ /* 0x000fe200000000ff */
[--C-:B------:R-:W-:Y:S01]  /*e260*/  FFMA R16, R63, UR38, -R0.reuse ;  /* 0x000000263f107c23 */ /* 0x100fe20008000800 */
[----:B------:R-:W-:Y:S01]  /*e270*/  FFMA R66, R66, UR38, -R0 ;  /* 0x0000002642427c23 */ /* 0x000fe20008000800 */
[----:B------:R-:W-:Y:S01]  /*e280*/  FADD R19, R19, R18 ;  /* 0x0000001213137221 */ /* 0x000fe20000000000 */
[----:B------:R-:W-:Y:S02]  /*e290*/  FFMA R67, R67, UR38, -R0 ;  /* 0x0000002643437c23 */ /* 0x000fe40008000800 */
[----:B------:R-:W4:Y:S01]  /*e2a0*/  MUFU.EX2 R34, R34 ;  /* 0x0000002200227308 */ /* 0x000f220000000800 */
[----:B-1----:R-:W-:Y:S01]  /*e2b0*/  @!P4 FMUL R13, R13, R13 ;  /* 0x0000000d0d0dc220 */ /* 0x002fe20000400000 */
[----:B------:R-:W-:Y:S01]  /*e2c0*/  FSETP.GEU.AND P4, PT, R16, -126, PT ;  /* 0xc2fc00001000780b */ /* 0x000fe20003f8e000 */
[----:B--2---:R-:W-:Y:S01]  /*e2d0*/  @!P5 FMUL R40, R40, R40 ;  /* 0x000000282828d220 */ /* 0x004fe20000400000 */
[----:B------:R-:W-:Y:S01]  /*e2e0*/  F2FP.F16.F32.PACK_AB R28, R18, R28 ;  /* 0x0000001c121c723e */ /* 0x000fe200000000ff */
[----:B------:R-:W-:Y:S01]  /*e2f0*/  FADD R18, R19, R30 ;  /* 0x0000001e13127221 */ /* 0x000fe20000000000 */
[----:B------:R-:W-:Y:S01]  /*e300*/  FSETP.GEU.AND P5, PT, R66, -126, PT ;  /* 0xc2fc00004200780b */ /* 0x000fe20003fae000 */
[----:B------:R-:W-:-:S02]  /*e310*/  IMAD.MOV.U32 R39, RZ, RZ, R38 ;  /* 0x000000ffff277224 */ /* 0x000fc400078e0026 */
[----:B---3--:R-:W-:Y:S01]  /*e320*/  @!P6 FMUL R17, R17, R17 ;  /* 0x000000111111e220 */ /* 0x008fe20000400000 */
[----:B------:R-:W-:Y:S01]  /*e330*/  FSETP.GEU.AND P6, PT, R67, -126, PT ;  /* 0xc2fc00004300780b */ /* 0x000fe20003fce000 */
[----:B------:R-:W-:Y:S01]  /*e340*/  FADD R18, R18, R7 ;  /* 0x0000000712127221 */ /* 0x000fe20000000000 */
[----:B------:R-:W-:Y:S02]  /*e350*/  IMAD.MOV.U32 R45, RZ, RZ, R39 ;  /* 0x000000ffff2d7224 */ /* 0x000fe400078e0027 */
[----:B------:R-:W-:Y:S01]  /*e360*/  FFMA R39, R54, UR38, -R0 ;  /* 0x0000002636277c23 */ /* 0x000fe20008000800 */
[----:B------:R-:W-:Y:S01]  /*e370*/  FADD R18, R18, R32 ;  /* 0x0000002012127221 */ /* 0x000fe20000000000 */
[----:B------:R-:W-:Y:S01]  /*e380*/  @!P4 FMUL R16, R16, 0.5 ;  /* 0x3f0000001010c820 */ /* 0x000fe20000400000 */
[----:B----4-:R-:W-:Y:S02]  /*e390*/  @!P3 FMUL R34, R34, R34 ;  /* 0x000000222222b220 */ /* 0x010fe40000400000 */
[----:B------:R-:W-:Y:S01]  /*e3a0*/  FSETP.GEU.AND P3, PT, R39, -126, PT ;  /* 0xc2fc00002700780b */ /* 0x000fe20003f6e000 */
[----:B------:R-:W-:Y:S01]  /*e3b0*/  FADD R18, R18, R8 ;  /* 0x0000000812127221 */ /* 0x000fe20000000000 */
[----:B------:R-:W-:Y:S01]  /*e3c0*/  @!P5 FMUL R66, R66, 0.5 ;  /* 0x3f0000004242d820 */ /* 0x000fe20000400000 */
[----:B------:R-:W-:-:S02]  /*e3d0*/  IMAD.MOV.U32 R53, RZ, RZ, R22 ;  /* 0x000000ffff357224 */ /* 0x000fc400078e0016 */
[----:B------:R-:W-:Y:S01]  /*e3e0*/  @!P6 FMUL R67, R67, 0.5 ;  /* 0x3f0000004343e820 */ /* 0x000fe20000400000 */
[----:B------:R-:W-:Y:S01]  /*e3f0*/  F2FP.F16.F32.PACK_AB R32, R8, R32 ;  /* 0x000000200820723e */ /* 0x000fe200000000ff */
[----:B------:R-:W-:Y:S01]  /*e400*/  FADD R22, R18, R34 ;  /* 0x0000002212167221 */ /* 0x000fe20000000000 */
[----:B------:R-:W1:Y:S08]  /*e410*/  MUFU.EX2 R16, R16 ;  /* 0x0000001000107308 */ /* 0x000e700000000800 */
[----:B------:R-:W2:Y:S01]  /*e420*/  MUFU.EX2 R8, R66 ;  /* 0x0000004200087308 */ /* 0x000ea20000000800 */
[----:B------:R-:W-:-:S07]  /*e430*/  @!P3 FMUL R39, R39, 0.5 ;  /* 0x3f0000002727b820 */ /* 0x000fce0000400000 */
[----:B------:R-:W3:Y:S01]  /*e440*/  MUFU.EX2 R18, R67 ;  /* 0x0000004300127308 */ /* 0x000ee20000000800 */
[--C-:B------:R-:W-:Y:S01]  /*e450*/  FFMA R61, R61, UR38, -R5.reuse ;  /* 0x000000263d3d7c23 */ /* 0x100fe20008000805 */
[--C-:B------:R-:W-:Y:S01]  /*e460*/  FFMA R64, R64, UR38, -R5.reuse ;  /* 0x0000002640407c23 */ /* 0x100fe20008000805 */
[----:B------:R-:W-:Y:S01]  /*e470*/  FFMA R65, R65, UR38, -R5 ;  /* 0x0000002641417c23 */ /* 0x000fe20008000805 */
[----:B-1----:R-:W-:-:S04]  /*e480*/  @!P4 FMUL R16, R16, R16 ;  /* 0x000000101010c220 */ /* 0x002fc80000400000 */
[----:B------:R-:W1:Y:S01]  /*e490*/  MUFU.EX2 R39, R39 ;  /* 0x0000002700277308 */ /* 0x000e620000000800 */
[----:B--2---:R-:W-:Y:S01]  /*e4a0*/  @!P5 FMUL R8, R8, R8 ;  /* 0x000000080808d220 */ /* 0x004fe20000400000 */
[----:B------:R-:W-:Y:S02]  /*e4b0*/  FSETP.GEU.AND P4, PT, R61, -126, PT ;  /* 0xc2fc00003d00780b */ /* 0x000fe40003f8e000 */
[----:B------:R-:W-:Y:S01]  /*e4c0*/  FSETP.GEU.AND P5, PT, R64, -126, PT ;  /* 0xc2fc00004000780b */ /* 0x000fe20003fae000 */
[----:B---3--:R-:W-:Y:S01]  /*e4d0*/  @!P6 FMUL R18, R18, R18 ;  /* 0x000000121212e220 */ /* 0x008fe20000400000 */
[----:B------:R-:W-:Y:S01]  /*e4e0*/  FSETP.GEU.AND P6, PT, R65, -126, PT ;  /* 0xc2fc00004100780b */ /* 0x000fe20003fce000 */
[----:B------:R-:W-:Y:S01]  /*e4f0*/  FADD R14, R14, R37 ;  /* 0x000000250e0e7221 */ /* 0x000fe20000000000 */
[----:B------:R-:W-:Y:S02]  /*e500*/  R2UR UR4, R20 ;  /* 0x00000000140472ca */ /* 0x000fe400000e0000 */
[----:B------:R-:W-:Y:S01]  /*e510*/  MOV R38, R252 ;  /* 0x000000fc00267202 */ /* 0x000fe20000000f00 */
[----:B------:R-:W-:-:S04]  /*e520*/  FADD R14, R14, R10 ;  /* 0x0000000a0e0e7221 */ /* 0x000fc80000000000 */
[----:B------:R-:W-:Y:S01]  /*e530*/  @!P4 FMUL R61, R61, 0.5 ;  /* 0x3f0000003d3dc820 */ /* 0x000fe20000400000 */
[----:B-1----:R-:W-:Y:S01]  /*e540*/  @!P3 FMUL R39, R39, R39 ;  /* 0x000000272727b220 */ /* 0x002fe20000400000 */
[----:B------:R-:W-:Y:S01]  /*e550*/  @!P5 FMUL R64, R64, 0.5 ;  /* 0x3f0000004040d820 */ /* 0x000fe20000400000 */
[----:B------:R-:W-:Y:S01]  /*e560*/  MOV R49, R38 ;  /* 0x0000002600317202 */ /* 0x000fe20000000f00 */
[----:B------:R-:W-:Y:S01]  /*e570*/  FFMA R38, R52, UR38, -R5 ;  /* 0x0000002634267c23 */ /* 0x000fe20008000805 */
[----:B------:R-:W-:Y:S01]  /*e580*/  MOV R54, R45 ;  /* 0x0000002d00367202 */ /* 0x000fe20000000f00 */
[----:B------:R-:W-:Y:S01]  /*e590*/  @!P6 FMUL R65, R65, 0.5 ;  /* 0x3f0000004141e820 */ /* 0x000fe20000400000 */
[----:B------:R-:W-:Y:S01]  /*e5a0*/  IMAD.MOV.U32 R52, RZ, RZ, R42 ;  /* 0x000000ffff347224 */ /* 0x000fe200078e002a */
[----:B------:R-:W-:Y:S01]  /*e5b0*/  F2FP.F16.F32.PACK_AB R30, R7, R30 ;  /* 0x0000001e071e723e */ /* 0x000fe200000000ff */
[----:B------:R-:W-:Y:S01]  /*e5c0*/  FADD R45, R14, R39 ;  /* 0x000000270e2d7221 */ /* 0x000fe20000000000 */
[----:B------:R-:W-:Y:S01]  /*e5d0*/  F2FP.F16.F32.PACK_AB R37, R10, R37 ;  /* 0x000000250a25723e */ /* 0x000fe200000000ff */
[----:B------:R-:W-:Y:S01]  /*e5e0*/  FFMA R42, R60, UR38, -R5 ;  /* 0x000000263c2a7c23 */ /* 0x000fe20008000805 */
[----:B------:R1:W2:Y:S01]  /*e5f0*/  MUFU.EX2 R7, R61 ;  /* 0x0000003d00077308 */ /* 0x0002a20000000800 */
[----:B------:R-:W-:Y:S01]  /*e600*/  MOV R56, R62 ;  /* 0x0000003e00387202 */ /* 0x000fe20000000f00 */
[----:B------:R-:W-:Y:S01]  /*e610*/  IMAD.MOV.U32 R57, RZ, RZ, R59 ;  /* 0x000000ffff397224 */ /* 0x000fe200078e003b */
[----:B------:R-:W-:Y:S01]  /*e620*/  MOV R58, R44 ;  /* 0x0000002c003a7202 */ /* 0x000fe20000000f00 */
[----:B------:R-:W-:Y:S01]  /*e630*/  IMAD.MOV.U32 R60, RZ, RZ, R48 ;  /* 0x000000ffff3c7224 */ /* 0x000fe200078e0030 */
[----:B------:R-:W-:Y:S01]  /*e640*/  MOV R59, R49 ;  /* 0x00000031003b7202 */ /* 0x000fe20000000f00 */
[----:B------:R-:W-:Y:S01]  /*e650*/  IMAD.MOV.U32 R62, RZ, RZ, R50 ;  /* 0x000000ffff3e7224 */ /* 0x000fe200078e0032 */
[----:B------:R-:W-:Y:S01]  /*e660*/  MOV R63, R21 ;  /* 0x00000015003f7202 */ /* 0x000fe20000000f00 */
[----:B------:R3:W4:Y:S01]  /*e670*/  MUFU.EX2 R10, R64 ;  /* 0x00000040000a7308 */ /* 0x0007220000000800 */
[----:B-1----:R-:W-:Y:S01]  /*e680*/  MOV R61, R51 ;  /* 0x00000033003d7202 */ /* 0x002fe20000000f00 */
[----:B------:R-:W-:Y:S01]  /*e690*/  IMAD.MOV.U32 R66, RZ, RZ, R3 ;  /* 0x000000ffff427224 */ /* 0x000fe200078e0003 */
[----:B------:R-:W-:Y:S01]  /*e6a0*/  MOV R67, R2 ;  /* 0x0000000200437202 */ /* 0x000fe20000000f00 */
[----:B------:R-:W-:Y:S01]  /*e6b0*/  UIMAD UR4, UR4, 0x1c00, UR61 ;  /* 0x00001c00040478a4 */ /* 0x000fe2000f8e023d */
[----:B------:R-:W-:Y:S01]  /*e6c0*/  UMOV UR19, 0x80000020 ;  /* 0x8000002000137882 */ /* 0x000fe20000000000 */
[----:B------:R-:W-:-:S02]  /*e6d0*/  UMOV UR7, 0x80000020 ;  /* 0x8000002000077882 */ /* 0x000fc40000000000 */
[----:B------:R1:W4:Y:S01]  /*e6e0*/  MUFU.EX2 R14, R65 ;  /* 0x00000041000e7308 */ /* 0x0003220000000800 */
[----:B---3--:R-:W-:Y:S01]  /*e6f0*/  IMAD.MOV.U32 R64, RZ, RZ, R47 ;  /* 0x000000ffff407224 */ /* 0x008fe200078e002f */
[----:B------:R-:W-:Y:S01]  /*e700*/  UMOV UR11, 0x80000020 ;  /* 0x80000020000b7882 */ /* 0x000fe20000000000 */
[----:B------:R-:W-:Y:S01]  /*e710*/  UMOV UR15, 0x80000020 ;  /* 0x80000020000f7882 */ /* 0x000fe20000000000 */
[----:B------:R-:W-:Y:S01]  /*e720*/  F2FP.F16.F32.PACK_AB R34, R9, R34 ;  /* 0x000000220922723e */ /* 0x000fe200000000ff */
[----:B------:R-:W-:Y:S01]  /*e730*/  FADD R22, R22, R9 ;  /* 0x0000000916167221 */ /* 0x000fe20000000000 */
[--C-:B------:R-:W-:Y:S01]  /*e740*/  FFMA R19, R71, UR38, -R0.reuse ;  /* 0x0000002647137c23 */ /* 0x100fe20008000800 */
[--C-:B------:R-:W-:Y:S01]  /*e750*/  FFMA R70, R70, UR38, -R0.reuse ;  /* 0x0000002646467c23 */ /* 0x100fe20008000800 */
[--C-:B------:R-:W-:Y:S01]  /*e760*/  FFMA R68, R68, UR38, -R5.reuse ;  /* 0x0000002644447c23 */ /* 0x100fe20008000805 */
[----:B-1----:R-:W-:Y:S01]  /*e770*/  MOV R65, R46 ;  /* 0x0000002e00417202 */ /* 0x002fe20000000f00 */
[----:B------:R-:W-:Y:S01]  /*e780*/  UMOV UR18, UR4 ;  /* 0x0000000400127c82 */ /* 0x000fe20008000000 */
[--C-:B------:R-:W-:Y:S01]  /*e790*/  FFMA R23, R74, UR38, -R0.reuse ;  /* 0x000000264a177c23 */ /* 0x100fe20008000800 */
[--C-:B------:R-:W-:Y:S01]  /*e7a0*/  FFMA R75, R75, UR38, -R0.reuse ;  /* 0x000000264b4b7c23 */ /* 0x100fe20008000800 */
[--C-:B------:R-:W-:Y:S01]  /*e7b0*/  FFMA R78, R78, UR38, -R0.reuse ;  /* 0x000000264e4e7c23 */ /* 0x100fe20008000800 */
[--C-:B------:R-:W-:Y:S01]  /*e7c0*/  FFMA R72, R72, UR38, -R5.reuse ;  /* 0x0000002648487c23 */ /* 0x100fe20008000805 */
[----:B------:R-:W-:Y:S01]  /*e7d0*/  WARPGROUP.ARRIVE ;  /* 0x00000000000079c5 */ /* 0x000fe20000000000 */
[--C-:B------:R-:W-:Y:S01]  /*e7e0*/  FFMA R73, R73, UR38, -R5.reuse ;  /* 0x0000002649497c23 */ /* 0x100fe20008000805 */
[--C-:B------:R-:W-:Y:S01]  /*e7f0*/  FFMA R76, R76, UR38, -R5.reuse ;  /* 0x000000264c4c7c23 */ /* 0x100fe20008000805 */
[--C-:B------:R-:W-:Y:S01]  /*e800*/  FFMA R77, R77, UR38, -R5.reuse ;  /* 0x000000264d4d7c23 */ /* 0x100fe20008000805 */
[--C-:B------:R-:W-:Y:S01]  /*e810*/  FFMA R86, R86, UR38, -R0.reuse ;  /* 0x0000002656567c23 */ /* 0x100fe20008000800 */
[--C-:B------:R-:W-:Y:S01]  /*e820*/  FFMA R87, R87, UR38, -R0.reuse ;  /* 0x0000002657577c23 */ /* 0x100fe20008000800 */
[----:B------:R-:W-:Y:S01]  /*e830*/  HGMMA.64x32x16.F32 R52, R24, gdesc[UR16].tnspB, R52, gsb0 ;  /* 0x4060001018347df0 */ /* 0x000fe20008000834 */
[----:B------:R-:W-:Y:S01]  /*e840*/  UIADD3 UR6, UR4, 0x400, URZ ;  /* 0x0000040004067890 */ /* 0x000fe2000fffe03f */
        /* <DEDUP_REMOVED lines=10> */
[----:B------:R-:W-:Y:S01]  /*e8f0*/  UMOV UR23, 0x80000020 ;  /* 0x8000002000177882 */ /* 0x000fe20000000000 */
        /* <DEDUP_REMOVED lines=26> */
[--C-:B------:R-:W-:Y:S01]  /*eaa0*/  FFMA R140, R140, UR38, -R5.reuse ;  /* 0x000000268c8c7c23 */ /* 0x100fe20008000805 */
[--C-:B------:R-:W-:Y:S01]  /*eab0*/  FFMA R141, R141, UR38, -R5.reuse ;  /* 0x000000268d8d7c23 */ /* 0x100fe20008000805 */
[--C-:B------:R-:W-:Y:S01]  /*eac0*/  FFMA R137, R137, UR38, -R5.reuse ;  /* 0x0000002689897c23 */ /* 0x100fe20008000805 */
[--C-:B------:R-:W-:Y:S01]  /*ead0*/  FFMA R144, R144, UR38, -R5.reuse ;  /* 0x0000002690907c23 */ /* 0x100fe20008000805 */
[--C-:B------:R-:W-:Y:S01]  /*eae0*/  FFMA R145, R145, UR38, -R5.reuse ;  /* 0x0000002691917c23 */ /* 0x100fe20008000805 */
[----:B------:R-:W-:Y:S01]  /*eaf0*/  FFMA R148, R148, UR38, -R5 ;  /* 0x0000002694947c23 */ /* 0x000fe20008000805 */
[----:B------:R-:W3:Y:S01]  /*eb00*/  LDL.LU R252, [R1+0xdc] ;  /* 0x0000dc0001fc7983 */ /* 0x000ee20000300800 */
[----:B------:R-:W-:Y:S01]  /*eb10*/  UIADD3 UR8, UR4, 0x800, URZ ;  /* 0x0000080004087890 */ /* 0x000fe2000fffe03f */
[----:B------:R-:W-:Y:S01]  /*eb20*/  UMOV UR19, 0x80000020 ;  /* 0x8000002000137882 */ /* 0x000fe20000000000 */
[----:B------:R-:W-:Y:S01]  /*eb30*/  UIADD3 UR10, UR4, 0xc00, URZ ;  /* 0x00000c00040a7890 */ /* 0x000fe2000fffe03f */
[----:B------:R-:W-:-:S02]  /*eb40*/  WARPGROUP.DEPBAR.LE gsb0, 0x0 ;  /* 0x00008000000079c5 */ /* 0x000fc40000010000 */
[----:B------:R-:W-:Y:S01]  /*eb50*/  WARPGROUP.ARRIVE ;  /* 0x00000000000079c5 */ /* 0x000fe20000000000 */
[----:B------:R-:W-:Y:S02]  /*eb60*/  UIADD3 UR12, UR4, 0x1000, URZ ;  /* 0x00001000040c7890 */ /* 0x000fe4000fffe03f */
[----:B------:R-:W-:Y:S02]  /*eb70*/  UIADD3 UR14, UR4, 0x1400, URZ ;  /* 0x00001400040e7890 */ /* 0x000fe4000fffe03f */
[----:B------:R-:W-:Y:S02]  /*eb80*/  UIADD3 UR16, UR4, 0x1800, URZ ;  /* 0x0000180004107890 */ /* 0x000fe4000fffe03f */
[----:B------:R-:W-:Y:S01]  /*eb90*/  HGMMA.64x32x16.F32 R232, R24, gdesc[UR4].tnspB, R232, gsb0 ;  /* 0x4060000418e87df0 */ /* 0x000fe200080008e8 */
[----:B------:R-:W-:Y:S01]  /*eba0*/  UMOV UR18, UR8 ;  /* 0x0000000800127c82 */ /* 0x000fe20008000000 */
[----:B------:R-:W-:Y:S01]  /*ebb0*/  FSETP.GEU.AND P3, PT, R38, -126, PT ;  /* 0xc2fc00002600780b */ /* 0x000fe20003f6e000 */
[----:B------:R-:W-:Y:S01]  /*ebc0*/  FADD R47, R22, R36 ;  /* 0x00000024162f7221 */ /* 0x000fe20000000000 */
[----:B------:R-:W-:Y:S01]  /*ebd0*/  F2FP.F16.F32.PACK_AB R39, R11, R39 ;  /* 0x000000270b27723e */ /* 0x000fe200000000ff */
[----:B------:R-:W-:Y:S01]  /*ebe0*/  FADD R45, R45, R11 ;  /* 0x0000000b2d2d7221 */ /* 0x000fe20000000000 */
[----:B--2---:R-:W-:Y:S01]  /*ebf0*/  @!P4 FMUL R7, R7, R7 ;  /* 0x000000070707c220 */ /* 0x004fe20000400000 */
[----:B------:R-:W-:Y:S01]  /*ec00*/  FFMA R44, R69, UR38, -R5 ;  /* 0x00000026452c7c23 */ /* 0x000fe20008000805 */
[----:B----4-:R-:W-:Y:S01]  /*ec10*/  @!P5 FMUL R10, R10, R10 ;  /* 0x0000000a0a0ad220 */ /* 0x010fe20000400000 */
[----:B------:R-:W-:Y:S01]  /*ec20*/  @!P6 FMUL R14, R14, R14 ;  /* 0x0000000e0e0ee220 */ /* 0x000fe20000400000 */
[----:B------:R-:W-:Y:S01]  /*ec30*/  FFMA R46, R79, UR38, -R0 ;  /* 0x000000264f2e7c23 */ /* 0x000fe20008000800 */
[----:B------:R1:W5:Y:S01]  /*ec40*/  LDL.LU R248, [R1+0x14c] ;  /* 0x00014c0001f87983 */ /* 0x0003620000300800 */
[----:B------:R-:W-:-:S02]  /*ec50*/  WARPGROUP.DEPBAR.LE gsb0, 0x0 ;  /* 0x00008000000079c5 */ /* 0x000fc40000010000 */
[----:B------:R-:W-:Y:S01]  /*ec60*/  WARPGROUP.ARRIVE ;  /* 0x00000000000079c5 */ /* 0x000fe20000000000 */
[----:B------:R-:W-:Y:S01]  /*ec70*/  UMOV UR6, UR12 ;  /* 0x0000000c00067c82 */ /* 0x000fe20008000000 */
[----:B------:R-:W-:Y:S01]  /*ec80*/  UMOV UR7, 0x80000020 ;  /* 0x8000002000077882 */ /* 0x000fe20000000000 */
[----:B------:R-:W-:Y:S01]  /*ec90*/  UIADD3 UR8, UR4, 0x440, URZ ;  /* 0x0000044004087890 */ /* 0x000fe2000fffe03f */
[----:B------:R-:W-:Y:S01]  /*eca0*/  @!P3 FMUL R38, R38, 0.5 ;  /* 0x3f0000002626b820 */ /* 0x000fe20000400000 */
[----:B------:R-:W-:Y:S01]  /*ecb0*/  FADD R47, R47, R12 ;  /* 0x0000000c2f2f7221 */ /* 0x000fe20000000000 */
[----:B------:R-:W-:Y:S01]  /*ecc0*/  HGMMA.64x32x16.F32 R216, R24, gdesc[UR16].tnspB, R216, gsb0 ;  /* 0x4060001018d87df0 */ /* 0x000fe200080008d8 */
[----:B------:R-:W-:Y:S01]  /*ecd0*/  F2FP.F16.F32.PACK_AB R36, R12, R36 ;  /* 0x000000240c24723e */ /* 0x000fe200000000ff */
[----:B------:R-:W-:Y:S01]  /*ece0*/  FADD R45, R45, R41 ;  /* 0x000000292d2d7221 */ /* 0x000fe20000000000 */
[----:B------:R-:W-:Y:S01]  /*ecf0*/  FSETP.GEU.AND P4, PT, R19, -126, PT ;  /* 0xc2fc00001300780b */ /* 0x000fe20003f8e000 */
[----:B------:R1:W5:Y:S01]  /*ed00*/  LDL.LU R21, [R1+0x148] ;  /* 0x0001480001157983 */ /* 0x0003620000300800 */
[----:B------:R-:W-:-:S02]  /*ed10*/  WARPGROUP.DEPBAR.LE gsb0, 0x0 ;  /* 0x00008000000079c5 */ /* 0x000fc40000010000 */
[----:B------:R-:W-:Y:S01]  /*ed20*/  WARPGROUP.ARRIVE ;  /* 0x00000000000079c5 */ /* 0x000fe20000000000 */
[----:B------:R-:W-:Y:S02]  /*ed30*/  UIADD3 UR12, UR4, 0xc40, URZ ;  /* 0x00000c40040c7890 */ /* 0x000fe4000fffe03f */
[----:B------:R-:W-:Y:S01]  /*ed40*/  UIADD3 UR18, UR4, 0x1840, URZ ;  /* 0x0000184004127890 */ /* 0x000fe2000fffe03f */
[----:B------:R-:W-:Y:S02]  /*ed50*/  UMOV UR19, 0x80000020 ;  /* 0x8000002000137882 */ /* 0x000fe40000000000 */
[----:B------:R-:W-:Y:S01]  /*ed60*/  HGMMA.64x32x16.F32 R200, R24, gdesc[UR8].tnspB, R200, gsb0 ;  /* 0x4060000818c87df0 */ /* 0x000fe200080008c8 */
[----:B------:R-:W2:Y:S01]  /*ed70*/  MUFU.EX2 R38, R38 ;  /* 0x0000002600267308 */ /* 0x000ea20000000800 */
[----:B------:R-:W-:Y:S01]  /*ed80*/  FADD R48, R45, R15 ;  /* 0x0000000f2d307221 */ /* 0x000fe20000000000 */
[----:B------:R-:W-:Y:S01]  /*ed90*/  F2FP.F16.F32.PACK_AB R41, R15, R41 ;  /* 0x000000290f29723e */ /* 0x000fe200000000ff */
[----:B------:R-:W-:Y:S01]  /*eda0*/  @!P4 FMUL R19, R19, 0.5 ;  /* 0x3f0000001313c820 */ /* 0x000fe20000400000 */
[----:B------:R-:W-:Y:S01]  /*edb0*/  FSETP.GEU.AND P5, PT, R23, -126, PT ;  /* 0xc2fc00001700780b */ /* 0x000fe20003fae000 */
[----:B------:R1:W5:Y:S01]  /*edc0*/  LDL.LU R3, [R1+0x144] ;  /* 0x0001440001037983 */ /* 0x0003620000300800 */
[----:B------:R-:W-:-:S02]  /*edd0*/  WARPGROUP.DEPBAR.LE gsb0, 0x0 ;  /* 0x00008000000079c5 */ /* 0x000fc40000010000 */
[----:B------:R-:W-:Y:S01]  /*ede0*/  WARPGROUP.ARRIVE ;  /* 0x00000000000079c5 */ /* 0x000fe20000000000 */
[----:B------:R-:W-:Y:S01]  /*edf0*/  UIADD3 UR10, UR4, 0x840, URZ ;  /* 0x00000840040a7890 */ /* 0x000fe2000fffe03f */
[----:B------:R-:W-:Y:S01]  /*ee00*/  UMOV UR11, 0x80000020 ;  /* 0x80000020000b7882 */ /* 0x000fe20000000000 */
[----:B--2---:R-:W-:Y:S01]  /*ee10*/  @!P3 FMUL R38, R38, R38 ;  /* 0x000000262626b220 */ /* 0x004fe20000400000 */
[----:B------:R-:W-:Y:S02]  /*ee20*/  MUFU.EX2 R19, R19 ;  /* 0x0000001300137308 */ /* 0x000fe40000000800 */
[----:B------:R-:W-:Y:S01]  /*ee30*/  HGMMA.64x32x16.F32 R184, R24, gdesc[UR4].tnspB, R184, gsb0 ;  /* 0x4060000418b87df0 */ /* 0x000fe200080008b8 */
[----:B------:R-:W-:Y:S02]  /*ee40*/  FSETP.GEU.AND P6, PT, R75, -126, PT ;  /* 0xc2fc00004b00780b */ /* 0x000fe40003fce000 */
[----:B------:R-:W-:Y:S01]  /*ee50*/  @!P5 FMUL R23, R23, 0.5 ;  /* 0x3f0000001717d820 */ /* 0x000fe20000400000 */
[----:B------:R1:W5:Y:S01]  /*ee60*/  LDL.LU R2, [R1+0x140] ;  /* 0x0001400001027983 */ /* 0x0003620000300800 */
[----:B------:R-:W-:-:S02]  /*ee70*/  WARPGROUP.DEPBAR.LE gsb0, 0x0 ;  /* 0x00008000000079c5 */ /* 0x000fc40000010000 */
        /* <DEDUP_REMOVED lines=35> */
[----:B------:R-:W-:Y:S03]  /*f0b0*/  HGMMA.64x32x16.F32 R168, R28, gdesc[UR4].tnspB, R168, gsb0 ;  /* 0x406000041ca87df0 */ /* 0x000fe600080008a8 */
        /* <DEDUP_REMOVED lines=41> */
[----:B------:R-:W-:Y:S01]  /*f350*/  FADD R47, R47, R38 ;  /* 0x000000262f2f7221 */ /* 0x000fe20000000000 */
[----:B------:R-:W-:Y:S01]  /*f360*/  F2FP.F16.F32.PACK_AB R38, R13, R38 ;  /* 0x000000260d26723e */ /* 0x000fe200000000ff */
        /* <DEDUP_REMOVED lines=33> */
[----:B------:R-:W-:Y:S04]  /*f580*/  HGMMA.64x32x16.F32 R168, R36, gdesc[UR4].tnspB, R168, gsb0 ;  /* 0x4060000424a87df0 */ /* 0x000fe800080008a8 */
[----:B------:R-:W-:Y:S01]  /*f590*/  @!P3 FMUL R43, R43, 0.5 ;  /* 0x3f0000002b2bb820 */ /* 0x000fe20000400000 */
[----:B------:R-:W-:-:S05]  /*f5a0*/  UIADD3 UR18, UR4, 0x18c0, URZ ;  /* 0x000018c004127890 */ /* 0x000fca000fffe03f */
[----:B------:R-:W2:Y:S01]  /*f5b0*/  MUFU.EX2 R43, R43 ;  /* 0x0000002b002b7308 */ /* 0x000ea20000000800 */
[----:B------:R-:W-:Y:S01]  /*f5c0*/  UMOV UR19, 0x80000020 ;  /* 0x8000002000137882 */ /* 0x000fe20000000000 */
[----:B--2---:R-:W-:Y:S01]  /*f5d0*/  @!P3 FMUL R43, R43, R43 ;  /* 0x0000002b2b2bb220 */ /* 0x004fe20000400000 */
[----:B------:R-:W-:Y:S01]  /*f5e0*/  FSETP.GEU.AND P3, PT, R42, -126, PT ;  /* 0xc2fc00002a00780b */ /* 0x000fe20003f6e000 */
[----:B------:R-:W-:Y:S02]  /*f5f0*/  WARPGROUP.DEPBAR.LE gsb0, 0x0 ;  /* 0x00008000000079c5 */ /* 0x000fe40000010000 */
[----:B------:R-:W-:-:S06]  /*f600*/  WARPGROUP.ARRIVE ;  /* 0x00000000000079c5 */ /* 0x000fcc0000000000 */
[----:B------:R-:W-:Y:S04]  /*f610*/  HGMMA.64x32x16.F32 R152, R36, gdesc[UR16].tnspB, R152, gsb0 ;  /* 0x4060001024987df0 */ /* 0x000fe80008000898 */
[----:B------:R-:W-:-:S06]  /*f620*/  @!P3 FMUL R42, R42, 0.5 ;  /* 0x3f0000002a2ab820 */ /* 0x000fcc0000400000 */
[----:B------:R-:W2:Y:S01]  /*f630*/  MUFU.EX2 R42, R42 ;  /* 0x0000002a002a7308 */ /* 0x000ea20000000800 */
[----:B------:R-:W-:-:S04]  /*f640*/  FADD R47, R47, R13 ;  /* 0x0000000d2f2f7221 */ /* 0x000fc80000000000 */
[----:B------:R-:W-:-:S04]  /*f650*/  FADD R24, R47, R40 ;  /* 0x000000282f187221 */ /* 0x000fc80000000000 */
[----:B------:R-:W-:Y:S01]  /*f660*/  FADD R24, R24, R17 ;  /* 0x0000001118187221 */ /* 0x000fe20000000000 */
[----:B------:R-:W-:Y:S01]  /*f670*/  FADD R48, R48, R43 ;  /* 0x0000002b30307221 */ /* 0x000fe20000000000 */
[----:B------:R-:W-:Y:S01]  /*f680*/  F2FP.F16.F32.PACK_AB R43, R16, R43 ;  /* 0x0000002b102b723e */ /* 0x000fe200000000ff */
[----:B--2---:R-:W-:Y:S01]  /*f690*/  @!P3 FMUL R42, R42, R42 ;  /* 0x0000002a2a2ab220 */ /* 0x004fe20000400000 */
[----:B------:R-:W-:Y:S01]  /*f6a0*/  F2FP.F16.F32.PACK_AB R40, R17, R40 ;  /* 0x000000281128723e */ /* 0x000fe200000000ff */
[----:B------:R-:W-:Y:S02]  /*f6b0*/  UIADD3 UR6, UR4, 0x100, URZ ;  /* 0x0000010004067890 */ /* 0x000fe4000fffe03f */
[----:B------:R-:W-:Y:S01]  /*f6c0*/  FADD R24, R24, R42 ;  /* 0x0000002a18187221 */ /* 0x000fe20000000000 */
[----:B------:R-:W-:Y:S01]  /*f6d0*/  F2FP.F16.F32.PACK_AB R42, R7, R42 ;  /* 0x0000002a072a723e */ /* 0x000fe200000000ff */
[----:B------:R-:W-:Y:S01]  /*f6e0*/  UMOV UR7, 0x80000020 ;  /* 0x8000002000077882 */ /* 0x000fe20000000000 */
[----:B------:R-:W-:-:S02]  /*f6f0*/  WARPGROUP.DEPBAR.LE gsb0, 0x0 ;  /* 0x00008000000079c5 */ /* 0x000fc40000010000 */
        /* <DEDUP_REMOVED lines=32> */
[----:B------:R-:W-:-:S03]  /*f900*/  UIADD3 UR18, UR4, 0x1900, URZ ;  /* 0x0000190004127890 */ /* 0x000fc6000fffe03f */
[----:B------:R-:W2:Y:S01]  /*f910*/  MUFU.EX2 R9, R70 ;  /* 0x0000004600097308 */ /* 0x000ea20000000800 */
[----:B------:R-:W-:Y:S01]  /*f920*/  UMOV UR19, 0x80000020 ;  /* 0x8000002000137882 */ /* 0x000fe20000000000 */
[----:B------:R-:W-:Y:S01]  /*f930*/  @!P4 FMUL R19, R19, R19 ;  /* 0x000000131313c220 */ /* 0x000fe20000400000 */
[----:B------:R-:W-:Y:S01]  /*f940*/  FSETP.GEU.AND P4, PT, R44, -126, PT ;  /* 0xc2fc00002c00780b */ /* 0x000fe20003f8e000 */
[----:B--2---:R-:W-:Y:S01]  /*f950*/  @!P3 FMUL R9, R9, R9 ;  /* 0x000000090909b220 */ /* 0x004fe20000400000 */
[----:B------:R-:W-:-:S11]  /*f960*/  FSETP.GEU.AND P3, PT, R68, -126, PT ;  /* 0xc2fc00004400780b */ /* 0x000fd60003f6e000 */
[----:B------:R-:W-:Y:S01]  /*f970*/  @!P4 FMUL R44, R44, 0.5 ;  /* 0x3f0000002c2cc820 */ /* 0x000fe20000400000 */
[----:B------:R-:W-:Y:S02]  /*f980*/  WARPGROUP.DEPBAR.LE gsb0, 0x0 ;  /* 0x00008000000079c5 */ /* 0x000fe40000010000 */
[----:B------:R-:W-:-:S06]  /*f990*/  WARPGROUP.ARRIVE ;  /* 0x00000000000079c5 */ /* 0x000fcc0000000000 */
[----:B------:R-:W-:Y:S01]  /*f9a0*/  HGMMA.64x32x16.F32 R152, R40, gdesc[UR16].tnspB, R152, gsb0 ;  /* 0x4060001028987df0 */ /* 0x000fe20008000898 */
[----:B------:R-:W-:Y:S01]  /*f9b0*/  @!P3 FMUL R68, R68, 0.5 ;  /* 0x3f0000004444b820 */ /* 0x000fe20000400000 */
[----:B------:R-:W2:Y:S01]  /*f9c0*/  MUFU.EX2 R44, R44 ;  /* 0x0000002c002c7308 */ /* 0x000ea20000000800 */
[----:B------:R-:W-:-:S07]  /*f9d0*/  FADD R49, R48, R16 ;  /* 0x0000001030317221 */ /* 0x000fce0000000000 */
[----:B------:R-:W4:Y:S01]  /*f9e0*/  MUFU.EX2 R11, R68 ;  /* 0x00000044000b7308 */ /* 0x000f220000000800 */
[----:B------:R-:W-:Y:S01]  /*f9f0*/  FADD R25, R49, R8 ;  /* 0x0000000831197221 */ /* 0x000fe20000000000 */
[----:B------:R-:W-:-:S03]  /*fa00*/  FADD R24, R24, R7 ;  /* 0x0000000718187221 */ /* 0x000fc60000000000 */
[----:B------:R-:W-:Y:S01]  /*fa10*/  FADD R26, R25, R18 ;  /* 0x00000012191a7221 */ /* 0x000fe20000000000 */
[----:B------:R-:W-:Y:S01]  /*fa20*/  FADD R29, R24, R10 ;  /* 0x0000000a181d7221 */ /* 0x000fe20000000000 */
[----:B------:R-:W-:Y:S02]  /*fa30*/  F2FP.F16.F32.PACK_AB R25, R18, R8 ;  /* 0x000000081219723e */ /* 0x000fe400000000ff */
[----:B------:R-:W-:Y:S01]  /*fa40*/  FADD R18, R26, R9 ;  /* 0x000000091a127221 */ /* 0x000fe20000000000 */
[----:B--2---:R-:W-:Y:S01]  /*fa50*/  @!P4 FMUL R44, R44, R44 ;  /* 0x0000002c2c2cc220 */ /* 0x004fe20000400000 */
[----:B------:R-:W-:Y:S01]  /*fa60*/  FADD R26, R29, R14 ;  /* 0x0000000e1d1a7221 */ /* 0x000fe20000000000 */
[----:B------:R-:W-:Y:S01]  /*fa70*/  F2FP.F16.F32.PACK_AB R27, R19, R9 ;  /* 0x00000009131b723e */ /* 0x000fe200000000ff */
[----:B----4-:R-:W-:Y:S01]  /*fa80*/  @!P3 FMUL R11, R11, R11 ;  /* 0x0000000b0b0bb220 */ /* 0x010fe20000400000 */
[----:B------:R-:W-:Y:S01]  /*fa90*/  F2FP.F16.F32.PACK_AB R24, R14, R10 ;  /* 0x0000000a0e18723e */ /* 0x000fe200000000ff */
[----:B------:R-:W-:-:S02]  /*faa0*/  UIADD3 UR6, UR4, 0x140, URZ ;  /* 0x0000014004067890 */ /* 0x000fc4000fffe03f */
[----:B------:R-:W-:Y:S01]  /*fab0*/  FADD R29, R26, R11 ;  /* 0x0000000b1a1d7221 */ /* 0x000fe20000000000 */
[----:B------:R-:W-:Y:S01]  /*fac0*/  F2FP.F16.F32.PACK_AB R26, R44, R11 ;  /* 0x0000000b2c1a723e */ /* 0x000fe200000000ff */
        /* <DEDUP_REMOVED lines=30> */
[----:B------:R-:W-:Y:S01]  /*fcb0*/  FSETP.GEU.AND P4, PT, R46, -126, PT ;  /* 0xc2fc00002e00780b */ /* 0x000fe20003f8e000 */
[----:B------:R-:W-:Y:S02]  /*fcc0*/  WARPGROUP.DEPBAR.LE gsb0, 0x0 ;  /* 0x00008000000079c5 */ /* 0x000fe40000010000 */
[----:B------:R-:W-:-:S06]  /*fcd0*/  WARPGROUP.ARRIVE ;  /* 0x00000000000079c5 */ /* 0x000fcc0000000000 */
[----:B------:R-:W-:Y:S01]  /*fce0*/  HGMMA.64x32x16.F32 R168, R24, gdesc[UR4].tnspB, R168, gsb0 ;  /* 0x4060000418a87df0 */ /* 0x000fe200080008a8 */
[----:B------:R-:W2:Y:S01]  /*fcf0*/  MUFU.EX2 R23, R23 ;  /* 0x0000001700177308 */ /* 0x000ea20000000800 */
[----:B------:R-:W-:Y:S01]  /*fd00*/  @!P6 FMUL R75, R75, 0.5 ;  /* 0x3f0000004b4be820 */ /* 0x000fe20000400000 */
[----:B------:R-:W-:Y:S01]  /*fd10*/  @!P3 FMUL R78, R78, 0.5 ;  /* 0x3f0000004e4eb820 */ /* 0x000fe20000400000 */
[----:B------:R-:W-:-:S05]  /*fd20*/  @!P4 FMUL R46, R46, 0.5 ;  /* 0x3f0000002e2ec820 */ /* 0x000fca0000400000 */
[----:B------:R-:W4:Y:S01]  /*fd30*/  MUFU.EX2 R22, R75 ;  /* 0x0000004b00167308 */ /* 0x000f220000000800 */
[----:B------:R-:W-:-:S07]  /*fd40*/  UIADD3 UR18, UR4, 0x1940, URZ ;  /* 0x0000194004127890 */ /* 0x000fce000fffe03f */
[----:B------:R-:W1:Y:S01]  /*fd50*/  MUFU.EX2 R12, R78 ;  /* 0x0000004e000c7308 */ /* 0x000e620000000800 */
[----:B--2---:R-:W-:Y:S01]  /*fd60*/  @!P5 FMUL R23, R23, R23 ;  /* 0x000000171717d220 */ /* 0x004fe20000400000 */
[----:B------:R-:W-:-:S06]  /*fd70*/  FSETP.GEU.AND P5, PT, R72, -126, PT ;  /* 0xc2fc00004800780b */ /* 0x000fcc0003fae000 */
[----:B------:R-:W2:Y:S01]  /*fd80*/  MUFU.EX2 R46, R46 ;  /* 0x0000002e002e7308 */ /* 0x000ea20000000800 */
[----:B------:R-:W-:Y:S01]  /*fd90*/  UMOV UR19, 0x80000020 ;  /* 0x8000002000137882 */ /* 0x000fe20000000000 */
[----:B----4-:R-:W-:Y:S01]  /*fda0*/  @!P6 FMUL R22, R22, R22 ;  /* 0x000000161616e220 */ /* 0x010fe20000400000 */
[----:B------:R-:W-:Y:S01]  /*fdb0*/  FSETP.GEU.AND P6, PT, R73, -126, PT ;  /* 0xc2fc00004900780b */ /* 0x000fe20003fce000 */
[----:B-1----:R-:W-:Y:S01]  /*fdc0*/  @!P3 FMUL R12, R12, R12 ;  /* 0x0000000c0c0cb220 */ /* 0x002fe20000400000 */
[----:B------:R-:W-:Y:S01]  /*fdd0*/  FSETP.GEU.AND P3, PT, R76, -126, PT ;  /* 0xc2fc00004c00780b */ /* 0x000fe20003f6e000 */
[----:B------:R-:W-:Y:S02]  /*fde0*/  WARPGROUP.DEPBAR.LE gsb0, 0x0 ;  /* 0x00008000000079c5 */ /* 0x000fe40000010000 */
[----:B------:R-:W-:-:S06]  /*fdf0*/  WARPGROUP.ARRIVE ;  /* 0x00000000000079c5 */ /* 0x000fcc0000000000 */
[----:B------:R-:W-:Y:S01]  /*fe00*/  HGMMA.64x32x16.F32 R152, R24, gdesc[UR16].tnspB, R152, gsb0 ;  /* 0x4060001018987df0 */ /* 0x000fe20008000898 */
[----:B--2---:R-:W-:Y:S01]  /*fe10*/  @!P4 FMUL R46, R46, R46 ;  /* 0x0000002e2e2ec220 */ /* 0x004fe20000400000 */
[----:B------:R-:W-:Y:S01]  /*fe20*/  FSETP.GEU.AND P4, PT, R77, -126, PT ;  /* 0xc2fc00004d00780b */ /* 0x000fe20003f8e000 */
[----:B------:R-:W-:Y:S01]  /*fe30*/  @!P5 FMUL R72, R72, 0.5 ;  /* 0x3f0000004848d820 */ /* 0x000fe20000400000 */
[----:B------:R-:W-:Y:S01]  /*fe40*/  @!P6 FMUL R73, R73, 0.5 ;  /* 0x3f0000004949e820 */ /* 0x000fe20000400000 */
[----:B------:R-:W-:Y:S02]  /*fe50*/  @!P3 FMUL R76, R76, 0.5 ;  /* 0x3f0000004c4cb820 */ /* 0x000fe40000400000 */
[----:B------:R-:W1:Y:S08]  /*fe60*/  MUFU.EX2 R13, R72 ;  /* 0x00000048000d7308 */ /* 0x000e700000000800 */
[----:B------:R-:W2:Y:S01]  /*fe70*/  MUFU.EX2 R45, R73 ;  /* 0x00000049002d7308 */ /* 0x000ea20000000800 */
[----:B------:R-:W-:-:S07]  /*fe80*/  @!P4 FMUL R77, R77, 0.5 ;  /* 0x3f0000004d4dc820 */ /* 0x000fce0000400000 */
[----:B------:R-:W4:Y:S01]  /*fe90*/  MUFU.EX2 R76, R76 ;  /* 0x0000004c004c7308 */ /* 0x000f220000000800 */
[----:B-1----:R-:W-:Y:S01]  /*fea0*/  @!P5 FMUL R13, R13, R13 ;  /* 0x0000000d0d0dd220 */ /* 0x002fe20000400000 */
[----:B------:R-:W-:Y:S01]  /*feb0*/  FADD R18, R18, R19 ;  /* 0x0000001312127221 */ /* 0x000fe20000000000 */
[----:B------:R-:W-:-:S05]  /*fec0*/  FADD R28, R29, R44 ;  /* 0x0000002c1d1c7221 */ /* 0x000fca0000000000 */
[----:B------:R-:W1:Y:S01]  /*fed0*/  MUFU.EX2 R15, R77 ;  /* 0x0000004d000f7308 */ /* 0x000e620000000800 */
[----:B--2---:R-:W-:Y:S01]  /*fee0*/  @!P6 FMUL R45, R45, R45 ;  /* 0x0000002d2d2de220 */ /* 0x004fe20000400000 */
[----:B------:R-:W-:Y:S01]  /*fef0*/  FADD R29, R18, R23 ;  /* 0x00000017121d7221 */ /* 0x000fe20000000000 */
[----:B------:R-:W-:-:S03]  /*ff00*/  FADD R28, R28, R13 ;  /* 0x0000000d1c1c7221 */ /* 0x000fc60000000000 */
[----:B------:R-:W-:Y:S01]  /*ff10*/  FADD R31, R29, R22 ;  /* 0x000000161d1f7221 */ /* 0x000fe20000000000 */
[----:B------:R-:W-:Y:S01]  /*ff20*/  FADD R37, R28, R45 ;  /* 0x0000002d1c257221 */ /* 0x000fe20000000000 */
[----:B----4-:R-:W-:Y:S02]  /*ff30*/  @!P3 FMUL R76, R76, R76 ;  /* 0x0000004c4c4cb220 */ /* 0x010fe40000400000 */
[----:B------:R-:W-:Y:S02]  /*ff40*/  FADD R31, R31, R12 ;  /* 0x0000000c1f1f7221 */ /* 0x000fe40000000000 */
[----:B------:R-:W-:Y:S01]  /*ff50*/  FADD R30, R37, R76 ;  /* 0x0000004c251e7221 */ /* 0x000fe20000000000 */
[----:B-1----:R-:W-:Y:S01]  /*ff60*/  @!P4 FMUL R15, R15, R15 ;  /* 0x0000000f0f0fc220 */ /* 0x002fe20000400000 */
[----:B------:R-:W-:Y:S01]  /*ff70*/  FADD R35, R31, R46 ;  /* 0x0000002e1f237221 */ /* 0x000fe20000000000 */
[----:B------:R-:W-:Y:S02]  /*ff80*/  F2FP.F16.F32.PACK_AB R29, R22, R23 ;  /* 0x00000017161d723e */ /* 0x000fe400000000ff */
[----:B------:R-:W-:Y:S01]  /*ff90*/  FADD R39, R30, R15 ;  /* 0x0000000f1e277221 */ /* 0x000fe20000000000 */
[----:B------:R-:W-:Y:S01]  /*ffa0*/  F2FP.F16.F32.PACK_AB R31, R46, R12 ;  /* 0x0000000c2e1f723e */ /* 0x000fe200000000ff */
[----:B------:R-:W-:Y:S01]  /*ffb0*/  UIADD3 UR6, UR4, 0x180, URZ ;  /* 0x0000018004067890 */ /* 0x000fe2000fffe03f */
[----:B------:R-:W-:-:S02]  /*ffc0*/  F2FP.F16.F32.PACK_AB R28, R45, R13 ;  /* 0x0000000d2d1c723e */ /* 0x000fc400000000ff */
[----:B------:R-:W-:Y:S01]  /*ffd0*/  F2FP.F16.F32.PACK_AB R30, R15, R76 ;  /* 0x0000004c0f1e723e */ /* 0x000fe200000000ff */
[----:B------:R-:W-:-:S03]  /*ffe0*/  WARPGROUP.DEPBAR.LE gsb0, 0x0 ;  /* 0x00008000000079c5 */ /* 0x000fc60000010000 */
[----:B------:R-:W-:Y:S01]  /*fff0*/  WARPGROUP.ARRIVE ;  /* 0x00000000000079c5 */ /* 0x000fe20000000000 */
[----:B------:R-:W-:-:S05]  /*10000*/  UMOV UR7, 0x80000020 ;  /* 0x8000002000077882 */ /* 0x000fca0000000000 */
        /* <DEDUP_REMOVED lines=26> */
[--C-:B------:R-:W-:Y:S01]  /*101b0*/  FFMA R16, R82, UR38, -R0.reuse ;  /* 0x0000002652107c23 */ /* 0x100fe20008000800 */
[----:B------:R-:W-:-:S04]  /*101c0*/  FFMA R48, R83, UR38, -R0 ;  /* 0x0000002653307c23 */ /* 0x000fc80008000800 */
[----:B------:R-:W-:Y:S02]  /*101d0*/  FSETP.GEU.AND P5, PT, R16, -126, PT ;  /* 0xc2fc00001000780b */ /* 0x000fe40003fae000 */
[----:B------:R-:W-:Y:S02]  /*101e0*/  FSETP.GEU.AND P6, PT, R48, -126, PT ;  /* 0xc2fc00003000780b */ /* 0x000fe40003fce000 */
[----:B------:R-:W-:Y:S01]  /*101f0*/  FSETP.GEU.AND P3, PT, R86, -126, PT ;  /* 0xc2fc00005600780b */ /* 0x000fe20003f6e000 */
[----:B------:R-:W-:Y:S02]  /*10200*/  WARPGROUP.DEPBAR.LE gsb0, 0x0 ;  /* 0x00008000000079c5 */ /* 0x000fe40000010000 */
[----:B------:R-:W-:-:S06]  /*10210*/  WARPGROUP.ARRIVE ;  /* 0x00000000000079c5 */ /* 0x000fcc0000000000 */
[----:B------:R-:W-:Y:S01]  /*10220*/  HGMMA.64x32x16.F32 R168, R28, gdesc[UR4].tnspB, R168, gsb0 ;  /* 0x406000041ca87df0 */ /* 0x000fe200080008a8 */
[----:B------:R-:W-:Y:S01]  /*10230*/  @!P5 FMUL R16, R16, 0.5 ;  /* 0x3f0000001010d820 */ /* 0x000fe20000400000 */
[----:B------:R-:W-:Y:S01]  /*10240*/  FSETP.GEU.AND P4, PT, R87, -126, PT ;  /* 0xc2fc00005700780b */ /* 0x000fe20003f8e000 */
[----:B------:R-:W-:-:S04]  /*10250*/  @!P6 FMUL R48, R48, 0.5 ;  /* 0x3f0000003030e820 */ /* 0x000fc80000400000 */
[----:B------:R-:W1:Y:S01]  /*10260*/  MUFU.EX2 R16, R16 ;  /* 0x0000001000107308 */ /* 0x000e620000000800 */
[----:B------:R-:W-:-:S07]  /*10270*/  @!P3 FMUL R86, R86, 0.5 ;  /* 0x3f0000005656b820 */ /* 0x000fce0000400000 */
[----:B------:R-:W2:Y:S01]  /*10280*/  MUFU.EX2 R48, R48 ;  /* 0x0000003000307308 */ /* 0x000ea20000000800 */
[----:B------:R-:W-:-:S07]  /*10290*/  @!P4 FMUL R87, R87, 0.5 ;  /* 0x3f0000005757c820 */ /* 0x000fce0000400000 */
[----:B------:R-:W4:Y:S01]  /*102a0*/  MUFU.EX2 R47, R86 ;  /* 0x00000056002f7308 */ /* 0x000f220000000800 */
[----:B------:R-:W-:Y:S01]  /*102b0*/  UIADD3 UR18, UR4, 0x1980, URZ ;  /* 0x0000198004127890 */ /* 0x000fe2000fffe03f */
[----:B-1----:R-:W-:Y:S01]  /*102c0*/  @!P5 FMUL R16, R16, R16 ;  /* 0x000000101010d220 */ /* 0x002fe20000400000 */
[----:B------:R-:W-:Y:S01]  /*102d0*/  FFMA R17, R81, UR38, -R5 ;  /* 0x0000002651117c23 */ /* 0x000fe20008000805 */
[----:B------:R-:W-:-:S04]  /*102e0*/  FSETP.GEU.AND P5, PT, R80, -126, PT ;  /* 0xc2fc00005000780b */ /* 0x000fc80003fae000 */
[----:B------:R-:W1:Y:S01]  /*102f0*/  MUFU.EX2 R87, R87 ;  /* 0x0000005700577308 */ /* 0x000e620000000800 */
[----:B--2---:R-:W-:Y:S01]  /*10300*/  @!P6 FMUL R48, R48, R48 ;  /* 0x000000303030e220 */ /* 0x004fe20000400000 */
[----:B------:R-:W-:Y:S01]  /*10310*/  FFMA R7, R84, UR38, -R5 ;  /* 0x0000002654077c23 */ /* 0x000fe20008000805 */
[----:B------:R-:W-:Y:S01]  /*10320*/  FSETP.GEU.AND P6, PT, R17, -126, PT ;  /* 0xc2fc00001100780b */ /* 0x000fe20003fce000 */
[----:B------:R-:W-:Y:S01]  /*10330*/  UMOV UR19, 0x80000020 ;  /* 0x8000002000137882 */ /* 0x000fe20000000000 */
[----:B----4-:R-:W-:Y:S02]  /*10340*/  @!P3 FMUL R47, R47, R47 ;  /* 0x0000002f2f2fb220 */ /* 0x010fe40000400000 */
[----:B------:R-:W-:Y:S01]  /*10350*/  FSETP.GEU.AND P3, PT, R7, -126, PT ;  /* 0xc2fc00000700780b */ /* 0x000fe20003f6e000 */
[----:B------:R-:W-:Y:S02]  /*10360*/  WARPGROUP.DEPBAR.LE gsb0, 0x0 ;  /* 0x00008000000079c5 */ /* 0x000fe40000010000 */
[----:B------:R-:W-:-:S06]  /*10370*/  WARPGROUP.ARRIVE ;  /* 0x00000000000079c5 */ /* 0x000fcc0000000000 */
[----:B------:R-:W-:Y:S01]  /*10380*/  HGMMA.64x32x16.F32 R152, R28, gdesc[UR16].tnspB, R152, gsb0 ;  /* 0x406000101c987df0 */ /* 0x000fe20008000898 */
[----:B------:R-:W-:Y:S01]  /*10390*/  @!P5 FMUL R80, R80, 0.5 ;  /* 0x3f0000005050d820 */ /* 0x000fe20000400000 */
[----:B-1----:R-:W-:Y:S01]  /*103a0*/  @!P4 FMUL R87, R87, R87 ;  /* 0x000000575757c220 */ /* 0x002fe20000400000 */
[----:B------:R-:W-:Y:S01]  /*103b0*/  FSETP.GEU.AND P4, PT, R85, -126, PT ;  /* 0xc2fc00005500780b */ /* 0x000fe20003f8e000 */
[----:B------:R-:W-:Y:S01]  /*103c0*/  @!P6 FMUL R17, R17, 0.5 ;  /* 0x3f0000001111e820 */ /* 0x000fe20000400000 */
[----:B------:R-:W-:Y:S02]  /*103d0*/  @!P3 FMUL R7, R7, 0.5 ;  /* 0x3f0000000707b820 */ /* 0x000fe40000400000 */
[----:B------:R-:W1:Y:S01]  /*103e0*/  MUFU.EX2 R80, R80 ;  /* 0x0000005000507308 */ /* 0x000e620000000800 */
[----:B------:R-:W-:-:S07]  /*103f0*/  FADD R35, R35, R16 ;  /* 0x0000001023237221 */ /* 0x000fce0000000000 */
[----:B------:R-:W2:Y:S01]  /*10400*/  MUFU.EX2 R17, R17 ;  /* 0x0000001100117308 */ /* 0x000ea20000000800 */
[----:B------:R-:W-:Y:S01]  /*10410*/  @!P4 FMUL R85, R85, 0.5 ;  /* 0x3f0000005555c820 */ /* 0x000fe20000400000 */
[----:B------:R-:W-:-:S06]  /*10420*/  FADD R24, R35, R48 ;  /* 0x0000003023187221 */ /* 0x000fcc0000000000 */
[----:B------:R-:W4:Y:S01]  /*10430*/  MUFU.EX2 R7, R7 ;  /* 0x0000000700077308 */ /* 0x000f220000000800 */
[----:B------:R-:W-:Y:S01]  /*10440*/  FADD R24, R24, R47 ;  /* 0x0000002f18187221 */ /* 0x000fe20000000000 */
[----:B-1----:R-:W-:-:S06]  /*10450*/  @!P5 FMUL R80, R80, R80 ;  /* 0x000000505050d220 */ /* 0x002fcc0000400000 */
[----:B------:R-:W1:Y:S01]  /*10460*/  MUFU.EX2 R49, R85 ;  /* 0x0000005500317308 */ /* 0x000e620000000800 */
[----:B------:R-:W-:Y:S01]  /*10470*/  FADD R41, R24, R87 ;  /* 0x0000005718297221 */ /* 0x000fe20000000000 */
[----:B--2---:R-:W-:Y:S01]  /*10480*/  @!P6 FMUL R17, R17, R17 ;  /* 0x000000111111e220 */ /* 0x004fe20000400000 */
[----:B------:R-:W-:-:S04]  /*10490*/  FADD R24, R39, R80 ;  /* 0x0000005027187221 */ /* 0x000fc80000000000 */
[----:B------:R-:W-:Y:S01]  /*104a0*/  FADD R26, R24, R17 ;  /* 0x00000011181a7221 */ /* 0x000fe20000000000 */
[----:B----4-:R-:W-:-:S04]  /*104b0*/  @!P3 FMUL R7, R7, R7 ;  /* 0x000000070707b220 */ /* 0x010fc80000400000 */
[----:B------:R-:W-:Y:S01]  /*104c0*/  FADD R26, R26, R7 ;  /* 0x000000071a1a7221 */ /* 0x000fe20000000000 */
[----:B-1----:R-:W-:Y:S01]  /*104d0*/  @!P4 FMUL R49, R49, R49 ;  /* 0x000000313131c220 */ /* 0x002fe20000400000 */
[----:B------:R-:W-:Y:S01]  /*104e0*/  F2FP.F16.F32.PACK_AB R25, R48, R16 ;  /* 0x000000103019723e */ /* 0x000fe200000000ff */
[----:B------:R-:W-:Y:S01]  /*104f0*/  UIADD3 UR6, UR4, 0x1c0, URZ ;  /* 0x000001c004067890 */ /* 0x000fe2000fffe03f */
[----:B------:R-:W-:Y:S01]  /*10500*/  F2FP.F16.F32.PACK_AB R27, R87, R47 ;  /* 0x0000002f571b723e */ /* 0x000fe200000000ff */
[----:B------:R-:W-:Y:S01]  /*10510*/  FADD R40, R26, R49 ;  /* 0x000000311a287221 */ /* 0x000fe20000000000 */
[----:B------:R-:W-:Y:S02]  /*10520*/  F2FP.F16.F32.PACK_AB R24, R17, R80 ;  /* 0x000000501118723e */ /* 0x000fe400000000ff */
        /* <DEDUP_REMOVED lines=31> */
[----:B------:R-:W-:Y:S01]  /*10720*/  FFMA R8, R95, UR38, -R0 ;  /* 0x000000265f087c23 */ /* 0x000fe20008000800 */
[----:B------:R-:W-:Y:S02]  /*10730*/  WARPGROUP.DEPBAR.LE gsb0, 0x0 ;  /* 0x00008000000079c5 */ /* 0x000fe40000010000 */
[----:B------:R-:W-:-:S06]  /*10740*/  WARPGROUP.ARRIVE ;  /* 0x00000000000079c5 */ /* 0x000fcc0000000000 */
[----:B------:R-:W-:Y:S01]  /*10750*/  HGMMA.64x32x16.F32 R168, R24, gdesc[UR4].tnspB, R168, gsb0 ;  /* 0x4060000418a87df0 */ /* 0x000fe200080008a8 */
[----:B------:R-:W-:Y:S02]  /*10760*/  FSETP.GEU.AND P6, PT, R91, -126, PT ;  /* 0xc2fc00005b00780b */ /* 0x000fe40003fce000 */
[----:B------:R-:W-:Y:S02]  /*10770*/  FSETP.GEU.AND P3, PT, R94, -126, PT ;  /* 0xc2fc00005e00780b */ /* 0x000fe40003f6e000 */
[----:B------:R-:W-:Y:S01]  /*10780*/  FSETP.GEU.AND P4, PT, R8, -126, PT ;  /* 0xc2fc00000800780b */ /* 0x000fe20003f8e000 */
[----:B------:R-:W-:Y:S01]  /*10790*/  @!P5 FMUL R90, R90, 0.5 ;  /* 0x3f0000005a5ad820 */ /* 0x000fe20000400000 */
[----:B------:R-:W-:-:S05]  /*107a0*/  UIADD3 UR18, UR4, 0x19c0, URZ ;  /* 0x000019c004127890 */ /* 0x000fca000fffe03f */
[----:B------:R-:W1:Y:S02]  /*107b0*/  MUFU.EX2 R90, R90 ;  /* 0x0000005a005a7308 */ /* 0x000e640000000800 */
[----:B------:R-:W-:Y:S02]  /*107c0*/  @!P6 FMUL R91, R91, 0.5 ;  /* 0x3f0000005b5be820 */ /* 0x000fe40000400000 */
[----:B------:R-:W-:Y:S02]  /*107d0*/  @!P3 FMUL R94, R94, 0.5 ;  /* 0x3f0000005e5eb820 */ /* 0x000fe40000400000 */
[----:B------:R-:W-:Y:S01]  /*107e0*/  @!P4 FMUL R8, R8, 0.5 ;  /* 0x3f0000000808c820 */ /* 0x000fe20000400000 */
[----:B------:R-:W-:Y:S01]  /*107f0*/  UMOV UR19, 0x80000020 ;  /* 0x8000002000137882 */ /* 0x000fe20000000000 */
[----:B------:R-:W2:Y:S08]  /*10800*/  MUFU.EX2 R91, R91 ;  /* 0x0000005b005b7308 */ /* 0x000eb00000000800 */
[----:B------:R-:W4:Y:S01]  /*10810*/  MUFU.EX2 R9, R94 ;  /* 0x0000005e00097308 */ /* 0x000f220000000800 */
[----:B------:R-:W-:-:S07]  /*10820*/  FFMA R19, R88, UR38, -R5 ;  /* 0x0000002658137c23 */ /* 0x000fce0008000805 */
[----:B------:R-:W3:Y:S01]  /*10830*/  MUFU.EX2 R8, R8 ;  /* 0x0000000800087308 */ /* 0x000ee20000000800 */
[----:B------:R-:W-:Y:S02]  /*10840*/  WARPGROUP.DEPBAR.LE gsb0, 0x0 ;  /* 0x00008000000079c5 */ /* 0x000fe40000010000 */
[----:B------:R-:W-:-:S06]  /*10850*/  WARPGROUP.ARRIVE ;  /* 0x00000000000079c5 */ /* 0x000fcc0000000000 */
[----:B------:R-:W-:Y:S01]  /*10860*/  HGMMA.64x32x16.F32 R152, R24, gdesc[UR16].tnspB, R152, gsb0 ;  /* 0x4060001018987df0 */ /* 0x000fe20008000898 */
[----:B-1----:R-:W-:Y:S01]  /*10870*/  @!P5 FMUL R90, R90, R90 ;  /* 0x0000005a5a5ad220 */ /* 0x002fe20000400000 */
[----:B------:R-:W-:Y:S01]  /*10880*/  FSETP.GEU.AND P5, PT, R19, -126, PT ;  /* 0xc2fc00001300780b */ /* 0x000fe20003fae000 */
[----:B--2---:R-:W-:Y:S01]  /*10890*/  @!P6 FMUL R91, R91, R91 ;  /* 0x0000005b5b5be220 */ /* 0x004fe20000400000 */
[----:B----4-:R-:W-:Y:S01]  /*108a0*/  @!P3 FMUL R9, R9, R9 ;  /* 0x000000090909b220 */ /* 0x010fe20000400000 */
[----:B------:R-:W-:Y:S01]  /*108b0*/  FSETP.GEU.AND P6, PT, R89, -126, PT ;  /* 0xc2fc00005900780b */ /* 0x000fe20003fce000 */
[----:B---3--:R-:W-:Y:S01]  /*108c0*/  @!P4 FMUL R8, R8, R8 ;  /* 0x000000080808c220 */ /* 0x008fe20000400000 */
[----:B------:R-:W-:Y:S02]  /*108d0*/  FSETP.GEU.AND P3, PT, R92, -126, PT ;  /* 0xc2fc00005c00780b */ /* 0x000fe40003f6e000 */
[----:B------:R-:W-:-:S06]  /*108e0*/  FSETP.GEU.AND P4, PT, R93, -126, PT ;  /* 0xc2fc00005d00780b */ /* 0x000fcc0003f8e000 */
[----:B------:R-:W-:-:S03]  /*108f0*/  @!P5 FMUL R19, R19, 0.5 ;  /* 0x3f0000001313d820 */ /* 0x000fc60000400000 */
[----:B------:R-:W-:Y:S02]  /*10900*/  @!P6 FMUL R89, R89, 0.5 ;  /* 0x3f0000005959e820 */ /* 0x000fe40000400000 */
[----:B------:R-:W-:Y:S01]  /*10910*/  @!P3 FMUL R92, R92, 0.5 ;  /* 0x3f0000005c5cb820 */ /* 0x000fe20000400000 */
[----:B------:R-:W1:Y:S01]  /*10920*/  MUFU.EX2 R19, R19 ;  /* 0x0000001300137308 */ /* 0x000e620000000800 */
[----:B------:R-:W-:-:S07]  /*10930*/  @!P4 FMUL R93, R93, 0.5 ;  /* 0x3f0000005d5dc820 */ /* 0x000fce0000400000 */
[----:B------:R-:W2:Y:S08]  /*10940*/  MUFU.EX2 R89, R89 ;  /* 0x0000005900597308 */ /* 0x000eb00000000800 */
[----:B------:R-:W3:Y:S08]  /*10950*/  MUFU.EX2 R92, R92 ;  /* 0x0000005c005c7308 */ /* 0x000ef00000000800 */
[----:B------:R-:W4:Y:S01]  /*10960*/  MUFU.EX2 R11, R93 ;  /* 0x0000005d000b7308 */ /* 0x000f220000000800 */
[----:B-1----:R-:W-:Y:S01]  /*10970*/  @!P5 FMUL R19, R19, R19 ;  /* 0x000000131313d220 */ /* 0x002fe20000400000 */
[----:B------:R-:W-:Y:S01]  /*10980*/  FADD R42, R41, R90 ;  /* 0x0000005a292a7221 */ /* 0x000fe20000000000 */
[----:B--2---:R-:W-:Y:S01]  /*10990*/  @!P6 FMUL R89, R89, R89 ;  /* 0x000000595959e220 */ /* 0x004fe20000400000 */
[----:B------:R-:W-:-:S02]  /*109a0*/  WARPGROUP.DEPBAR.LE gsb0, 0x0 ;  /* 0x00008000000079c5 */ /* 0x000fc40000010000 */
[----:B------:R-:W-:Y:S01]  /*109b0*/  FADD R24, R40, R19 ;  /* 0x0000001328187221 */ /* 0x000fe20000000000 */
[----:B------:R-:W-:Y:S01]  /*109c0*/  FADD R26, R42, R91 ;  /* 0x0000005b2a1a7221 */ /* 0x000fe20000000000 */
[----:B---3--:R-:W-:Y:S01]  /*109d0*/  @!P3 FMUL R92, R92, R92 ;  /* 0x0000005c5c5cb220 */ /* 0x008fe20000400000 */
[----:B------:R-:W-:Y:S01]  /*109e0*/  F2FP.F16.F32.PACK_AB R25, R91, R90 ;  /* 0x0000005a5b19723e */ /* 0x000fe200000000ff */
[----:B------:R-:W-:Y:S01]  /*109f0*/  FADD R31, R24, R89 ;  /* 0x00000059181f7221 */ /* 0x000fe20000000000 */
[----:B------:R-:W-:Y:S01]  /*10a00*/  FADD R39, R26, R9 ;  /* 0x000000091a277221 */ /* 0x000fe20000000000 */
[----:B----4-:R-:W-:Y:S01]  /*10a10*/  @!P4 FMUL R11, R11, R11 ;  /* 0x0000000b0b0bc220 */ /* 0x010fe20000400000 */
[----:B------:R-:W-:Y:S01]  /*10a20*/  F2FP.F16.F32.PACK_AB R24, R89, R19 ;  /* 0x000000135918723e */ /* 0x000fe200000000ff */
[----:B------:R-:W-:Y:S01]  /*10a30*/  UIADD3 UR6, UR4, 0x200, URZ ;  /* 0x0000020004067890 */ /* 0x000fe2000fffe03f */
[----:B------:R-:W-:Y:S02]  /*10a40*/  F2FP.F16.F32.PACK_AB R27, R8, R9 ;  /* 0x00000009081b723e */ /* 0x000fe400000000ff */
[----:B------:R-:W-:-:S04]  /*10a50*/  F2FP.F16.F32.PACK_AB R26, R11, R92 ;  /* 0x0000005c0b1a723e */ /* 0x000fc800000000ff */
        /* <DEDUP_REMOVED lines=29> */
[----:B------:R-:W-:Y:S01]  /*10c30*/  FFMA R14, R102, UR38, -R0 ;  /* 0x00000026660e7c23 */ /* 0x000fe20008000800 */
[----:B------:R-:W-:Y:S01]  /*10c40*/  FSETP.GEU.AND P6, PT, R99, -126, PT ;  /* 0xc2fc00006300780b */ /* 0x000fe20003fce000 */
[----:B------:R-:W-:Y:S02]  /*10c50*/  WARPGROUP.DEPBAR.LE gsb0, 0x0 ;  /* 0x00008000000079c5 */ /* 0x000fe40000010000 */
[----:B------:R-:W-:-:S06]  /*10c60*/  WARPGROUP.ARRIVE ;  /* 0x00000000000079c5 */ /* 0x000fcc0000000000 */
[----:B------:R-:W-:Y:S01]  /*10c70*/  HGMMA.64x32x16.F32 R168, R24, gdesc[UR8].tnspB, R168, gsb0 ;  /* 0x4060000818a87df0 */ /* 0x000fe200080008a8 */
[----:B------:R-:W-:Y:S02]  /*10c80*/  FSETP.GEU.AND P5, PT, R10, -126, PT ;  /* 0xc2fc00000a00780b */ /* 0x000fe40003fae000 */
[----:B------:R-:W-:Y:S02]  /*10c90*/  FSETP.GEU.AND P3, PT, R14, -126, PT ;  /* 0xc2fc00000e00780b */ /* 0x000fe40003f6e000 */
[----:B------:R-:W-:Y:S01]  /*10ca0*/  FSETP.GEU.AND P4, PT, R103, -126, PT ;  /* 0xc2fc00006700780b */ /* 0x000fe20003f8e000 */
[----:B------:R-:W-:Y:S01]  /*10cb0*/  @!P6 FMUL R99, R99, 0.5 ;  /* 0x3f0000006363e820 */ /* 0x000fe20000400000 */
[----:B------:R-:W-:-:S07]  /*10cc0*/  UIADD3 UR6, UR4, 0x1a00, URZ ;  /* 0x00001a0004067890 */ /* 0x000fce000fffe03f */
[----:B------:R-:W-:Y:S02]  /*10cd0*/  @!P5 FMUL R10, R10, 0.5 ;  /* 0x3f0000000a0ad820 */ /* 0x000fe40000400000 */
[----:B------:R-:W-:Y:S02]  /*10ce0*/  @!P3 FMUL R14, R14, 0.5 ;  /* 0x3f0000000e0eb820 */ /* 0x000fe40000400000 */
[----:B------:R-:W-:Y:S01]  /*10cf0*/  @!P4 FMUL R103, R103, 0.5 ;  /* 0x3f0000006767c820 */ /* 0x000fe20000400000 */
[----:B------:R-:W-:Y:S01]  /*10d00*/  MUFU.EX2 R18, R99 ;  /* 0x0000006300127308 */ /* 0x000fe20000000800 */
[----:B------:R-:W-:-:S07]  /*10d10*/  UMOV UR7, 0x80000020 ;  /* 0x8000002000077882 */ /* 0x000fce0000000000 */
[----:B------:R-:W1:Y:S08]  /*10d20*/  MUFU.EX2 R10, R10 ;  /* 0x0000000a000a7308 */ /* 0x000e700000000800 */
[----:B------:R-:W2:Y:S08]  /*10d30*/  MUFU.EX2 R14, R14 ;  /* 0x0000000e000e7308 */ /* 0x000eb00000000800 */
[----:B------:R-:W3:Y:S01]  /*10d40*/  MUFU.EX2 R12, R103 ;  /* 0x00000067000c7308 */ /* 0x000ee20000000800 */
[----:B------:R-:W-:-:S02]  /*10d50*/  WARPGROUP.DEPBAR.LE gsb0, 0x0 ;  /* 0x00008000000079c5 */ /* 0x000fc40000010000 */
[----:B------:R-:W-:Y:S01]  /*10d60*/  WARPGROUP.ARRIVE ;  /* 0x00000000000079c5 */ /* 0x000fe20000000000 */
[----:B------:R-:W-:-:S05]  /*10d70*/  FFMA R33, R96, UR38, -R5 ;  /* 0x0000002660217c23 */ /* 0x000fca0008000805 */
[----:B------:R-:W-:Y:S01]  /*10d80*/  HGMMA.64x32x16.F32 R152, R24, gdesc[UR4].tnspB, R152, gsb0 ;  /* 0x4060000418987df0 */ /* 0x000fe20008000898 */
[--C-:B------:R-:W-:Y:S01]  /*10d90*/  FFMA R22, R97, UR38, -R5.reuse ;  /* 0x0000002661167c23 */ /* 0x100fe20008000805 */
[--C-:B------:R-:W-:Y:S01]  /*10da0*/  FFMA R23, R100, UR38, -R5.reuse ;  /* 0x0000002664177c23 */ /* 0x100fe20008000805 */
[----:B------:R-:W-:Y:S01]  /*10db0*/  FFMA R32, R101, UR38, -R5 ;  /* 0x0000002665207c23 */ /* 0x000fe20008000805 */
[----:B-1----:R-:W-:Y:S01]  /*10dc0*/  @!P5 FMUL R10, R10, R10 ;  /* 0x0000000a0a0ad220 */ /* 0x002fe20000400000 */
[----:B------:R-:W-:Y:S01]  /*10dd0*/  @!P6 FMUL R18, R18, R18 ;  /* 0x000000121212e220 */ /* 0x000fe20000400000 */
[----:B--2---:R-:W-:Y:S01]  /*10de0*/  @!P3 FMUL R14, R14, R14 ;  /* 0x0000000e0e0eb220 */ /* 0x004fe20000400000 */
[----:B---3--:R-:W-:Y:S01]  /*10df0*/  @!P4 FMUL R12, R12, R12 ;  /* 0x0000000c0c0cc220 */ /* 0x008fe20000400000 */
[----:B------:R-:W-:Y:S02]  /*10e00*/  FSETP.GEU.AND P5, PT, R33, -126, PT ;  /* 0xc2fc00002100780b */ /* 0x000fe40003fae000 */
[----:B------:R-:W-:-:S02]  /*10e10*/  FSETP.GEU.AND P6, PT, R22, -126, PT ;  /* 0xc2fc00001600780b */ /* 0x000fc40003fce000 */
[----:B------:R-:W-:Y:S02]  /*10e20*/  FSETP.GEU.AND P3, PT, R23, -126, PT ;  /* 0xc2fc00001700780b */ /* 0x000fe40003f6e000 */
[----:B------:R-:W-:-:S07]  /*10e30*/  FSETP.GEU.AND P4, PT, R32, -126, PT ;  /* 0xc2fc00002000780b */ /* 0x000fce0003f8e000 */
[----:B------:R-:W-:Y:S02]  /*10e40*/  @!P5 FMUL R33, R33, 0.5 ;  /* 0x3f0000002121d820 */ /* 0x000fe40000400000 */
[----:B------:R-:W-:Y:S02]  /*10e50*/  @!P6 FMUL R22, R22, 0.5 ;  /* 0x3f0000001616e820 */ /* 0x000fe40000400000 */
[----:B------:R-:W-:Y:S02]  /*10e60*/  @!P3 FMUL R23, R23, 0.5 ;  /* 0x3f0000001717b820 */ /* 0x000fe40000400000 */
[----:B------:R-:W-:Y:S01]  /*10e70*/  @!P4 FMUL R32, R32, 0.5 ;  /* 0x3f0000002020c820 */ /* 0x000fe20000400000 */
[----:B------:R-:W1:Y:S08]  /*10e80*/  MUFU.EX2 R33, R33 ;  /* 0x0000002100217308 */ /* 0x000e700000000800 */
[----:B------:R-:W2:Y:S08]  /*10e90*/  MUFU.EX2 R22, R22 ;  /* 0x0000001600167308 */ /* 0x000eb00000000800 */
[----:B------:R-:W3:Y:S08]  /*10ea0*/  MUFU.EX2 R23, R23 ;  /* 0x0000001700177308 */ /* 0x000ef00000000800 */
[----:B------:R-:W4:Y:S01]  /*10eb0*/  MUFU.EX2 R32, R32 ;  /* 0x0000002000207308 */ /* 0x000f220000000800 */
[----:B-1----:R-:W-:Y:S01]  /*10ec0*/  @!P5 FMUL R33, R33, R33 ;  /* 0x000000212121d220 */ /* 0x002fe20000400000 */
[----:B--2---:R-:W-:Y:S01]  /*10ed0*/  @!P6 FMUL R22, R22, R22 ;  /* 0x000000161616e220 */ /* 0x004fe20000400000 */
[----:B------:R-:W-:-:S02]  /*10ee0*/  WARPGROUP.DEPBAR.LE gsb0, 0x0 ;  /* 0x00008000000079c5 */ /* 0x000fc40000010000 */
[----:B---3--:R-:W-:Y:S01]  /*10ef0*/  @!P3 FMUL R23, R23, R23 ;  /* 0x000000171717b220 */ /* 0x008fe20000400000 */
[----:B------:R-:W-:Y:S01]  /*10f00*/  F2FP.F16.F32.PACK_AB R25, R18, R10 ;  /* 0x0000000a1219723e */ /* 0x000fe200000000ff */
[----:B------:R-:W-:Y:S01]  /*10f10*/  UIADD3 UR6, UR4, 0x240, URZ ;  /* 0x0000024004067890 */ /* 0x000fe2000fffe03f */
[----:B------:R-:W-:Y:S01]  /*10f20*/  F2FP.F16.F32.PACK_AB R24, R22, R33 ;  /* 0x000000211618723e */ /* 0x000fe200000000ff */
[----:B----4-:R-:W-:Y:S01]  /*10f30*/  @!P4 FMUL R32, R32, R32 ;  /* 0x000000202020c220 */ /* 0x010fe20000400000 */
[----:B------:R-:W-:-:S04]  /*10f40*/  F2FP.F16.F32.PACK_AB R27, R12, R14 ;  /* 0x0000000e0c1b723e */ /* 0x000fc800000000ff */
[----:B------:R-:W-:-:S04]  /*10f50*/  F2FP.F16.F32.PACK_AB R26, R32, R23 ;  /* 0x00000017201a723e */ /* 0x000fc800000000ff */
[----:B------:R-:W-:Y:S01]  /*10f60*/  WARPGROUP.ARRIVE ;  /* 0x00000000000079c5 */ /* 0x000fe20000000000 */
[----:B------:R-:W-:-:S05]  /*10f70*/  UMOV UR7, 0x80000020 ;  /* 0x8000002000077882 */ /* 0x000fca0000000000 */
[----:B------:R-:W-:Y:S01]  /*10f80*/  HGMMA.64x32x16.F32 R52, R24, gdesc[UR4].tnspB, R52, gsb0 ;  /* 0x4060000418347df0 */ /* 0x000fe20008000834 */
[----:B------:R-:W-:-:S07]  /*10f90*/  UIADD3 UR8, UR4, 0x640, URZ ;  /* 0x0000064004087890 */ /* 0x000fce000fffe03f */
        /* <DEDUP_REMOVED lines=24> */
[--C-:B------:R-:W-:Y:S01]  /*11120*/  FFMA R36, R111, UR38, -R0.reuse ;  /* 0x000000266f247c23 */ /* 0x100fe20008000800 */
[----:B------:R-:W-:Y:S01]  /*11130*/  FFMA R34, R107, UR38, -R0 ;  /* 0x000000266b227c23 */ /* 0x000fe20008000800 */
[----:B------:R-:W-:Y:S02]  /*11140*/  WARPGROUP.DEPBAR.LE gsb0, 0x0 ;  /* 0x00008000000079c5 */ /* 0x000fe40000010000 */
[----:B------:R-:W-:-:S06]  /*11150*/  WARPGROUP.ARRIVE ;  /* 0x00000000000079c5 */ /* 0x000fcc0000000000 */
[----:B------:R-:W-:Y:S01]  /*11160*/  HGMMA.64x32x16.F32 R168, R24, gdesc[UR4].tnspB, R168, gsb0 ;  /* 0x4060000418a87df0 */ /* 0x000fe200080008a8 */
[----:B------:R-:W-:Y:S02]  /*11170*/  FSETP.GEU.AND P3, PT, R13, -126, PT ;  /* 0xc2fc00000d00780b */ /* 0x000fe40003f6e000 */
[----:B------:R-:W-:Y:S02]  /*11180*/  FSETP.GEU.AND P4, PT, R36, -126, PT ;  /* 0xc2fc00002400780b */ /* 0x000fe40003f8e000 */
[----:B------:R-:W-:Y:S02]  /*11190*/  FSETP.GEU.AND P6, PT, R34, -126, PT ;  /* 0xc2fc00002200780b */ /* 0x000fe40003fce000 */
[----:B------:R-:W-:Y:S01]  /*111a0*/  FSETP.GEU.AND P5, PT, R106, -126, PT ;  /* 0xc2fc00006a00780b */ /* 0x000fe20003fae000 */
[----:B------:R-:W-:-:S06]  /*111b0*/  UIADD3 UR18, UR4, 0x1a40, URZ ;  /* 0x00001a4004127890 */ /* 0x000fcc000fffe03f */
[----:B------:R-:W-:Y:S02]  /*111c0*/  @!P3 FMUL R13, R13, 0.5 ;  /* 0x3f0000000d0db820 */ /* 0x000fe40000400000 */
[----:B------:R-:W-:Y:S02]  /*111d0*/  @!P4 FMUL R36, R36, 0.5 ;  /* 0x3f0000002424c820 */ /* 0x000fe40000400000 */
[----:B------:R-:W-:Y:S02]  /*111e0*/  @!P6 FMUL R34, R34, 0.5 ;  /* 0x3f0000002222e820 */ /* 0x000fe40000400000 */
[----:B------:R-:W-:Y:S01]  /*111f0*/  @!P5 FMUL R106, R106, 0.5 ;  /* 0x3f0000006a6ad820 */ /* 0x000fe20000400000 */
[----:B------:R-:W1:Y:S01]  /*11200*/  MUFU.EX2 R13, R13 ;  /* 0x0000000d000d7308 */ /* 0x000e620000000800 */
[----:B------:R-:W-:-:S07]  /*11210*/  UMOV UR19, 0x80000020 ;  /* 0x8000002000137882 */ /* 0x000fce0000000000 */
[----:B------:R-:W2:Y:S08]  /*11220*/  MUFU.EX2 R36, R36 ;  /* 0x0000002400247308 */ /* 0x000eb00000000800 */
[----:B------:R-:W3:Y:S08]  /*11230*/  MUFU.EX2 R15, R106 ;  /* 0x0000006a000f7308 */ /* 0x000ef00000000800 */
[----:B------:R-:W4:Y:S01]  /*11240*/  MUFU.EX2 R34, R34 ;  /* 0x0000002200227308 */ /* 0x000f220000000800 */
[----:B------:R-:W-:-:S02]  /*11250*/  WARPGROUP.DEPBAR.LE gsb0, 0x0 ;  /* 0x00008000000079c5 */ /* 0x000fc40000010000 */
[----:B------:R-:W-:Y:S01]  /*11260*/  WARPGROUP.ARRIVE ;  /* 0x00000000000079c5 */ /* 0x000fe20000000000 */
[----:B------:R-:W-:-:S05]  /*11270*/  FFMA R38, R108, UR38, -R5 ;  /* 0x000000266c267c23 */ /* 0x000fca0008000805 */
[----:B------:R-:W-:Y:S01]  /*11280*/  HGMMA.64x32x16.F32 R152, R24, gdesc[UR16].tnspB, R152, gsb0 ;  /* 0x4060001018987df0 */ /* 0x000fe20008000898 */
[----:B------:R-:W-:Y:S01]  /*11290*/  FFMA R37, R109, UR38, -R5 ;  /* 0x000000266d257c23 */ /* 0x000fe20008000805 */
[----:B-1----:R-:W-:Y:S01]  /*112a0*/  @!P3 FMUL R13, R13, R13 ;  /* 0x0000000d0d0db220 */ /* 0x002fe20000400000 */
[----:B--2---:R-:W-:Y:S01]  /*112b0*/  @!P4 FMUL R36, R36, R36 ;  /* 0x000000242424c220 */ /* 0x004fe20000400000 */
[----:B------:R-:W-:Y:S01]  /*112c0*/  FSETP.GEU.AND P3, PT, R38, -126, PT ;  /* 0xc2fc00002600780b */ /* 0x000fe20003f6e000 */
[----:B---3--:R-:W-:Y:S01]  /*112d0*/  @!P5 FMUL R15, R15, R15 ;  /* 0x0000000f0f0fd220 */ /* 0x008fe20000400000 */
[----:B------:R-:W-:Y:S01]  /*112e0*/  FSETP.GEU.AND P4, PT, R37, -126, PT ;  /* 0xc2fc00002500780b */ /* 0x000fe20003f8e000 */
[----:B----4-:R-:W-:Y:S01]  /*112f0*/  @!P6 FMUL R34, R34, R34 ;  /* 0x000000222222e220 */ /* 0x010fe20000400000 */
[----:B------:R-:W-:Y:S02]  /*11300*/  FSETP.GEU.AND P5, PT, R104, -126, PT ;  /* 0xc2fc00006800780b */ /* 0x000fe40003fae000 */
[----:B------:R-:W-:-:S07]  /*11310*/  FSETP.GEU.AND P6, PT, R105, -126, PT ;  /* 0xc2fc00006900780b */ /* 0x000fce0003fce000 */
[----:B------:R-:W-:Y:S02]  /*11320*/  @!P3 FMUL R38, R38, 0.5 ;  /* 0x3f0000002626b820 */ /* 0x000fe40000400000 */
[----:B------:R-:W-:Y:S02]  /*11330*/  @!P4 FMUL R37, R37, 0.5 ;  /* 0x3f0000002525c820 */ /* 0x000fe40000400000 */
[----:B------:R-:W-:Y:S02]  /*11340*/  @!P5 FMUL R104, R104, 0.5 ;  /* 0x3f0000006868d820 */ /* 0x000fe40000400000 */
[----:B------:R-:W-:Y:S01]  /*11350*/  @!P6 FMUL R105, R105, 0.5 ;  /* 0x3f0000006969e820 */ /* 0x000fe20000400000 */
[----:B------:R-:W-:Y:S08]  /*11360*/  MUFU.EX2 R38, R38 ;  /* 0x0000002600267308 */ /* 0x000ff00000000800 */
[----:B------:R-:W1:Y:S08]  /*11370*/  MUFU.EX2 R35, R104 ;  /* 0x0000006800237308 */ /* 0x000e700000000800 */
[----:B------:R-:W2:Y:S08]  /*11380*/  MUFU.EX2 R16, R105 ;  /* 0x0000006900107308 */ /* 0x000eb00000000800 */
[----:B------:R-:W3:Y:S01]  /*11390*/  MUFU.EX2 R37, R37 ;  /* 0x0000002500257308 */ /* 0x000ee20000000800 */
[----:B-1----:R-:W-:Y:S01]  /*113a0*/  @!P5 FMUL R35, R35, R35 ;  /* 0x000000232323d220 */ /* 0x002fe20000400000 */
[----:B------:R-:W-:Y:S01]  /*113b0*/  @!P3 FMUL R38, R38, R38 ;  /* 0x000000262626b220 */ /* 0x000fe20000400000 */
[----:B------:R-:W-:-:S02]  /*113c0*/  WARPGROUP.DEPBAR.LE gsb0, 0x0 ;  /* 0x00008000000079c5 */ /* 0x000fc40000010000 */
[----:B--2---:R-:W-:Y:S01]  /*113d0*/  @!P6 FMUL R16, R16, R16 ;  /* 0x000000101010e220 */ /* 0x004fe20000400000 */
[----:B------:R-:W-:Y:S01]  /*113e0*/  F2FP.F16.F32.PACK_AB R25, R34, R15 ;  /* 0x0000000f2219723e */ /* 0x000fe200000000ff */
[----:B------:R-:W-:Y:S01]  /*113f0*/  UIADD3 UR6, UR4, 0x280, URZ ;  /* 0x0000028004067890 */ /* 0x000fe2000fffe03f */
[----:B------:R-:W-:Y:S01]  /*11400*/  F2FP.F16.F32.PACK_AB R27, R36, R13 ;  /* 0x0000000d241b723e */ /* 0x000fe200000000ff */
[----:B---3--:R-:W-:Y:S01]  /*11410*/  @!P4 FMUL R37, R37, R37 ;  /* 0x000000252525c220 */ /* 0x008fe20000400000 */
[----:B------:R-:W-:-:S04]  /*11420*/  F2FP.F16.F32.PACK_AB R24, R16, R35 ;  /* 0x000000231018723e */ /* 0x000fc800000000ff */
        /* <DEDUP_REMOVED lines=38> */
[----:B------:R-:W-:-:S03]  /*11690*/  UIADD3 UR18, UR4, 0x1a80, URZ ;  /* 0x00001a8004127890 */ /* 0x000fc6000fffe03f */
[----:B------:R-:W1:Y:S04]  /*116a0*/  MUFU.EX2 R28, R114 ;  /* 0x00000072001c7308 */ /* 0x000e680000000800 */
[----:B------:R-:W-:Y:S02]  /*116b0*/  @!P4 FMUL R30, R30, 0.5 ;  /* 0x3f0000001e1ec820 */ /* 0x000fe40000400000 */
[----:B------:R-:W-:Y:S02]  /*116c0*/  @!P6 FMUL R115, R115, 0.5 ;  /* 0x3f0000007373e820 */ /* 0x000fe40000400000 */
[----:B------:R-:W-:Y:S02]  /*116d0*/  @!P3 FMUL R118, R118, 0.5 ;  /* 0x3f0000007676b820 */ /* 0x000fe40000400000 */
[----:B------:R-:W2:Y:S01]  /*116e0*/  MUFU.EX2 R17, R115 ;  /* 0x0000007300117308 */ /* 0x000ea20000000800 */
[----:B------:R-:W-:-:S07]  /*116f0*/  UMOV UR19, 0x80000020 ;  /* 0x8000002000137882 */ /* 0x000fce0000000000 */
[----:B------:R-:W3:Y:S08]  /*11700*/  MUFU.EX2 R7, R118 ;  /* 0x0000007600077308 */ /* 0x000ef00000000800 */
[----:B------:R-:W4:Y:S01]  /*11710*/  MUFU.EX2 R30, R30 ;  /* 0x0000001e001e7308 */ /* 0x000f220000000800 */
[----:B------:R-:W-:Y:S01]  /*11720*/  FFMA R29, R112, UR38, -R5 ;  /* 0x00000026701d7c23 */ /* 0x000fe20008000805 */
[----:B------:R-:W-:-:S02]  /*11730*/  WARPGROUP.DEPBAR.LE gsb0, 0x0 ;  /* 0x00008000000079c5 */ /* 0x000fc40000010000 */
[----:B------:R-:W-:-:S06]  /*11740*/  WARPGROUP.ARRIVE ;  /* 0x00000000000079c5 */ /* 0x000fcc0000000000 */
[----:B------:R-:W-:Y:S01]  /*11750*/  HGMMA.64x32x16.F32 R152, R24, gdesc[UR16].tnspB, R152, gsb0 ;  /* 0x4060001018987df0 */ /* 0x000fe20008000898 */
[----:B-1----:R-:W-:Y:S01]  /*11760*/  @!P5 FMUL R28, R28, R28 ;  /* 0x0000001c1c1cd220 */ /* 0x002fe20000400000 */
[----:B------:R-:W-:Y:S01]  /*11770*/  FSETP.GEU.AND P5, PT, R29, -126, PT ;  /* 0xc2fc00001d00780b */ /* 0x000fe20003fae000 */
[----:B--2---:R-:W-:Y:S01]  /*11780*/  @!P6 FMUL R17, R17, R17 ;  /* 0x000000111111e220 */ /* 0x004fe20000400000 */
[----:B---3--:R-:W-:Y:S01]  /*11790*/  @!P3 FMUL R7, R7, R7 ;  /* 0x000000070707b220 */ /* 0x008fe20000400000 */
[----:B----4-:R-:W-:Y:S01]  /*117a0*/  @!P4 FMUL R30, R30, R30 ;  /* 0x0000001e1e1ec220 */ /* 0x010fe20000400000 */
[----:B------:R-:W-:Y:S02]  /*117b0*/  FSETP.GEU.AND P6, PT, R113, -126, PT ;  /* 0xc2fc00007100780b */ /* 0x000fe40003fce000 */
[----:B------:R-:W-:Y:S02]  /*117c0*/  FSETP.GEU.AND P3, PT, R116, -126, PT ;  /* 0xc2fc00007400780b */ /* 0x000fe40003f6e000 */
[----:B------:R-:W-:-:S05]  /*117d0*/  FSETP.GEU.AND P4, PT, R117, -126, PT ;  /* 0xc2fc00007500780b */ /* 0x000fca0003f8e000 */
[----:B------:R-:W-:-:S04]  /*117e0*/  @!P5 FMUL R29, R29, 0.5 ;  /* 0x3f0000001d1dd820 */ /* 0x000fc80000400000 */
        /* <DEDUP_REMOVED lines=53> */
[----:B------:R-:W-:Y:S01]  /*11b40*/  FADD R46, R31, R92 ;  /* 0x0000005c1f2e7221 */ /* 0x000fe20000000000 */
[----:B------:R-:W-:-:S05]  /*11b50*/  UIADD3 UR18, UR4, 0x1ac0, URZ ;  /* 0x00001ac004127890 */ /* 0x000fca000fffe03f */
[----:B------:R-:W-:Y:S02]  /*11b60*/  @!P5 FMUL R44, R44, 0.5 ;  /* 0x3f0000002c2cd820 */ /* 0x000fe40000400000 */
[----:B------:R-:W-:Y:S02]  /*11b70*/  @!P6 FMUL R123, R123, 0.5 ;  /* 0x3f0000007b7be820 */ /* 0x000fe40000400000 */
[----:B------:R-:W-:Y:S02]  /*11b80*/  @!P3 FMUL R126, R126, 0.5 ;  /* 0x3f0000007e7eb820 */ /* 0x000fe40000400000 */
[----:B------:R-:W-:Y:S01]  /*11b90*/  @!P4 FMUL R127, R127, 0.5 ;  /* 0x3f0000007f7fc820 */ /* 0x000fe20000400000 */
[----:B------:R-:W1:Y:S01]  /*11ba0*/  MUFU.EX2 R44, R44 ;  /* 0x0000002c002c7308 */ /* 0x000e620000000800 */
[----:B------:R-:W-:Y:S01]  /*11bb0*/  FADD R39, R39, R8 ;  /* 0x0000000827277221 */ /* 0x000fe20000000000 */
[----:B------:R-:W-:Y:S01]  /*11bc0*/  FADD R46, R46, R11 ;  /* 0x0000000b2e2e7221 */ /* 0x000fe20000000000 */
[----:B------:R-:W-:-:S05]  /*11bd0*/  UMOV UR19, 0x80000020 ;  /* 0x8000002000137882 */ /* 0x000fca0000000000 */
[----:B------:R-:W2:Y:S08]  /*11be0*/  MUFU.EX2 R9, R123 ;  /* 0x0000007b00097308 */ /* 0x000eb00000000800 */
[----:B------:R-:W3:Y:S08]  /*11bf0*/  MUFU.EX2 R8, R126 ;  /* 0x0000007e00087308 */ /* 0x000ef00000000800 */
[----:B------:R-:W4:Y:S01]  /*11c00*/  MUFU.EX2 R11, R127 ;  /* 0x0000007f000b7308 */ /* 0x000f220000000800 */
[----:B------:R-:W-:-:S02]  /*11c10*/  WARPGROUP.DEPBAR.LE gsb0, 0x0 ;  /* 0x00008000000079c5 */ /* 0x000fc40000010000 */
[----:B------:R-:W-:Y:S01]  /*11c20*/  WARPGROUP.ARRIVE ;  /* 0x00000000000079c5 */ /* 0x000fe20000000000 */
[----:B------:R-:W-:-:S05]  /*11c30*/  FFMA R31, R120, UR38, -R5 ;  /* 0x00000026781f7c23 */ /* 0x000fca0008000805 */
        /* <DEDUP_REMOVED lines=8> */
[----:B------:R-:W-:Y:S01]  /*11cc0*/  FSETP.GEU.AND P4, PT, R125, -126, PT ;  /* 0xc2fc00007d00780b */ /* 0x000fe20003f8e000 */
[----:B------:R-:W-:Y:S01]  /*11cd0*/  FADD R41, R39, R10 ;  /* 0x0000000a27297221 */ /* 0x000fe20000000000 */
[----:B------:R-:W-:-:S03]  /*11ce0*/  FADD R39, R46, R33 ;  /* 0x000000212e277221 */ /* 0x000fc60000000000 */
[----:B------:R-:W-:Y:S01]  /*11cf0*/  @!P5 FMUL R31, R31, 0.5 ;  /* 0x3f0000001f1fd820 */ /* 0x000fe20000400000 */
[----:B------:R-:W-:-:S03]  /*11d00*/  FADD R46, R39, R22 ;  /* 0x00000016272e7221 */ /* 0x000fc60000000000 */
        /* <DEDUP_REMOVED lines=46> */
[----:B------:R-:W-:Y:S01]  /*11ff0*/  FADD R43, R41, R18 ;  /* 0x00000012292b7221 */ /* 0x000fe20000000000 */
        /* <DEDUP_REMOVED lines=15> */
[----:B------:R-:W-:-:S07]  /*120f0*/  UMOV UR7, 0x80000020 ;  /* 0x8000002000077882 */ /* 0x000fce0000000000 */
[----:B------:R-:W2:Y:S01]  /*12100*/  MUFU.EX2 R14, R135 ;  /* 0x00000087000e7308 */ /* 0x000ea20000000800 */
[----:B------:R-:W-:-:S07]  /*12110*/  FADD R23, R46, R23 ;  /* 0x000000172e177221 */ /* 0x000fce0000000000 */
[----:B------:R-:W3:Y:S08]  /*12120*/  MUFU.EX2 R41, R130 ;  /* 0x0000008200297308 */ /* 0x000ef00000000800 */
[----:B------:R-:W4:Y:S01]  /*12130*/  MUFU.EX2 R18, R18 ;  /* 0x0000001200127308 */ /* 0x000f220000000800 */
[----:B------:R-:W-:Y:S02]  /*12140*/  WARPGROUP.DEPBAR.LE gsb0, 0x0 ;  /* 0x00008000000079c5 */ /* 0x000fe40000010000 */
[----:B------:R-:W-:Y:S01]  /*12150*/  WARPGROUP.ARRIVE ;  /* 0x00000000000079c5 */ /* 0x000fe20000000000 */
[----:B------:R-:W-:-:S05]  /*12160*/  FADD R46, R23, R32 ;  /* 0x00000020172e7221 */ /* 0x000fca0000000000 */
[----:B------:R-:W-:Y:S01]  /*12170*/  HGMMA.64x32x16.F32 R152, R24, gdesc[UR4].tnspB, R152, gsb0 ;  /* 0x4060000418987df0 */ /* 0x000fe20008000898 */
[--C-:B------:R-:W-:Y:S01]  /*12180*/  FFMA R23, R132, UR38, -R5.reuse ;  /* 0x0000002684177c23 */ /* 0x100fe20008000805 */
[----:B------:R-:W-:Y:S01]  /*12190*/  FFMA R32, R133, UR38, -R5 ;  /* 0x0000002685207c23 */ /* 0x000fe20008000805 */
[----:B-1----:R-:W-:Y:S01]  /*121a0*/  @!P3 FMUL R39, R39, R39 ;  /* 0x000000272727b220 */ /* 0x002fe20000400000 */
[----:B--2---:R-:W-:Y:S01]  /*121b0*/  @!P4 FMUL R14, R14, R14 ;  /* 0x0000000e0e0ec220 */ /* 0x004fe20000400000 */
[----:B---3--:R-:W-:Y:S01]  /*121c0*/  @!P5 FMUL R41, R41, R41 ;  /* 0x000000292929d220 */ /* 0x008fe20000400000 */
[----:B------:R-:W-:Y:S01]  /*121d0*/  FSETP.GEU.AND P3, PT, R23, -126, PT ;  /* 0xc2fc00001700780b */ /* 0x000fe20003f6e000 */
[----:B----4-:R-:W-:Y:S01]  /*121e0*/  @!P6 FMUL R18, R18, R18 ;  /* 0x000000121212e220 */ /* 0x010fe20000400000 */
[----:B------:R-:W-:Y:S02]  /*121f0*/  FSETP.GEU.AND P4, PT, R32, -126, PT ;  /* 0xc2fc00002000780b */ /* 0x000fe40003f8e000 */
[----:B------:R-:W-:-:S02]  /*12200*/  FSETP.GEU.AND P5, PT, R128, -126, PT ;  /* 0xc2fc00008000780b */ /* 0x000fc40003fae000 */
[----:B------:R-:W-:Y:S01]  /*12210*/  FSETP.GEU.AND P6, PT, R129, -126, PT ;  /* 0xc2fc00008100780b */ /* 0x000fe20003fce000 */
[----:B------:R-:W-:-:S06]  /*12220*/  FADD R48, R43, R12 ;  /* 0x0000000c2b307221 */ /* 0x000fcc0000000000 */
        /* <DEDUP_REMOVED lines=54> */
[----:B------:R-:W-:Y:S01]  /*12590*/  FADD R15, R48, R15 ;  /* 0x0000000f300f7221 */ /* 0x000fe20000000000 */
[----:B------:R-:W-:Y:S01]  /*125a0*/  @!P3 FMUL R142, R142, 0.5 ;  /* 0x3f0000008e8eb820 */ /* 0x000fe20000400000 */
[----:B------:R-:W-:Y:S01]  /*125b0*/  FADD R47, R46, R35 ;  /* 0x000000232e2f7221 */ /* 0x000fe20000000000 */
[----:B------:R-:W-:-:S05]  /*125c0*/  UIADD3 UR18, UR4, 0x1b40, URZ ;  /* 0x00001b4004127890 */ /* 0x000fca000fffe03f */
[----:B------:R-:W-:Y:S02]  /*125d0*/  @!P5 FMUL R45, R45, 0.5 ;  /* 0x3f0000002d2dd820 */ /* 0x000fe40000400000 */
[----:B------:R-:W-:Y:S01]  /*125e0*/  @!P4 FMUL R143, R143, 0.5 ;  /* 0x3f0000008f8fc820 */ /* 0x000fe20000400000 */
[----:B------:R-:W-:Y:S01]  /*125f0*/  FADD R46, R15, R34 ;  /* 0x000000220f2e7221 */ /* 0x000fe20000000000 */
        /* <DEDUP_REMOVED lines=10> */
[----:B-1----:R-:W-:Y:S01]  /*126a0*/  @!P5 FMUL R45, R45, R45 ;  /* 0x0000002d2d2dd220 */ /* 0x002fe20000400000 */
[----:B------:R-:W-:Y:S01]  /*126b0*/  @!P3 FMUL R34, R34, R34 ;  /* 0x000000222222b220 */ /* 0x000fe20000400000 */
[----:B--2---:R-:W-:Y:S01]  /*126c0*/  @!P4 FMUL R15, R15, R15 ;  /* 0x0000000f0f0fc220 */ /* 0x004fe20000400000 */
[----:B------:R-:W-:Y:S01]  /*126d0*/  FSETP.GEU.AND P5, PT, R35, -126, PT ;  /* 0xc2fc00002300780b */ /* 0x000fe20003fae000 */
[----:B---3--:R-:W-:Y:S01]  /*126e0*/  @!P6 FMUL R0, R0, R0 ;  /* 0x000000000000e220 */ /* 0x008fe20000400000 */
[----:B------:R-:W-:Y:S02]  /*126f0*/  FSETP.GEU.AND P3, PT, R140, -126, PT ;  /* 0xc2fc00008c00780b */ /* 0x000fe40003f6e000 */
[----:B------:R-:W-:Y:S02]  /*12700*/  FSETP.GEU.AND P4, PT, R141, -126, PT ;  /* 0xc2fc00008d00780b */ /* 0x000fe40003f8e000 */
[----:B------:R-:W-:Y:S01]  /*12710*/  FSETP.GEU.AND P6, PT, R137, -126, PT ;  /* 0xc2fc00008900780b */ /* 0x000fe20003fce000 */
[----:B------:R-:W-:-:S06]  /*12720*/  FADD R47, R47, R16 ;  /* 0x000000102f2f7221 */ /* 0x000fcc0000000000 */
        /* <DEDUP_REMOVED lines=51> */
[----:B------:R-:W-:Y:S02]  /*12a60*/  FSETP.GEU.AND P5, PT, R146, -126, PT ;  /* 0xc2fc00009200780b */ /* 0x000fe40003fae000 */
[----:B------:R-:W-:Y:S01]  /*12a70*/  FSETP.GEU.AND P3, PT, R150, -126, PT ;  /* 0xc2fc00009600780b */ /* 0x000fe20003f6e000 */
[----:B------:R-:W-:Y:S01]  /*12a80*/  FADD R13, R46, R13 ;  /* 0x0000000d2e0d7221 */ /* 0x000fe20000000000 */
[----:B------:R-:W-:Y:S01]  /*12a90*/  @!P6 FMUL R147, R147, 0.5 ;  /* 0x3f0000009393e820 */ /* 0x000fe20000400000 */
[----:B------:R-:W-:Y:S02]  /*12aa0*/  @!P4 FMUL R151, R151, 0.5 ;  /* 0x3f0000009797c820 */ /* 0x000fe40000400000 */
[----:B------:R-:W-:Y:S01]  /*12ab0*/  FADD R13, R13, R36 ;  /* 0x000000240d0d7221 */ /* 0x000fe20000000000 */
[----:B------:R-:W-:Y:S01]  /*12ac0*/  FADD R38, R47, R38 ;  /* 0x000000262f267221 */ /* 0x000fe20000000000 */
[----:B------:R-:W-:-:S02]  /*12ad0*/  UIADD3 UR18, UR4, 0x1b80, URZ ;  /* 0x00001b8004127890 */ /* 0x000fc4000fffe03f */
[----:B------:R-:W-:Y:S02]  /*12ae0*/  FADD R28, R13, R28 ;  /* 0x0000001c0d1c7221 */ /* 0x000fe40000000000 */
[----:B------:R-:W-:Y:S01]  /*12af0*/  @!P5 FMUL R146, R146, 0.5 ;  /* 0x3f0000009292d820 */ /* 0x000fe20000400000 */
[----:B------:R-:W-:Y:S01]  /*12b00*/  FADD R38, R38, R37 ;  /* 0x0000002526267221 */ /* 0x000fe20000000000 */
[----:B------:R-:W-:Y:S01]  /*12b10*/  @!P3 FMUL R150, R150, 0.5 ;  /* 0x3f0000009696b820 */ /* 0x000fe20000400000 */
[----:B------:R-:W-:Y:S01]  /*12b20*/  MUFU.EX2 R147, R147 ;  /* 0x0000009300937308 */ /* 0x000fe20000000800 */
[----:B------:R-:W-:Y:S01]  /*12b30*/  FADD R28, R28, R17 ;  /* 0x000000111c1c7221 */ /* 0x000fe20000000000 */
[----:B------:R-:W-:-:S06]  /*12b40*/  UMOV UR19, 0x80000020 ;  /* 0x8000002000137882 */ /* 0x000fcc0000000000 */
[----:B------:R-:W1:Y:S08]  /*12b50*/  MUFU.EX2 R37, R146 ;  /* 0x0000009200257308 */ /* 0x000e700000000800 */
[----:B------:R-:W2:Y:S08]  /*12b60*/  MUFU.EX2 R151, R151 ;  /* 0x0000009700977308 */ /* 0x000eb00000000800 */
[----:B------:R-:W3:Y:S01]  /*12b70*/  MUFU.EX2 R17, R150 ;  /* 0x0000009600117308 */ /* 0x000ee20000000800 */
[----:B------:R-:W-:-:S02]  /*12b80*/  WARPGROUP.DEPBAR.LE gsb0, 0x0 ;  /* 0x00008000000079c5 */ /* 0x000fc40000010000 */
[----:B------:R-:W-:-:S06]  /*12b90*/  WARPGROUP.ARRIVE ;  /* 0x00000000000079c5 */ /* 0x000fcc0000000000 */
[----:B------:R-:W-:Y:S01]  /*12ba0*/  HGMMA.64x32x16.F32 R152, R24, gdesc[UR16].tnspB, R152, gsb0 ;  /* 0x4060001018987df0 */ /* 0x000fe20008000898 */
[----:B------:R-:W-:Y:S01]  /*12bb0*/  FFMA R5, R149, UR38, -R5 ;  /* 0x0000002695057c23 */ /* 0x000fe20008000805 */
[----:B-1----:R-:W-:Y:S01]  /*12bc0*/  @!P5 FMUL R37, R37, R37 ;  /* 0x000000252525d220 */ /* 0x002fe20000400000 */
[----:B------:R-:W-:Y:S01]  /*12bd0*/  @!P6 FMUL R147, R147, R147 ;  /* 0x000000939393e220 */ /* 0x000fe20000400000 */
[----:B--2---:R-:W-:Y:S01]  /*12be0*/  @!P4 FMUL R151, R151, R151 ;  /* 0x000000979797c220 */ /* 0x004fe20000400000 */
[----:B------:R-:W-:Y:S01]  /*12bf0*/  FSETP.GEU.AND P5, PT, R144, -126, PT ;  /* 0xc2fc00009000780b */ /* 0x000fe20003fae000 */
[----:B---3--:R-:W-:Y:S01]  /*12c00*/  @!P3 FMUL R17, R17, R17 ;  /* 0x000000111111b220 */ /* 0x008fe20000400000 */
[----:B------:R-:W-:Y:S02]  /*12c10*/  FSETP.GEU.AND P6, PT, R145, -126, PT ;  /* 0xc2fc00009100780b */ /* 0x000fe40003fce000 */
        /* <DEDUP_REMOVED lines=47> */
[----:B------:R-:W-:Y:S01]  /*12f10*/  FADD R29, R38, R29 ;  /* 0x0000001d261d7221 */ /* 0x000fe20000000000 */
[----:B------:R-:W-:-:S03]  /*12f20*/  FADD R7, R28, R7 ;  /* 0x000000071c077221 */ /* 0x000fc60000000000 */
[----:B------:R-:W-:Y:S01]  /*12f30*/  FADD R29, R29, R40 ;  /* 0x000000281d1d7221 */ /* 0x000fe20000000000 */
[----:B------:R-:W-:-:S03]  /*12f40*/  FADD R7, R7, R30 ;  /* 0x0000001e07077221 */ /* 0x000fc60000000000 */
[----:B------:R-:W-:Y:S01]  /*12f50*/  FADD R42, R29, R42 ;  /* 0x0000002a1d2a7221 */ /* 0x000fe20000000000 */
[----:B------:R-:W-:-:S03]  /*12f60*/  FADD R44, R7, R44 ;  /* 0x0000002c072c7221 */ /* 0x000fc60000000000 */
[----:B------:R-:W-:Y:S01]  /*12f70*/  FADD R42, R42, R19 ;  /* 0x000000132a2a7221 */ /* 0x000fe20000000000 */
[----:B------:R-:W-:Y:S01]  /*12f80*/  FADD R9, R44, R9 ;  /* 0x000000092c097221 */ /* 0x000fe20000000000 */
[----:B------:R-:W-:Y:S02]  /*12f90*/  WARPGROUP.DEPBAR.LE gsb0, 0x0 ;  /* 0x00008000000079c5 */ /* 0x000fe40000010000 */
[----:B------:R-:W-:-:S06]  /*12fa0*/  WARPGROUP.ARRIVE ;  /* 0x00000000000079c5 */ /* 0x000fcc0000000000 */
[----:B------:R-:W-:Y:S01]  /*12fb0*/  HGMMA.64x32x16.F32 R168, R24, gdesc[UR8].tnspB, R168, gsb0 ;  /* 0x4060000818a87df0 */ /* 0x000fe200080008a8 */
[----:B------:R-:W-:Y:S01]  /*12fc0*/  FADD R31, R42, R31 ;  /* 0x0000001f2a1f7221 */ /* 0x000fe20000000000 */
[----:B------:R-:W-:-:S03]  /*12fd0*/  FADD R8, R9, R8 ;  /* 0x0000000809087221 */ /* 0x000fc60000000000 */
[----:B------:R-:W-:Y:S01]  /*12fe0*/  FADD R10, R31, R10 ;  /* 0x0000000a1f0a7221 */ /* 0x000fe20000000000 */
[----:B------:R-:W-:-:S03]  /*12ff0*/  FADD R8, R8, R11 ;  /* 0x0000000b08087221 */ /* 0x000fc60000000000 */
[----:B------:R-:W-:Y:S01]  /*13000*/  FADD R33, R10, R33 ;  /* 0x000000210a217221 */ /* 0x000fe20000000000 */
[----:B------:R-:W-:Y:S02]  /*13010*/  FADD R41, R8, R41 ;  /* 0x0000002908297221 */ /* 0x000fe40000000000 */
[----:B------:R-:W1:Y:S01]  /*13020*/  S2R R8, SR_CgaCtaId ;  /* 0x0000000000087919 */ /* 0x000e620000008800 */
[----:B------:R-:W-:-:S04]  /*13030*/  FADD R22, R33, R22 ;  /* 0x0000001621167221 */ /* 0x000fc80000000000 */
[----:B------:R-:W-:Y:S01]  /*13040*/  FADD R43, R22, R43 ;  /* 0x0000002b162b7221 */ /* 0x000fe20000000000 */
[----:B------:R-:W-:-:S03]  /*13050*/  UIADD3 UR4, UR4, 0x1bc0, URZ ;  /* 0x00001bc004047890 */ /* 0x000fc6000fffe03f */
[----:B------:R-:W-:-:S04]  /*13060*/  FADD R12, R43, R12 ;  /* 0x0000000c2b0c7221 */ /* 0x000fc80000000000 */
[----:B------:R-:W-:Y:S01]  /*13070*/  FADD R23, R12, R23 ;  /* 0x000000170c177221 */ /* 0x000fe20000000000 */
[----:B------:R-:W-:Y:S01]  /*13080*/  FADD R18, R41, R18 ;  /* 0x0000001229127221 */ /* 0x000fe20000000000 */
[----:B------:R-:W-:Y:S02]  /*13090*/  UMOV UR6, UR4 ;  /* 0x0000000400067c82 */ /* 0x000fe40008000000 */
[----:B------:R-:W-:Y:S01]  /*130a0*/  FADD R32, R23, R32 ;  /* 0x0000002017207221 */ /* 0x000fe20000000000 */
[----:B------:R-:W-:Y:S01]  /*130b0*/  UMOV UR7, 0x80000020 ;  /* 0x8000002000077882 */ /* 0x000fe20000000000 */
[----:B------:R-:W-:Y:S02]  /*130c0*/  FADD R39, R18, R39 ;  /* 0x0000002712277221 */ /* 0x000fe40000000000 */
[----:B------:R-:W-:Y:S01]  /*130d0*/  FADD R35, R32, R35 ;  /* 0x0000002320237221 */ /* 0x000fe20000000000 */
[----:B------:R-:W-:Y:S02]  /*130e0*/  VIADD R5, R252, 0x1 ;  /* 0x00000001fc057836 */ /* 0x000fe40000000000 */
[----:B------:R-:W-:Y:S01]  /*130f0*/  FADD R14, R39, R14 ;  /* 0x0000000e270e7221 */ /* 0x000fe20000000000 */
[----:B------:R-:W-:Y:S01]  /*13100*/  FADD R35, R35, R16 ;  /* 0x0000001023237221 */ /* 0x000fe20000000000 */
[----:B------:R-:W-:-:S02]  /*13110*/  WARPGROUP.DEPBAR.LE gsb0, 0x0 ;  /* 0x00008000000079c5 */ /* 0x000fc40000010000 */
[----:B------:R-:W-:-:S06]  /*13120*/  WARPGROUP.ARRIVE ;  /* 0x00000000000079c5 */ /* 0x000fcc0000000000 */
[----:B------:R-:W-:Y:S01]  /*13130*/  HGMMA.64x32x16.F32 R152, R24, gdesc[UR4].tnspB, R152, gsb0 ;  /* 0x4060000418987df0 */ /* 0x000fe20008000898 */
[----:B------:R-:W-:Y:S01]  /*13140*/  MOV R7, 0x400 ;  /* 0x0000040000077802 */ /* 0x000fe20000000f00 */
[----:B------:R-:W-:Y:S01]  /*13150*/  FADD R35, R35, R140 ;  /* 0x0000008c23237221 */ /* 0x000fe20000000000 */
[----:B------:R-:W-:Y:S01]  /*13160*/  FADD R45, R14, R45 ;  /* 0x0000002d0e2d7221 */ /* 0x000fe20000000000 */
[----:B------:R-:W-:Y:S02]  /*13170*/  ISETP.NE.AND P3, PT, R5, 0x4, PT ;  /* 0x000000040500780c */ /* 0x000fe40003f65270 */
[----:B-1----:R-:W-:Y:S01]  /*13180*/  LEA R7, R8, R7, 0x18 ;  /* 0x0000000708077211 */ /* 0x002fe200078ec0ff */
[----:B------:R-:W-:Y:S01]  /*13190*/  FADD R35, R35, R141 ;  /* 0x0000008d23237221 */ /* 0x000fe20000000000 */
[----:B------:R-:W-:Y:S01]  /*131a0*/  FADD R45, R45, R0 ;  /* 0x000000002d2d7221 */ /* 0x000fe20000000000 */
[----:B------:R-:W-:Y:S02]  /*131b0*/  SEL R0, R5, RZ, P3 ;  /* 0x000000ff05007207 */ /* 0x000fe40001800000 */
[----:B------:R-:W-:Y:S01]  /*131c0*/  IADD3 R7, R7, 0x77020, RZ ;  /* 0x0007702007077810 */ /* 0x000fe20007ffe0ff */
[----:B------:R-:W-:-:S04]  /*131d0*/  FADD R35, R35, R144 ;  /* 0x0000009023237221 */ /* 0x000fc80000000000 */
[C---:B------:R-:W-:Y:S02]  /*131e0*/  IMAD R5, R0.reuse, 0x8, R7 ;  /* 0x0000000800057824 */ /* 0x040fe400078e0207 */
[----:B------:R-:W-:Y:S01]  /*131f0*/  FADD R35, R35, R145 ;  /* 0x0000009123237221 */ /* 0x000fe20000000000 */
[----:B------:R-:W-:Y:S01]  /*13200*/  VIADD R7, R0, 0x1 ;  /* 0x0000000100077836 */ /* 0x000fe20000000000 */
[----:B------:R1:W-:Y:S02]  /*13210*/  STL.64 [R1], R52 ;  /* 0x0000003401007387 */ /* 0x0003e40000100a00 */
[----:B------:R-:W-:Y:S02]  /*13220*/  FADD R35, R35, R148 ;  /* 0x0000009423237221 */ /* 0x000fe40000000000 */
[----:B------:R-:W-:Y:S01]  /*13230*/  ISETP.NE.AND P3, PT, R7, 0x4, PT ;  /* 0x000000040700780c */ /* 0x000fe20003f65270 */
[----:B------:R1:W-:Y:S01]  /*13240*/  STL.64 [R1+0x8], R54 ;  /* 0x0000083601007387 */ /* 0x0003e20000100a00 */
[----:B------:R-:W-:-:S03]  /*13250*/  FADD R8, R35, R13 ;  /* 0x0000000d23087221 */ /* 0x000fc60000000000 */
[----:B------:R1:W-:Y:S01]  /*13260*/  STL.64 [R1+0x10], R56 ;  /* 0x0000103801007387 */ /* 0x0003e20000100a00 */
[----:B------:R-:W-:-:S03]  /*13270*/  SEL R7, R7, RZ, P3 ;  /* 0x000000ff07077207 */ /* 0x000fc60001800000 */
[----:B------:R1:W-:Y:S04]  /*13280*/  STL.64 [R1+0x18], R58 ;  /* 0x0000183a01007387 */ /* 0x0003e80000100a00 */
[----:B------:R1:W-:Y:S04]  /*13290*/  STL.64 [R1+0x20], R60 ;  /* 0x0000203c01007387 */ /* 0x0003e80000100a00 */
[----:B------:R1:W-:Y:S01]  /*132a0*/  STL.64 [R1+0x28], R62 ;  /* 0x0000283e01007387 */ /* 0x0003e20000100a00 */
[----:B------:R-:W-:-:S03]  /*132b0*/  FADD R34, R45, R34 ;  /* 0x000000222d227221 */ /* 0x000fc60000000000 */
[----:B------:R1:W-:Y:S04]  /*132c0*/  STL.64 [R1+0x30], R64 ;  /* 0x0000304001007387 */ /* 0x0003e80000100a00 */
[----:B------:R1:W-:Y:S04]  /*132d0*/  STL.64 [R1+0x38], R66 ;  /* 0x0000384201007387 */ /* 0x0003e80000100a00 */
[----:B------:R1:W-:Y:S04]  /*132e0*/  STL [R1+0xd4], R8 ;  /* 0x0000d40801007387 */ /* 0x0003e80000100800 */
[----:B------:R1:W-:Y:S01]  /*132f0*/  STL [R1+0xdc], R7 ;  /* 0x0000dc0701007387 */ /* 0x0003e20000100800 */
[----:B------:R-:W-:Y:S01]  /*13300*/  FADD R34, R34, R15 ;  /* 0x0000000f22227221 */ /* 0x000fe20000000000 */
[----:B------:R-:W-:-:S03]  /*13310*/  IADD3 R20, R20, 0x1, RZ ;  /* 0x0000000114147810 */ /* 0x000fc60007ffe0ff */
[----:B------:R-:W-:Y:S01]  /*13320*/  FADD R34, R34, R37 ;  /* 0x0000002522227221 */ /* 0x000fe20000000000 */
[----:B------:R-:W-:Y:S02]  /*13330*/  ISETP.NE.AND P4, PT, R20, 0x4, PT ;  /* 0x000000041400780c */ /* 0x000fe40003f85270 */
[----:B------:R-:W-:Y:S01]  /*13340*/  PRMT R5, RZ, 0x654, R5 ;  /* 0x00000654ff057816 */ /* 0x000fe20000000005 */
[----:B------:R-:W-:Y:S01]  /*13350*/  FADD R34, R34, R147 ;  /* 0x0000009322227221 */ /* 0x000fe20000000000 */
[----:B------:R-:W-:Y:S01]  /*13360*/  SEL R0, RZ, 0x1, P4 ;  /* 0x00000001ff007807 */ /* 0x000fe20002000000 */
[----:B------:R-:W-:Y:S02]  /*13370*/  WARPGROUP.DEPBAR.LE gsb0, 0x0 ;  /* 0x00008000000079c5 */ /* 0x000fe40000010000 */
[----:B------:R-:W-:Y:S01]  /*13380*/  FADD R34, R34, R17 ;  /* 0x0000001122227221 */ /* 0x000fe20000000000 */
[----:B------:R2:W-:Y:S03]  /*13390*/  SYNCS.ARRIVE.TRANS64.RED.A1T0 RZ, [R5+URZ], RZ ;  /* 0x000000ff05ff79a7 */ /* 0x0005e6000810043f */
[----:B------:R-:W-:Y:S01]  /*133a0*/  FADD R16, R34, R151 ;  /* 0x0000009722107221 */ /* 0x000fe20000000000 */
[----:B--2---:R-:W-:-:S02]  /*133b0*/  LOP3.LUT R5, R251, R0, RZ, 0x3c, !PT ;  /* 0x00000000fb057212 */ /* 0x004fc400078e3cff */
[----:B------:R-:W-:Y:S01]  /*133c0*/  SEL R0, R20, RZ, P4 ;  /* 0x000000ff14007207 */ /* 0x000fe20002000000 */
[----:B-1----:R-:W-:Y:S06]  /*133d0*/  @P2 BRA `(.L_x_31) ;  /* 0x00000004003c2947 */ /* 0x002fec0003800000 */
[----:B-----5:R-:W-:Y:S01]  /*133e0*/  ISETP.LT.OR P2, PT, R248, 0x1, !P0 ;  /* 0x00000001f800780c */ /* 0x020fe20004741670 */
[----:B------:R-:W-:-:S12]  /*133f0*/  BSSY B0, `(.L_x_32) ;  /* 0x000004c000007945 */ /* 0x000fd80003800000 */
[----:B------:R-:W-:Y:S05]  /*13400*/  @P2 BRA `(.L_x_33) ;  /* 0x0000000400282947 */ /* 0x000fea0003800000 */
[----:B------:R-:W1:Y:S01]  /*13410*/  S2R R10, SR_CgaCtaId ;  /* 0x00000000000a7919 */ /* 0x000e620000008800 */
[----:B------:R-:W-:Y:S01]  /*13420*/  MOV R8, 0x400 ;  /* 0x0000040000087802 */ /* 0x000fe20000000f00 */
[----:B------:R-:W2:Y:S03]  /*13430*/  S2R R252, SR_TID.X ;  /* 0x0000000000fc7919 */ /* 0x000ea60000002100 */
[----:B-1----:R-:W-:Y:S02]  /*13440*/  LEA R8, R10, R8, 0x18 ;  /* 0x000000080a087211 */ /* 0x002fe400078ec0ff */
[----:B--2---:R-:W-:-:S03]  /*13450*/  SHF.R.S32.HI R9, RZ, 0x1f, R252 ;  /* 0x0000001fff097819 */ /* 0x004fc600000114fc */
[----:B------:R-:W-:Y:S01]  /*13460*/  IMAD R7, R3, 0x8, R8 ;  /* 0x0000000803077824 */ /* 0x000fe200078e0208 */
[----:B------:R-:W-:Y:S02]  /*13470*/  SHF.L.U32 R8, R249, 0x1f, RZ ;  /* 0x0000001ff9087819 */ /* 0x000fe400000006ff */
[----:B------:R-:W-:Y:S02]  /*13480*/  LEA.HI R9, R9, R252, RZ, 0x7 ;  /* 0x000000fc09097211 */ /* 0x000fe400078f38ff */
[----:B------:R-:W1:Y:S02]  /*13490*/  SYNCS.PHASECHK.TRANS64.TRYWAIT P2, [R7+URZ+0x77020], R8 ;  /* 0x07702008070075a7 */ /* 0x000e64000804017f */
[----:B------:R-:W-:-:S04]  /*134a0*/  LOP3.LUT R9, R9, 0xffffff80, RZ, 0xc0, !PT ;  /* 0xffffff8009097812 */ /* 0x000fc800078ec0ff */
[----:B------:R-:W-:-:S04]  /*134b0*/  IADD3 R9, R252, -R9, RZ ;  /* 0x80000009fc097210 */ /* 0x000fc80007ffe0ff */
[----:B------:R-:W-:Y:S01]  /*134c0*/  ISETP.NE.AND P3, PT, R9, RZ, PT ;  /* 0x000000ff0900720c */ /* 0x000fe20003f65270 */
[----:B-1----:R-:W-:-:S12]  /*134d0*/  @!P2 BRA `(.L_x_34) ;  /* 0x000000d400eca947 */ /* 0x002fd80003800000 */
.L_x_93:
[----:B------:R-:W-:Y:S05]  /*134e0*/  @P3 BRA `(.L_x_35) ;  /* 0x0000000000183947 */ /* 0x000fea0003800000 */
[----:B------:R-:W2:Y:S01]  /*134f0*/  S2R R9, SR_TID.X ;  /* 0x0000000000097919 */ /* 0x000ea20000002100 */
[----:B-1----:R-:W-:-:S04]  /*13500*/  MOV R8, 0x1c000 ;  /* 0x0001c00000087802 */ /* 0x002fc80000000f00 */
[----:B------:R3:W-:Y:S01]  /*13510*/  SYNCS.ARRIVE.TRANS64 RZ, [R7+URZ+0x77000], R8 ;  /* 0x0770000807ff79a7 */ /* 0x0007e2000800003f */
[----:B--2---:R-:W-:-:S13]  /*13520*/  LOP3.LUT P2, RZ, R9, 0x1f, RZ, 0xc0, !PT ;  /* 0x0000001f09ff7812 */ /* 0x004fda000784c0ff */
[----:B---3--:R-:W-:Y:S05]  /*13530*/  @!P2 BRA `(.L_x_35) ;  /* 0x000000000004a947 */ /* 0x008fea0003800000 */
[----:B------:R-:W-:Y:S01]  /*13540*/  BPT.TRAP 0x1 ;  /* 0x000000040000795c */ /* 0x000fe20000300000 */
.L_x_35:
[----:B------:R-:W2:Y:S01]  /*13550*/  S2R R9, SR_CgaCtaId ;  /* 0x0000000000097919 */ /* 0x000ea20000008800 */
[----:B-1----:R-:W-:Y:S01]  /*13560*/  MOV R8, 0x400 ;  /* 0x0000040000087802 */ /* 0x002fe20000000f00 */
[----:B------:R-:W-:Y:S01]  /*13570*/  ULDC.64 UR8, c[0x0][0x198] ;  /* 0x0000660000087ab9 */ /* 0x000fe20000000a00 */
[C---:B------:R-:W-:Y:S01]  /*13580*/  R2UR UR35, R250.reuse ;  /* 0x00000000fa2372ca */ /* 0x040fe200000e0000 */
[----:B------:R-:W-:Y:S01]  /*13590*/  UIADD3 UR4, UP0, UR8, 0x2f0, URZ ;  /* 0x000002f008047890 */ /* 0x000fe2000ff1e03f */
[----:B------:R-:W-:Y:S01]  /*135a0*/  R2UR UR33, R7 ;  /* 0x00000000072172ca */ /* 0x000fe200000e0000 */
[----:B------:R-:W-:Y:S01]  /*135b0*/  UMOV UR14, 0x0 ;  /* 0x00000000000e7882 */ /* 0x000fe20000000000 */
[----:B------:R-:W-:Y:S01]  /*135c0*/  UMOV UR15, 0x10000000 ;  /* 0x10000000000f7882 */ /* 0x000fe20000000000 */
[----:B------:R-:W-:Y:S01]  /*135d0*/  UIADD3.X UR5, URZ, UR9, URZ, UP0, !UPT ;  /* 0x000000093f057290 */ /* 0x000fe200087fe43f */
[----:B------:R-:W-:Y:S01]  /*135e0*/  IADD3 R250, R250, 0x1, RZ ;  /* 0x00000001fafa7810 */ /* 0x000fe20007ffe0ff */
[----:B------:R-:W-:Y:S01]  /*135f0*/  UMOV UR34, URZ ;  /* 0x0000003f00227c82 */ /* 0x000fe20008000000 */
[----:B------:R-:W-:Y:S01]  /*13600*/  UMOV UR26, 0x20 ;  /* 0x00000020001a7882 */ /* 0x000fe20000000000 */
[----:B------:R-:W-:Y:S01]  /*13610*/  UMOV UR28, UR36 ;  /* 0x00000024001c7c82 */ /* 0x000fe20008000000 */
[----:B------:R-:W-:Y:S01]  /*13620*/  UMOV UR29, UR37 ;  /* 0x00000025001d7c82 */ /* 0x000fe20008000000 */
[----:B------:R-:W-:Y:S01]  /*13630*/  UMOV UR18, 0x40 ;  /* 0x0000004000127882 */ /* 0x000fe20000000000 */
[----:B------:R-:W-:Y:S01]  /*13640*/  UMOV UR20, UR36 ;  /* 0x0000002400147c82 */ /* 0x000fe20008000000 */
[----:B------:R-:W-:-:S02]  /*13650*/  USHF.L.U32 UR35, UR35, 0x8, URZ ;  /* 0x0000000823237899 */ /* 0x000fc4000800063f */
[----:B------:R-:W-:Y:S01]  /*13660*/  UIADD3 UR33, UR33, 0x77000, URZ ;  /* 0x0007700021217890 */ /* 0x000fe2000fffe03f */
        /* <DEDUP_REMOVED lines=11> */
[C---:B------:R-:W-:Y:S02]  /*13720*/  IMAD R8, R3.reuse, 0x1c000, R8 ;  /* 0x0001c00003087824 */ /* 0x040fe400078e0208 */
[----:B------:R-:W-:-:S03]  /*13730*/  VIADD R3, R3, 0x1 ;  /* 0x0000000103037836 */ /* 0x000fc60000000000 */
        /* <DEDUP_REMOVED lines=23> */
.L_x_33:
[----:B------:R-:W-:Y:S05]  /*138b0*/  BSYNC B0 ;  /* 0x0000000000007941 */ /* 0x000fea0003800000 */
.L_x_32:
[----:B------:R-:W-:-:S07]  /*138c0*/  VIADD R248, R248, 0xffffffff ;  /* 0xfffffffff8f87836 */ /* 0x000fce0000000000 */
.L_x_31:
[----:B-----5:R-:W-:Y:S01]  /*138d0*/  IADD3 R2, R2, 0x100, RZ ;  /* 0x0000010002027810 */ /* 0x020fe20007ffe0ff */
[----:B------:R-:W-:Y:S01]  /*138e0*/  IMAD.MOV.U32 R7, RZ, RZ, R6 ;  /* 0x000000ffff077224 */ /* 0x000fe200078e0006 */
[----:B------:R-:W-:Y:S01]  /*138f0*/  MOV R8, R4 ;  /* 0x0000000400087202 */ /* 0x000fe20000000f00 */
[----:B------:R-:W-:Y:S06]  /*13900*/  @P1 BRA `(.L_x_36) ;  /* 0xffffff7800e81947 */ /* 0x000fec000383ffff */
[----:B------:R1:W-:Y:S02]  /*13910*/  STL [R1+0xe8], R21 ;  /* 0x0000e81501007387 */ /* 0x0003e40000100800 */
.L_x_24:
[----:B------:R-:W2:Y:S02]  /*13920*/  LDL R7, [R1+0xe8] ;  /* 0x0000e80001077983 */ /* 0x000ea40000100800 */
[----:B--2---:R-:W-:-:S13]  /*13930*/  ISETP.GE.AND P1, PT, R7, 0x1, PT ;  /* 0x000000010700780c */ /* 0x004fda0003f26270 */
[----:B------:R-:W-:Y:S05]  /*13940*/  @!P1 BRA `(.L_x_37) ;  /* 0x000000a400a09947 */ /* 0x000fea0003800000 */
[----:B------:R-:W-:Y:S01]  /*13950*/  IMAD.MOV.U32 R8, RZ, RZ, R6 ;  /* 0x000000ffff087224 */ /* 0x000fe200078e0006 */
[----:B------:R-:W-:-:S07]  /*13960*/  MOV R7, R4 ;  /* 0x0000000400077202 */ /* 0x000fce0000000f00 */
.L_x_50:
[----:B--2---:R-:W2:Y:S01]  /*13970*/  S2R R6, SR_CgaCtaId ;  /* 0x0000000000067919 */ /* 0x004ea20000008800 */
[----:B------:R-:W-:Y:S01]  /*13980*/  MOV R4, 0x400 ;  /* 0x0000040000047802 */ /* 0x000fe20000000f00 */
[----:B------:R-:W-:Y:S05]  /*13990*/  YIELD ;  /* 0x0000000000007946 */ /* 0x000fea0003800000 */
[----:B--2---:R-:W-:-:S05]  /*139a0*/  LEA R4, R6, R4, 0x18 ;  /* 0x0000000406047211 */ /* 0x004fca00078ec0ff */
[----:B------:R-:W-:Y:S01]  /*139b0*/  IMAD R9, R0, 0x8, R4 ;  /* 0x0000000800097824 */ /* 0x000fe200078e0204 */
[----:B------:R-:W-:-:S04]  /*139c0*/  SHF.L.U32 R4, R5, 0x1f, RZ ;  /* 0x0000001f05047819 */ /* 0x000fc800000006ff */
[----:B------:R-:W2:Y:S02]  /*139d0*/  SYNCS.PHASECHK.TRANS64.TRYWAIT P1, [R9+URZ+0x77000], R4 ;  /* 0x07700004090075a7 */ /* 0x000ea4000802017f */
[----:B--2---:R-:W-:Y:S05]  /*139e0*/  @!P1 BRA `(.L_x_38) ;  /* 0x000000d000bc9947 */ /* 0x004fea0003800000 */
.L_x_94:
[----:B------:R-:W-:Y:S05]  /*139f0*/  WARPSYNC.ALL ;  /* 0x0000000000007948 */ /* 0x000fea0003800000 */
[----:B------:R-:W3:Y:S01]  /*13a00*/  LDL.64 R24, [R1+0x138] ;  /* 0x0001380001187983 */ /* 0x000ee20000100a00 */
[----:B------:R-:W-:Y:S01]  /*13a10*/  ULOP3.LUT UR4, UR61, 0x10000, URZ, 0xfc, !UPT ;  /* 0x000100003d047892 */ /* 0x000fe2000f8efc3f */
[----:B------:R-:W-:Y:S01]  /*13a20*/  IMAD.MOV.U32 R15, RZ, RZ, -0x7fffffe0 ;  /* 0x80000020ff0f7424 */ /* 0x000fe200078e00ff */
[----:B------:R-:W-:Y:S01]  /*13a30*/  MOV R10, UR39 ;  /* 0x00000027000a7c02 */ /* 0x000fe20008000f00 */
[----:B------:R-:W-:Y:S01]  /*13a40*/  IMAD.MOV.U32 R19, RZ, RZ, -0x7fffffe0 ;  /* 0x80000020ff137424 */ /* 0x000fe200078e00ff */
[----:B--2---:R-:W-:-:S02]  /*13a50*/  MOV R9, UR38 ;  /* 0x0000002600097c02 */ /* 0x004fc40008000f00 */
[----:B------:R-:W-:Y:S02]  /*13a60*/  MOV R13, UR4 ;  /* 0x00000004000d7c02 */ /* 0x000fe40008000f00 */
[C---:B------:R-:W-:Y:S02]  /*13a70*/  R2UR UR7, R15.reuse ;  /* 0x000000000f0772ca */ /* 0x040fe400000e0000 */
[C---:B------:R-:W-:Y:S01]  /*13a80*/  R2UR UR19, R15.reuse ;  /* 0x000000000f1372ca */ /* 0x040fe200000e0000 */
[----:B------:R-:W-:Y:S01]  /*13a90*/  IMAD R12, R0, 0x1c00, R13 ;  /* 0x00001c00000c7824 */ /* 0x000fe200078e020d */
[C---:B------:R-:W-:Y:S01]  /*13aa0*/  R2UR UR27, R15.reuse ;  /* 0x000000000f1b72ca */ /* 0x040fe200000e0000 */
[----:B------:R-:W-:Y:S01]  /*13ab0*/  IMAD.MOV.U32 R13, RZ, RZ, -0x7fffffe0 ;  /* 0x80000020ff0d7424 */ /* 0x000fe200078e00ff */
[----:B------:R-:W-:Y:S01]  /*13ac0*/  R2UR UR43, R15 ;  /* 0x000000000f2b72ca */ /* 0x000fe200000e0000 */
[----:B------:R-:W-:Y:S01]  /*13ad0*/  VIADD R14, R12, 0x2 ;  /* 0x000000020c0e7836 */ /* 0x000fe20000000000 */
[----:B------:R-:W-:-:S02]  /*13ae0*/  MOV R4, UR37 ;  /* 0x0000002500047c02 */ /* 0x000fc40008000f00 */
[----:B------:R-:W-:Y:S02]  /*13af0*/  MOV R6, UR36 ;  /* 0x0000002400067c02 */ /* 0x000fe40008000f00 */
[----:B------:R-:W-:Y:S02]  /*13b00*/  R2UR UR6, R14 ;  /* 0x000000000e0672ca */ /* 0x000fe400000e0000 */
[C---:B------:R-:W-:Y:S02]  /*13b10*/  IADD3 R14, R12.reuse, 0x800, RZ ;  /* 0x000008000c0e7810 */ /* 0x040fe40007ffe0ff */
[----:B------:R-:W-:Y:S02]  /*13b20*/  R2UR UR38, R12 ;  /* 0x000000000c2672ca */ /* 0x000fe400000e0000 */
[----:B------:R-:W-:Y:S02]  /*13b30*/  R2UR UR18, R14 ;  /* 0x000000000e1272ca */ /* 0x000fe400000e0000 */
[----:B------:R-:W-:-:S02]  /*13b40*/  IADD3 R14, R12, 0xc00, RZ ;  /* 0x00000c000c0e7810 */ /* 0x000fc40007ffe0ff */
[----:B------:R-:W-:Y:S02]  /*13b50*/  R2UR UR39, R13 ;  /* 0x000000000d2772ca */ /* 0x000fe400000e0000 */
[----:B------:R-:W-:Y:S01]  /*13b60*/  R2UR UR26, R14 ;  /* 0x000000000e1a72ca */ /* 0x000fe200000e0000 */
[C---:B------:R-:W-:Y:S01]  /*13b70*/  VIADD R14, R12.reuse, 0x1002 ;  /* 0x000010020c0e7836 */ /* 0x040fe20000000000 */
[C---:B------:R-:W-:Y:S02]  /*13b80*/  IADD3 R18, R12.reuse, 0x400, RZ ;  /* 0x000004000c127810 */ /* 0x040fe40007ffe0ff */
[----:B------:R-:W-:Y:S02]  /*13b90*/  IADD3 R20, R12, 0x402, RZ ;  /* 0x000004020c147810 */ /* 0x000fe40007ffe0ff */
[----:B------:R-:W-:Y:S02]  /*13ba0*/  R2UR UR42, R14 ;  /* 0x000000000e2a72ca */ /* 0x000fe400000e0000 */
[----:B------:R-:W2:Y:S01]  /*13bb0*/  LDL.64 R14, [R1+0x130] ;  /* 0x00013000010e7983 */ /* 0x000ea20000100a00 */
[----:B------:R-:W-:Y:S01]  /*13bc0*/  R2UR UR10, R18 ;  /* 0x00000000120a72ca */ /* 0x000fe200000e0000 */
[----:B------:R-:W-:Y:S01]  /*13bd0*/  VIADD R18, R12, 0x802 ;  /* 0x000008020c127836 */ /* 0x000fe20000000000 */
[----:B------:R-:W-:Y:S01]  /*13be0*/  R2UR UR14, R20 ;  /* 0x00000000140e72ca */ /* 0x000fe200000e0000 */
[C---:B------:R-:W-:Y:S01]  /*13bf0*/  VIADD R20, R12.reuse, 0xc02 ;  /* 0x00000c020c147836 */ /* 0x040fe20000000000 */
[----:B------:R-:W-:-:S02]  /*13c00*/  IADD3 R22, R12, 0x1800, RZ ;  /* 0x000018000c167810 */ /* 0x000fc40007ffe0ff */
[----:B------:R-:W-:Y:S02]  /*13c10*/  R2UR UR22, R18 ;  /* 0x00000000121672ca */ /* 0x000fe400000e0000 */
[----:B------:R-:W-:Y:S02]  /*13c20*/  IADD3 R18, R12, 0x1000, RZ ;  /* 0x000010000c127810 */ /* 0x000fe40007ffe0ff */
[----:B------:R-:W-:Y:S01]  /*13c30*/  R2UR UR30, R20 ;  /* 0x00000000141e72ca */ /* 0x000fe200000e0000 */
[----:B------:R-:W-:Y:S01]  /*13c40*/  VIADD R20, R12, 0x1402 ;  /* 0x000014020c147836 */ /* 0x000fe20000000000 */
[----:B------:R-:W-:Y:S02]  /*13c50*/  R2UR UR34, R18 ;  /* 0x00000000122272ca */ /* 0x000fe400000e0000 */
[C---:B------:R-:W-:Y:S01]  /*13c60*/  IADD3 R18, R12.reuse, 0x1400, RZ ;  /* 0x000014000c127810 */ /* 0x040fe20007ffe0ff */
[----:B------:R-:W-:Y:S01]  /*13c70*/  VIADD R12, R12, 0x1802 ;  /* 0x000018020c0c7836 */ /* 0x000fe20000000000 */
[----:B------:R-:W-:-:S02]  /*13c80*/  R2UR UR59, R13 ;  /* 0x000000000d3b72ca */ /* 0x000fc400000e0000 */
[----:B------:R-:W-:Y:S02]  /*13c90*/  MOV R23, 0x80000020 ;  /* 0x8000002000177802 */ /* 0x000fe40000000f00 */
[----:B------:R-:W-:Y:S02]  /*13ca0*/  R2UR UR58, R12 ;  /* 0x000000000c3a72ca */ /* 0x000fe400000e0000 */
[----:B------:R-:W4:Y:S01]  /*13cb0*/  LDL.64 R12, [R1+0x118] ;  /* 0x00011800010c7983 */ /* 0x000f220000100a00 */
[C---:B------:R-:W-:Y:S02]  /*13cc0*/  R2UR UR11, R19.reuse ;  /* 0x00000000130b72ca */ /* 0x040fe400000e0000 */
[----:B-1----:R-:W-:Y:S02]  /*13cd0*/  MOV R21, 0x80000020 ;  /* 0x8000002000157802 */ /* 0x002fe40000000f00 */
[C---:B------:R-:W-:Y:S02]  /*13ce0*/  R2UR UR23, R19.reuse ;  /* 0x00000000131772ca */ /* 0x040fe400000e0000 */
[----:B------:R-:W-:-:S02]  /*13cf0*/  R2UR UR35, R19 ;  /* 0x00000000132372ca */ /* 0x000fc400000e0000 */
[----:B---3--:R-:W-:Y:S02]  /*13d00*/  R2UR UR36, R24 ;  /* 0x00000000182472ca */ /* 0x008fe400000e0000 */
[----:B------:R-:W-:Y:S02]  /*13d10*/  R2UR UR37, R25 ;  /* 0x00000000192572ca */ /* 0x000fe400000e0000 */
[----:B------:R-:W-:Y:S01]  /*13d20*/  WARPGROUP.ARRIVE ;  /* 0x00000000000079c5 */ /* 0x000fe20000000000 */
[----:B--2---:R-:W-:-:S10]  /*13d30*/  R2UR UR4, R14 ;  /* 0x000000000e0472ca */ /* 0x004fd400000e0000 */
[----:B------:R-:W-:Y:S01]  /*13d40*/  HGMMA.64x256x16.F32 R24, gdesc[UR36], RZ, !UPT, gsb0 ;  /* 0x03e00000241879f0 */ /* 0x000fe2000c0008ff */
[----:B------:R-:W-:Y:S02]  /*13d50*/  R2UR UR5, R15 ;  /* 0x000000000f0572ca */ /* 0x000fe400000e0000 */
[----:B------:R-:W-:Y:S01]  /*13d60*/  R2UR UR54, R22 ;  /* 0x00000000163672ca */ /* 0x000fe200000e0000 */
[----:B------:R-:W2:Y:S01]  /*13d70*/  LDL.64 R14, [R1+0xf8] ;  /* 0x0000f800010e7983 */ /* 0x000ea20000100a00 */
[----:B------:R-:W-:Y:S02]  /*13d80*/  R2UR UR55, R23 ;  /* 0x00000000173772ca */ /* 0x000fe400000e0000 */
[C---:B------:R-:W-:Y:S01]  /*13d90*/  R2UR UR15, R21.reuse ;  /* 0x00000000150f72ca */ /* 0x040fe200000e0000 */
[----:B------:R-:W3:Y:S01]  /*13da0*/  LDL.64 R22, [R1+0x110] ;  /* 0x0001100001167983 */ /* 0x000ee20000100a00 */
[----:B------:R-:W-:Y:S02]  /*13db0*/  R2UR UR31, R21 ;  /* 0x00000000151f72ca */ /* 0x000fe400000e0000 */
[----:B----4-:R-:W-:-:S02]  /*13dc0*/  R2UR UR8, R12 ;  /* 0x000000000c0872ca */ /* 0x010fc400000e0000 */
[----:B------:R-:W-:Y:S02]  /*13dd0*/  R2UR UR9, R13 ;  /* 0x000000000d0972ca */ /* 0x000fe400000e0000 */
[----:B------:R-:W-:Y:S01]  /*13de0*/  R2UR UR50, R20 ;  /* 0x00000000143272ca */ /* 0x000fe200000e0000 */
[----:B------:R-:W4:Y:S01]  /*13df0*/  LDL.64 R12, [R1+0x128] ;  /* 0x00012800010c7983 */ /* 0x000f220000100a00 */
[----:B------:R-:W-:-:S03]  /*13e00*/  R2UR UR51, R21 ;  /* 0x00000000153372ca */ /* 0x000fc600000e0000 */
[----:B------:R-:W5:Y:S01]  /*13e10*/  LDL.64 R20, [R1+0x108] ;  /* 0x0001080001147983 */ /* 0x000f620000100a00 */
[----:B------:R-:W-:Y:S02]  /*13e20*/  WARPGROUP.DEPBAR.LE gsb0, 0x0 ;  /* 0x00008000000079c5 */ /* 0x000fe40000010000 */
[----:B------:R-:W-:-:S06]  /*13e30*/  WARPGROUP.ARRIVE ;  /* 0x00000000000079c5 */ /* 0x000fcc0000000000 */
[----:B------:R-:W-:Y:S01]  /*13e40*/  HGMMA.64x256x16.F32 R24, gdesc[UR4], R24, gsb0 ;  /* 0x03e00000041879f0 */ /* 0x000fe20008000818 */
[----:B---3--:R-:W-:Y:S02]  /*13e50*/  R2UR UR12, R22 ;  /* 0x00000000160c72ca */ /* 0x008fe400000e0000 */
[----:B------:R-:W-:Y:S01]  /*13e60*/  R2UR UR13, R23 ;  /* 0x00000000170d72ca */ /* 0x000fe200000e0000 */
[----:B------:R-:W-:Y:S02]  /*13e70*/  WARPGROUP.DEPBAR.LE gsb0, 0x0 ;  /* 0x00008000000079c5 */ /* 0x000fe40000010000 */
[----:B------:R-:W-:-:S15]  /*13e80*/  WARPGROUP.ARRIVE ;  /* 0x00000000000079c5 */ /* 0x000fde0000000000 */
[----:B------:R-:W-:-:S07]  /*13e90*/  NOP ;  /* 0x0000000000007918 */ /* 0x000fce0000000000 */
[----:B------:R-:W-:Y:S01]  /*13ea0*/  HGMMA.64x256x16.F32 R24, gdesc[UR8], R24, gsb0 ;  /* 0x03e00000081879f0 */ /* 0x000fe20008000818 */
[----:B------:R-:W-:Y:S02]  /*13eb0*/  R2UR UR46, R18 ;  /* 0x00000000122e72ca */ /* 0x000fe400000e0000 */
[----:B------:R-:W-:Y:S02]  /*13ec0*/  R2UR UR47, R19 ;  /* 0x00000000132f72ca */ /* 0x000fe400000e0000 */
[----:B------:R-:W3:Y:S01]  /*13ed0*/  LDL.64 R18, [R1+0x100] ;  /* 0x0001000001127983 */ /* 0x000ee20000100a00 */
[----:B-----5:R-:W-:Y:S02]  /*13ee0*/  R2UR UR16, R20 ;  /* 0x00000000141072ca */ /* 0x020fe400000e0000 */
[----:B------:R-:W-:Y:S01]  /*13ef0*/  R2UR UR17, R21 ;  /* 0x00000000151172ca */ /* 0x000fe200000e0000 */
[----:B------:R-:W-:Y:S02]  /*13f00*/  WARPGROUP.DEPBAR.LE gsb0, 0x0 ;  /* 0x00008000000079c5 */ /* 0x000fe40000010000 */
[----:B------:R-:W-:-:S15]  /*13f10*/  WARPGROUP.ARRIVE ;  /* 0x00000000000079c5 */ /* 0x000fde0000000000 */
[----:B------:R-:W-:-:S02]  /*13f20*/  NOP ;  /* 0x0000000000007918 */ /* 0x000fc40000000000 */
[----:B------:R-:W-:Y:S01]  /*13f30*/  HGMMA.64x256x16.F32 R24, gdesc[UR12], R24, gsb0 ;  /* 0x03e000000c1879f0 */ /* 0x000fe20008000818 */
[----:B---3--:R-:W-:Y:S02]  /*13f40*/  R2UR UR20, R18 ;  /* 0x00000000121472ca */ /* 0x008fe400000e0000 */
[----:B------:R-:W-:Y:S01]  /*13f50*/  R2UR UR21, R19 ;  /* 0x00000000131572ca */ /* 0x000fe200000e0000 */
[----:B------:R-:W-:Y:S02]  /*13f60*/  WARPGROUP.DEPBAR.LE gsb0, 0x0 ;  /* 0x00008000000079c5 */ /* 0x000fe40000010000 */
[----:B------:R-:W-:-:S15]  /*13f70*/  WARPGROUP.ARRIVE ;  /* 0x00000000000079c5 */ /* 0x000fde0000000000 */
[----:B------:R-:W-:-:S07]  /*13f80*/  NOP ;  /* 0x0000000000007918 */ /* 0x000fce0000000000 */
[----:B------:R-:W-:Y:S01]  /*13f90*/  HGMMA.64x256x16.F32 R24, gdesc[UR16], R24, gsb0 ;  /* 0x03e00000101879f0 */ /* 0x000fe20008000818 */
[----:B--2---:R-:W-:Y:S02]  /*13fa0*/  R2UR UR24, R14 ;  /* 0x000000000e1872ca */ /* 0x004fe400000e0000 */
[----:B------:R-:W-:Y:S02]  /*13fb0*/  R2UR UR25, R15 ;  /* 0x000000000f1972ca */ /* 0x000fe400000e0000 */
[----:B------:R-:W-:Y:S02]  /*13fc0*/  R2UR UR39, R10 ;  /* 0x000000000a2772ca */ /* 0x000fe400000e0000 */
[----:B------:R-:W2:Y:S01]  /*13fd0*/  LDL.64 R10, [R1+0x120] ;  /* 0x00012000010a7983 */ /* 0x000ea20000100a00 */
[----:B------:R-:W-:Y:S02]  /*13fe0*/  WARPGROUP.DEPBAR.LE gsb0, 0x0 ;  /* 0x00008000000079c5 */ /* 0x000fe40000010000 */
[----:B------:R-:W-:-:S15]  /*13ff0*/  WARPGROUP.ARRIVE ;  /* 0x00000000000079c5 */ /* 0x000fde0000000000 */
[----:B------:R-:W-:-:S03]  /*14000*/  NOP ;  /* 0x0000000000007918 */ /* 0x000fc60000000000 */
[----:B------:R-:W-:Y:S01]  /*14010*/  HGMMA.64x256x16.F32 R24, gdesc[UR20], R24, gsb0 ;  /* 0x03e00000141879f0 */ /* 0x000fe20008000818 */
[----:B----4-:R-:W-:Y:S02]  /*14020*/  R2UR UR28, R12 ;  /* 0x000000000c1c72ca */ /* 0x010fe400000e0000 */
[----:B------:R-:W-:Y:S01]  /*14030*/  R2UR UR29, R13 ;  /* 0x000000000d1d72ca */ /* 0x000fe200000e0000 */
[----:B------:R-:W-:Y:S02]  /*14040*/  WARPGROUP.DEPBAR.LE gsb0, 0x0 ;  /* 0x00008000000079c5 */ /* 0x000fe40000010000 */
[----:B------:R-:W-:-:S15]  /*14050*/  WARPGROUP.ARRIVE ;  /* 0x00000000000079c5 */ /* 0x000fde0000000000 */
[----:B------:R-:W-:-:S07]  /*14060*/  NOP ;  /* 0x0000000000007918 */ /* 0x000fce0000000000 */
[----:B------:R-:W-:Y:S01]  /*14070*/  HGMMA.64x256x16.F32 R24, gdesc[UR24], R24, gsb0 ;  /* 0x03e00000181879f0 */ /* 0x000fe20008000818 */
[----:B--2---:R-:W-:Y:S02]  /*14080*/  R2UR UR32, R10 ;  /* 0x000000000a2072ca */ /* 0x004fe400000e0000 */
[----:B------:R-:W-:Y:S01]  /*14090*/  R2UR UR33, R11 ;  /* 0x000000000b2172ca */ /* 0x000fe200000e0000 */
[----:B------:R-:W-:Y:S02]  /*140a0*/  WARPGROUP.DEPBAR.LE gsb0, 0x0 ;  /* 0x00008000000079c5 */ /* 0x000fe40000010000 */
[----:B------:R-:W-:-:S15]  /*140b0*/  WARPGROUP.ARRIVE ;  /* 0x00000000000079c5 */ /* 0x000fde0000000000 */
[----:B------:R-:W-:-:S07]  /*140c0*/  NOP ;  /* 0x0000000000007918 */ /* 0x000fce0000000000 */
        /* <DEDUP_REMOVED lines=13> */
[----:B------:R-:W-:Y:S02]  /*141a0*/  R2UR UR37, R4 ;  /* 0x00000000042572ca */ /* 0x000fe400000e0000 */
[----:B------:R-:W2:Y:S01]  /*141b0*/  LDL R4, [R1+0xf0] ;  /* 0x0000f00001047983 */ /* 0x000ea20000100800 */
[----:B------:R-:W-:Y:S02]  /*141c0*/  WARPGROUP.DEPBAR.LE gsb0, 0x0 ;  /* 0x00008000000079c5 */ /* 0x000fe40000010000 */
[----:B------:R-:W-:-:S15]  /*141d0*/  WARPGROUP.ARRIVE ;  /* 0x00000000000079c5 */ /* 0x000fde0000000000 */
[----:B------:R-:W-:-:S07]  /*141e0*/  NOP ;  /* 0x0000000000007918 */ /* 0x000fce0000000000 */
[----:B------:R-:W-:Y:S03]  /*141f0*/  HGMMA.64x256x16.F32 R24, gdesc[UR48], R24, gsb0 ;  /* 0x03e00000301879f0 */ /* 0x000fe60008000818 */
[----:B------:R-:W-:Y:S02]  /*14200*/  WARPGROUP.DEPBAR.LE gsb0, 0x0 ;  /* 0x00008000000079c5 */ /* 0x000fe40000010000 */
[----:B------:R-:W-:-:S15]  /*14210*/  WARPGROUP.ARRIVE ;  /* 0x00000000000079c5 */ /* 0x000fde0000000000 */
[----:B------:R-:W-:-:S08]  /*14220*/  NOP ;  /* 0x0000000000007918 */ /* 0x000fd00000000000 */
[----:B------:R-:W-:Y:S01]  /*14230*/  HGMMA.64x256x16.F32 R24, gdesc[UR52], R24, gsb0 ;  /* 0x03e00000341879f0 */ /* 0x000fe20008000818 */
[----:B--2---:R-:W-:Y:S02]  /*14240*/  ISETP.NE.AND P1, PT, R4, RZ, PT ;  /* 0x000000ff0400720c */ /* 0x004fe40003f25270 */
[----:B------:R-:W-:Y:S02]  /*14250*/  R2UR UR38, R9 ;  /* 0x00000000092672ca */ /* 0x000fe400000e0000 */
[----:B------:R-:W-:Y:S01]  /*14260*/  R2UR UR36, R6 ;  /* 0x00000000062472ca */ /* 0x000fe200000e0000 */
[----:B------:R-:W-:Y:S02]  /*14270*/  WARPGROUP.DEPBAR.LE gsb0, 0x0 ;  /* 0x00008000000079c5 */ /* 0x000fe40000010000 */
[----:B------:R-:W-:-:S15]  /*14280*/  WARPGROUP.ARRIVE ;  /* 0x00000000000079c5 */ /* 0x000fde0000000000 */
[----:B------:R-:W-:-:S05]  /*14290*/  NOP ;  /* 0x0000000000007918 */ /* 0x000fca0000000000 */
        /* <DEDUP_REMOVED lines=18> */
.L_x_95:
[----:B------:R-:W-:Y:S05]  /*143c0*/  @P3 BRA `(.L_x_42) ;  /* 0x00000000001c3947 */ /* 0x000fea0003800000 */
[----:B------:R-:W2:Y:S01]  /*143d0*/  S2R R9, SR_TID.X ;  /* 0x0000000000097919 */ /* 0x000ea20000002100 */
[----:B-1----:R-:W-:-:S04]  /*143e0*/  IMAD.MOV.U32 R6, RZ, RZ, 0x1c000 ;  /* 0x0001c000ff067424 */ /* 0x002fc800078e00ff */
[----:B------:R3:W-:Y:S01]  /*143f0*/  SYNCS.ARRIVE.TRANS64 RZ, [R4+URZ+0x77000], R6 ;  /* 0x0770000604ff79a7 */ /* 0x0007e2000800003f */
[----:B--2---:R-:W-:-:S04]  /*14400*/  LOP3.LUT R9, R9, 0x1f, RZ, 0xc0, !PT ;  /* 0x0000001f09097812 */ /* 0x004fc800078ec0ff */
[----:B------:R-:W-:-:S13]  /*14410*/  ISETP.NE.AND P2, PT, R9, RZ, PT ;  /* 0x000000ff0900720c */ /* 0x000fda0003f45270 */
[----:B---3--:R-:W-:Y:S05]  /*14420*/  @!P2 BRA `(.L_x_42) ;  /* 0x000000000004a947 */ /* 0x008fea0003800000 */
[----:B------:R-:W-:Y:S01]  /*14430*/  BPT.TRAP 0x1 ;  /* 0x000000040000795c */ /* 0x000fe20000300000 */
.L_x_42:
        /* <DEDUP_REMOVED lines=53> */
.L_x_40:
[----:B------:R-:W-:-:S07]  /*14790*/  VIADD R248, R248, 0xffffffff ;  /* 0xfffffffff8f87836 */ /* 0x000fce0000000000 */
.L_x_39:
[----:B------:R-:W-:Y:S01]  /*147a0*/  IADD3 R0, R0, 0x1, RZ ;  /* 0x0000000100007810 */ /* 0x000fe20007ffe0ff */
[----:B------:R-:W-:Y:S05]  /*147b0*/  WARPSYNC.ALL ;  /* 0x0000000000007948 */ /* 0x000fea0003800000 */
[----:B------:R-:W-:-:S04]  /*147c0*/  ISETP.NE.AND P2, PT, R0, 0x4, PT ;  /* 0x000000040000780c */ /* 0x000fc80003f45270 */
[----:B------:R-:W-:Y:S02]  /*147d0*/  SEL R4, RZ, 0x1, P2 ;  /* 0x00000001ff047807 */ /* 0x000fe40001000000 */
[----:B------:R-:W-:Y:S02]  /*147e0*/  SEL R6, R0, RZ, P2 ;  /* 0x000000ff00067207 */ /* 0x000fe40001000000 */
[----:B------:R-:W-:-:S05]  /*147f0*/  LOP3.LUT R14, R5, R4, RZ, 0x3c, !PT ;  /* 0x00000004050e7212 */ /* 0x000fca00078e3cff */
[----:B------:R-:W-:Y:S04]  /*14800*/  STL [R1+0xec], R14 ;  /* 0x0000ec0e01007387 */ /* 0x000fe80000100800 */
[----:B------:R-:W-:Y:S01]  /*14810*/  STL [R1+0xd8], R6 ;  /* 0x0000d80601007387 */ /* 0x000fe20000100800 */
[C---:B------:R-:W-:Y:S01]  /*14820*/  VIADD R0, R2.reuse, 0x1 ;  /* 0x0000000102007836 */ /* 0x040fe20000000000 */
[C---:B------:R-:W-:Y:S02]  /*14830*/  ISETP.GE.AND P5, PT, R2.reuse, UR60, PT ;  /* 0x0000003c02007c0c */ /* 0x040fe4000bfa6270 */
[----:B------:R1:W-:Y:S01]  /*14840*/  STL [R1+0x158], R156 ;  /* 0x0001589c01007387 */ /* 0x0003e20000100800 */
[----:B------:R-:W-:Y:S02]  /*14850*/  IADD3 R4, R2, 0x71, RZ ;  /* 0x0000007102047810 */ /* 0x000fe40007ffe0ff */
[----:B------:R-:W-:Y:S01]  /*14860*/  ISETP.GE.AND P2, PT, R0, UR60, PT ;  /* 0x0000003c00007c0c */ /* 0x000fe2000bf46270 */
[----:B------:R2:W-:Y:S01]  /*14870*/  STL [R1+0x154], R155 ;  /* 0x0001549b01007387 */ /* 0x0005e20000100800 */
[----:B------:R-:W-:-:S02]  /*14880*/  IADD3 R0, R2, 0x8, RZ ;  /* 0x0000000802007810 */ /* 0x000fc40007ffe0ff */
[----:B------:R-:W-:Y:S01]  /*14890*/  FSEL R24, R24, -INF , !P5 ;  /* 0xff80000018187808 */ /* 0x000fe20006800000 */
[----:B------:R3:W-:Y:S01]  /*148a0*/  STL [R1+0x150], R154 ;  /* 0x0001509a01007387 */ /* 0x0007e20000100800 */
[----:B------:R-:W-:Y:S01]  /*148b0*/  ISETP.GE.AND P4, PT, R0, UR60, PT ;  /* 0x0000003c00007c0c */ /* 0x000fe2000bf86270 */
[----:B------:R-:W-:Y:S01]  /*148c0*/  VIADD R0, R2, 0x9 ;  /* 0x0000000902007836 */ /* 0x000fe20000000000 */
[----:B------:R-:W-:Y:S01]  /*148d0*/  FSEL R26, R26, -INF , !P5 ;  /* 0xff8000001a1a7808 */ /* 0x000fe20006800000 */
[----:B------:R4:W-:Y:S01]  /*148e0*/  STL [R1+0x14c], R153 ;  /* 0x00014c9901007387 */ /* 0x0009e20000100800 */
[----:B------:R-:W-:Y:S01]  /*148f0*/  FSEL R251, R25, -INF , !P2 ;  /* 0xff80000019fb7808 */ /* 0x000fe20005000000 */
[----:B------:R-:W-:Y:S01]  /*14900*/  IMAD.MOV.U32 R25, RZ, RZ, R6 ;  /* 0x000000ffff197224 */ /* 0x000fe200078e0006 */
        /* <DEDUP_REMOVED lines=9> */
[----:B------:R-:W-:Y:S02]  /*149a0*/  FSEL R30, R30, -INF , !P4 ;  /* 0xff8000001e1e7808 */ /* 0x000fe40006000000 */
[----:B------:R-:W-:Y:S02]  /*149b0*/  ISETP.GE.AND P5, PT, R0, UR60, PT ;  /* 0x0000003c00007c0c */ /* 0x000fe4000bfa6270 */
[----:B------:R-:W-:-:S02]  /*149c0*/  IADD3 R0, R2, 0x18, RZ ;  /* 0x0000001802007810 */ /* 0x000fc40007ffe0ff */
[----:B------:R-:W-:Y:S02]  /*149d0*/  FSEL R29, R29, -INF , !P3 ;  /* 0xff8000001d1d7808 */ /* 0x000fe40005800000 */
[----:B------:R-:W-:Y:S02]  /*149e0*/  ISETP.GE.AND P2, PT, R0, UR60, PT ;  /* 0x0000003c00007c0c */ /* 0x000fe4000bf46270 */
[----:B------:R-:W-:Y:S02]  /*149f0*/  IADD3 R0, R2, 0x19, RZ ;  /* 0x0000001902007810 */ /* 0x000fe40007ffe0ff */
[----:B------:R-:W-:Y:S02]  /*14a00*/  FSEL R31, R31, -INF , !P3 ;  /* 0xff8000001f1f7808 */ /* 0x000fe40005800000 */
[----:B------:R-:W-:Y:S01]  /*14a10*/  ISETP.GE.AND P4, PT, R0, UR60, PT ;  /* 0x0000003c00007c0c */ /* 0x000fe2000bf86270 */
[----:B------:R-:W-:Y:S01]  /*14a20*/  VIADD R0, R2, 0x20 ;  /* 0x0000002002007836 */ /* 0x000fe20000000000 */
[----:B------:R-:W-:-:S02]  /*14a30*/  FSEL R23, R32, -INF , !P6 ;  /* 0xff80000020177808 */ /* 0x000fc40007000000 */
        /* <DEDUP_REMOVED lines=18> */
[----:B-1----:R-:W-:Y:S02]  /*14b60*/  FSEL R156, R42, -INF , !P3 ;  /* 0xff8000002a9c7808 */ /* 0x002fe40005800000 */
[----:B------:R-:W-:Y:S01]  /*14b70*/  ISETP.GE.AND P3, PT, R0, UR60, PT ;  /* 0x0000003c00007c0c */ /* 0x000fe2000bf66270 */
[----:B------:R-:W-:Y:S01]  /*14b80*/  VIADD R0, R2, 0x38 ;  /* 0x0000003802007836 */ /* 0x000fe20000000000 */
[----:B------:R-:W-:Y:S01]  /*14b90*/  FSEL R41, R41, -INF , !P6 ;  /* 0xff80000029297808 */ /* 0x000fe20007000000 */
[----:B------:R1:W-:Y:S01]  /*14ba0*/  STL [R1+0x44], R9 ;  /* 0x0000440901007387 */ /* 0x0003e20000100800 */
[----:B--2---:R-:W-:-:S02]  /*14bb0*/  FSEL R155, R43, -INF , !P6 ;  /* 0xff8000002b9b7808 */ /* 0x004fc40007000000 */
[----:B------:R-:W-:Y:S01]  /*14bc0*/  ISETP.GE.AND P6, PT, R0, UR60, PT ;  /* 0x0000003c00007c0c */ /* 0x000fe2000bfc6270 */
[----:B------:R-:W-:Y:S01]  /*14bd0*/  STL [R1+0xe4], R156 ;  /* 0x0000e49c01007387 */ /* 0x000fe20000100800 */
[----:B------:R-:W-:Y:S02]  /*14be0*/  IADD3 R0, R2, 0x39, RZ ;  /* 0x0000003902007810 */ /* 0x000fe40007ffe0ff */
[----:B------:R-:W-:Y:S01]  /*14bf0*/  FSEL R252, R44, -INF , !P5 ;  /* 0xff8000002cfc7808 */ /* 0x000fe20006800000 */
[----:B------:R2:W-:Y:S01]  /*14c00*/  STL [R1+0x40], R41 ;  /* 0x0000402901007387 */ /* 0x0005e20000100800 */
[----:B---3--:R-:W-:Y:S02]  /*14c10*/  FSEL R154, R46, -INF , !P5 ;  /* 0xff8000002e9a7808 */ /* 0x008fe40006800000 */
[----:B------:R-:W-:Y:S01]  /*14c20*/  ISETP.GE.AND P5, PT, R0, UR60, PT ;  /* 0x0000003c00007c0c */ /* 0x000fe2000bfa6270 */
[----:B------:R-:W-:Y:S01]  /*14c30*/  VIADD R0, R2, 0x40 ;  /* 0x0000004002007836 */ /* 0x000fe20000000000 */
[----:B------:R-:W-:Y:S01]  /*14c40*/  FSEL R46, R45, -INF , !P2 ;  /* 0xff8000002d2e7808 */ /* 0x000fe20005000000 */
[----:B------:R3:W-:Y:S01]  /*14c50*/  STL [R1+0xe0], R155 ;  /* 0x0000e09b01007387 */ /* 0x0007e20000100800 */
[----:B----4-:R-:W-:-:S02]  /*14c60*/  FSEL R153, R47, -INF , !P2 ;  /* 0xff8000002f997808 */ /* 0x010fc40005000000 */
[----:B------:R-:W-:Y:S01]  /*14c70*/  ISETP.GE.AND P2, PT, R0, UR60, PT ;  /* 0x0000003c00007c0c */ /* 0x000fe2000bf46270 */
[----:B------:R-:W-:Y:S01]  /*14c80*/  STL [R1+0xd0], R154 ;  /* 0x0000d09a01007387 */ /* 0x000fe20000100800 */
[----:B------:R-:W-:Y:S02]  /*14c90*/  IADD3 R0, R2, 0x41, RZ ;  /* 0x0000004102007810 */ /* 0x000fe40007ffe0ff */
[----:B------:R-:W-:Y:S01]  /*14ca0*/  FSEL R44, R48, -INF , !P4 ;  /* 0xff800000302c7808 */ /* 0x000fe20006000000 */
[----:B------:R-:W-:Y:S01]  /*14cb0*/  STL [R1+0xcc], R153 ;  /* 0x0000cc9901007387 */ /* 0x000fe20000100800 */
[----:B------:R-:W-:Y:S02]  /*14cc0*/  FSEL R152, R50, -INF , !P4 ;  /* 0xff80000032987808 */ /* 0x000fe40006000000 */
[----:B------:R-:W-:Y:S01]  /*14cd0*/  ISETP.GE.AND P4, PT, R0, UR60, PT ;  /* 0x0000003c00007c0c */ /* 0x000fe2000bf86270 */
[----:B------:R-:W-:Y:S01]  /*14ce0*/  VIADD R0, R2, 0x48 ;  /* 0x0000004802007836 */ /* 0x000fe20000000000 */
[----:B------:R-:W-:Y:S01]  /*14cf0*/  FSEL R43, R49, -INF , !P3 ;  /* 0xff800000312b7808 */ /* 0x000fe20005800000 */
[----:B------:R-:W-:Y:S01]  /*14d00*/  STL [R1+0xc8], R152 ;  /* 0x0000c89801007387 */ /* 0x000fe20000100800 */
[----:B------:R-:W-:-:S02]  /*14d10*/  FSEL R35, R51, -INF , !P3 ;  /* 0xff80000033237808 */ /* 0x000fc40005800000 */
[----:B------:R-:W-:Y:S02]  /*14d20*/  ISETP.GE.AND P3, PT, R0, UR60, PT ;  /* 0x0000003c00007c0c */ /* 0x000fe4000bf66270 */
[----:B------:R-:W-:Y:S01]  /*14d30*/  IADD3 R0, R2, 0x49, RZ ;  /* 0x0000004902007810 */ /* 0x000fe20007ffe0ff */
[----:B------:R4:W-:Y:S01]  /*14d40*/  STL [R1+0xc4], R35 ;  /* 0x0000c42301007387 */ /* 0x0009e20000100800 */
[----:B------:R-:W-:Y:S02]  /*14d50*/  FSEL R52, R52, -INF , !P6 ;  /* 0xff80000034347808 */ /* 0x000fe40007000000 */
[----:B------:R-:W-:Y:S02]  /*14d60*/  FSEL R20, R54, -INF , !P6 ;  /* 0xff80000036147808 */ /* 0x000fe40007000000 */
[----:B------:R-:W-:Y:S01]  /*14d70*/  ISETP.GE.AND P6, PT, R0, UR60, PT ;  /* 0x0000003c00007c0c */ /* 0x000fe2000bfc6270 */
[----:B------:R-:W-:Y:S01]  /*14d80*/  VIADD R0, R2, 0x50 ;  /* 0x0000005002007836 */ /* 0x000fe20000000000 */
[----:B------:R-:W-:Y:S01]  /*14d90*/  FSEL R42, R53, -INF , !P5 ;  /* 0xff800000352a7808 */ /* 0x000fe20006800000 */
[----:B------:R4:W-:Y:S01]  /*14da0*/  STL [R1+0xc0], R20 ;  /* 0x0000c01401007387 */ /* 0x0009e20000100800 */
        /* <DEDUP_REMOVED lines=13> */
[----:B------:R-:W-:Y:S01]  /*14e80*/  STL [R1+0xb4], R16 ;  /* 0x0000b41001007387 */ /* 0x000fe20000100800 */
        /* <DEDUP_REMOVED lines=28> */
[----:B------:R-:W-:Y:S01]  /*15050*/  FSEL R0, R72, -INF , !P6 ;  /* 0xff80000048007808 */ /* 0x000fe20007000000 */
[----:B------:R4:W-:Y:S01]  /*15060*/  STL [R1+0x9c], R19 ;  /* 0x00009c1301007387 */ /* 0x0009e20000100800 */
        /* <DEDUP_REMOVED lines=23> */
[----:B------:R-:W-:-:S02]  /*151e0*/  FSEL R62, R81, -INF , !P6 ;  /* 0xff800000513e7808 */ /* 0x000fc40007000000 */
[----:B------:R-:W-:Y:S02]  /*151f0*/  FSEL R71, R83, -INF , !P6 ;  /* 0xff80000053477808 */ /* 0x000fe40007000000 */
        /* <DEDUP_REMOVED lines=11> */
[----:B------:R-:W-:Y:S02]  /*152b0*/  IADD3 R4, R2, 0x91, RZ ;  /* 0x0000009102047810 */ /* 0x000fe40007ffe0ff */
[----:B------:R-:W-:Y:S02]  /*152c0*/  FSEL R88, R88, -INF , !P4 ;  /* 0xff80000058587808 */ /* 0x000fe40006000000 */
[----:B------:R-:W-:Y:S02]  /*152d0*/  FSEL R67, R90, -INF , !P4 ;  /* 0xff8000005a437808 */ /* 0x000fe40006000000 */
[----:B------:R-:W-:Y:S01]  /*152e0*/  ISETP.GE.AND P4, PT, R4, UR60, PT ;  /* 0x0000003c04007c0c */ /* 0x000fe2000bf86270 */
[C---:B------:R-:W-:Y:S01]  /*152f0*/  VIADD R4, R2.reuse, 0x98 ;  /* 0x0000009802047836 */ /* 0x040fe20000000000 */
[----:B------:R-:W-:-:S02]  /*15300*/  IADD3 R6, R2, 0x99, RZ ;  /* 0x0000009902067810 */ /* 0x000fc40007ffe0ff */
[----:B------:R-:W-:Y:S02]  /*15310*/  FSEL R54, R89, -INF , !P3 ;  /* 0xff80000059367808 */ /* 0x000fe40005800000 */
[----:B------:R-:W-:Y:S02]  /*15320*/  FSEL R91, R91, -INF , !P3 ;  /* 0xff8000005b5b7808 */ /* 0x000fe40005800000 */
[----:B------:R-:W-:Y:S02]  /*15330*/  ISETP.GE.AND P3, PT, R4, UR60, PT ;  /* 0x0000003c04007c0c */ /* 0x000fe4000bf66270 */
[----:B------:R-:W-:Y:S01]  /*15340*/  FMNMX R4, R24, R8, !PT ;  /* 0x0000000818047209 */ /* 0x000fe20007800000 */
[----:B------:R-:W-:Y:S01]  /*15350*/  STL [R1+0x80], R91 ;  /* 0x0000805b01007387 */ /* 0x000fe20000100800 */
[----:B------:R-:W-:Y:S02]  /*15360*/  FSEL R53, R92, -INF , !P6 ;  /* 0xff8000005c357808 */ /* 0x000fe40007000000 */
[----:B------:R-:W-:-:S02]  /*15370*/  FSEL R94, R94, -INF , !P6 ;  /* 0xff8000005e5e7808 */ /* 0x000fc40007000000 */
[----:B------:R-:W-:Y:S01]  /*15380*/  ISETP.GE.AND P6, PT, R6, UR60, PT ;  /* 0x0000003c06007c0c */ /* 0x000fe2000bfc6270 */
[----:B------:R-:W-:Y:S01]  /*15390*/  VIADD R6, R2, 0xa0 ;  /* 0x000000a002067836 */ /* 0x000fe20000000000 */
[----:B------:R-:W-:Y:S01]  /*153a0*/  FMNMX R4, R251, R4, !PT ;  /* 0x00000004fb047209 */ /* 0x000fe20007800000 */
[----:B------:R-:W-:Y:S01]  /*153b0*/  STL [R1+0x7c], R94 ;  /* 0x00007c5e01007387 */ /* 0x000fe20000100800 */
[----:B------:R-:W-:Y:S02]  /*153c0*/  FSEL R51, R93, -INF , !P5 ;  /* 0xff8000005d337808 */ /* 0x000fe40006800000 */
[----:B------:R-:W-:Y:S02]  /*153d0*/  FSEL R95, R95, -INF , !P5 ;  /* 0xff8000005f5f7808 */ /* 0x000fe40006800000 */
[----:B------:R-:W-:Y:S02]  /*153e0*/  ISETP.GE.AND P5, PT, R6, UR60, PT ;  /* 0x0000003c06007c0c */ /* 0x000fe4000bfa6270 */
[----:B------:R-:W-:Y:S01]  /*153f0*/  FMNMX R4, R13, R4, !PT ;  /* 0x000000040d047209 */ /* 0x000fe20007800000 */
[----:B------:R-:W-:Y:S01]  /*15400*/  STL [R1+0x78], R95 ;  /* 0x0000785f01007387 */ /* 0x000fe20000100800 */
[----:B------:R-:W-:-:S02]  /*15410*/  IADD3 R6, R2, 0xa1, RZ ;  /* 0x000000a102067810 */ /* 0x000fc40007ffe0ff */
[----:B------:R-:W-:Y:S02]  /*15420*/  FSEL R49, R96, -INF , !P2 ;  /* 0xff80000060317808 */ /* 0x000fe40005000000 */
[----:B------:R-:W-:Y:S02]  /*15430*/  FSEL R98, R98, -INF , !P2 ;  /* 0xff80000062627808 */ /* 0x000fe40005000000 */
[----:B------:R-:W-:Y:S02]  /*15440*/  FMNMX R4, R29, R4, !PT ;  /* 0x000000041d047209 */ /* 0x000fe40007800000 */
[----:B------:R-:W-:Y:S01]  /*15450*/  ISETP.GE.AND P2, PT, R6, UR60, PT ;  /* 0x0000003c06007c0c */ /* 0x000fe2000bf46270 */
[----:B------:R-:W-:Y:S01]  /*15460*/  VIADD R6, R2, 0xa8 ;  /* 0x000000a802067836 */ /* 0x000fe20000000000 */
[----:B------:R-:W-:Y:S01]  /*15470*/  FMNMX R4, R23, R4, !PT ;  /* 0x0000000417047209 */ /* 0x000fe20007800000 */
[----:B------:R-:W-:Y:S01]  /*15480*/  STL [R1+0x74], R98 ;  /* 0x0000746201007387 */ /* 0x000fe20000100800 */
[----:B------:R-:W-:-:S02]  /*15490*/  FSEL R48, R97, -INF , !P4 ;  /* 0xff80000061307808 */ /* 0x000fc40006000000 */
[----:B------:R-:W-:Y:S02]  /*154a0*/  FSEL R50, R99, -INF , !P4 ;  /* 0xff80000063327808 */ /* 0x000fe40006000000 */
[----:B------:R-:W-:Y:S02]  /*154b0*/  ISETP.GE.AND P4, PT, R6, UR60, PT ;  /* 0x0000003c06007c0c */ /* 0x000fe4000bf86270 */
[----:B------:R-:W-:Y:S02]  /*154c0*/  IADD3 R6, R2, 0xa9, RZ ;  /* 0x000000a902067810 */ /* 0x000fe40007ffe0ff */
[----:B------:R-:W-:Y:S02]  /*154d0*/  FMNMX R4, R18, R4, !PT ;  /* 0x0000000412047209 */ /* 0x000fe40007800000 */
[----:B------:R-:W-:Y:S02]  /*154e0*/  FSEL R47, R100, -INF , !P3 ;  /* 0xff800000642f7808 */ /* 0x000fe40005800000 */
[----:B------:R-:W-:-:S02]  /*154f0*/  FSEL R102, R102, -INF , !P3 ;  /* 0xff80000066667808 */ /* 0x000fc40005800000 */
[----:B------:R-:W-:Y:S02]  /*15500*/  ISETP.GE.AND P3, PT, R6, UR60, PT ;  /* 0x0000003c06007c0c */ /* 0x000fe4000bf66270 */
[----:B------:R-:W-:Y:S01]  /*15510*/  FMNMX R6, R36, R4, !PT ;  /* 0x0000000424067209 */ /* 0x000fe20007800000 */
[----:B------:R-:W-:Y:S01]  /*15520*/  STL [R1+0x70], R102 ;  /* 0x0000706601007387 */ /* 0x000fe20000100800 */
[----:B------:R-:W-:Y:S02]  /*15530*/  FMNMX R4, R26, R7, !PT ;  /* 0x000000071a047209 */ /* 0x000fe40007800000 */
[----:B------:R-:W-:Y:S02]  /*15540*/  FMNMX R6, R11, R6, !PT ;  /* 0x000000060b067209 */ /* 0x000fe40007800000 */
[----:B------:R-:W-:Y:S02]  /*15550*/  FMNMX R4, R21, R4, !PT ;  /* 0x0000000415047209 */ /* 0x000fe40007800000 */
[----:B------:R-:W-:Y:S01]  /*15560*/  FMNMX R6, R9, R6, !PT ;  /* 0x0000000609067209 */ /* 0x000fe20007800000 */
[----:B-1----:R-:W-:Y:S01]  /*15570*/  VIADD R9, R2, 0xb0 ;  /* 0x000000b002097836 */ /* 0x002fe20000000000 */
[----:B------:R-:W-:-:S02]  /*15580*/  FMNMX R4, R30, R4, !PT ;  /* 0x000000041e047209 */ /* 0x000fc40007800000 */
[----:B------:R-:W-:Y:S02]  /*15590*/  FMNMX R6, R41, R6, !PT ;  /* 0x0000000629067209 */ /* 0x000fe40007800000 */
[----:B------:R-:W-:Y:S02]  /*155a0*/  FMNMX R4, R31, R4, !PT ;  /* 0x000000041f047209 */ /* 0x000fe40007800000 */
[----:B------:R-:W-:Y:S02]  /*155b0*/  FSEL R45, R101, -INF , !P6 ;  /* 0xff800000652d7808 */ /* 0x000fe40007000000 */
[----:B------:R-:W-:Y:S02]  /*155c0*/  FMNMX R4, R12, R4, !PT ;  /* 0x000000040c047209 */ /* 0x000fe40007800000 */
[----:B------:R-:W-:Y:S02]  /*155d0*/  FSEL R55, R103, -INF , !P6 ;  /* 0xff80000067377808 */ /* 0x000fe40007000000 */
[----:B------:R-:W-:-:S02]  /*155e0*/  ISETP.GE.AND P6, PT, R9, UR60, PT ;  /* 0x0000003c09007c0c */ /* 0x000fc4000bfc6270 */
[----:B------:R-:W-:Y:S01]  /*155f0*/  FMNMX R9, R252, R6, !PT ;  /* 0x00000006fc097209 */ /* 0x000fe20007800000 */
[----:B------:R-:W-:Y:S01]  /*15600*/  VIADD R6, R2, 0xb1 ;  /* 0x000000b102067836 */ /* 0x000fe20000000000 */
[----:B------:R-:W-:Y:S02]  /*15610*/  FMNMX R4, R10, R4, !PT ;  /* 0x000000040a047209 */ /* 0x000fe40007800000 */
[----:B------:R-:W-:Y:S02]  /*15620*/  FMNMX R9, R46, R9, !PT ;  /* 0x000000092e097209 */ /* 0x000fe40007800000 */
[----:B------:R-:W-:Y:S02]  /*15630*/  FMNMX R4, R38, R4, !PT ;  /* 0x0000000426047209 */ /* 0x000fe40007800000 */
[----:B------:R-:W-:Y:S02]  /*15640*/  MOV R28, R14 ;  /* 0x0000000e001c7202 */ /* 0x000fe40000000f00 */
        /* <DEDUP_REMOVED lines=10> */
[----:B--2---:R-:W-:Y:S02]  /*156f0*/  FSEL R41, R104, -INF , !P5 ;  /* 0xff80000068297808 */ /* 0x004fe40006800000 */
[----:B------:R-:W-:Y:S02]  /*15700*/  FSEL R70, R106, -INF , !P5 ;  /* 0xff8000006a467808 */ /* 0x000fe40006800000 */
[----:B------:R-:W-:-:S02]  /*15710*/  FMNMX R9, R57, R9, !PT ;  /* 0x0000000939097209 */ /* 0x000fc40007800000 */
[----:B------:R-:W-:Y:S01]  /*15720*/  ISETP.GE.AND P5, PT, R6, UR60, PT ;  /* 0x0000003c06007c0c */ /* 0x000fe2000bfa6270 */
[----:B------:R-:W-:Y:S01]  /*15730*/  STL [R1+0x6c], R70 ;  /* 0x00006c4601007387 */ /* 0x000fe20000100800 */
[----:B------:R-:W-:Y:S02]  /*15740*/  FMNMX R14, R152, R4, !PT ;  /* 0x00000004980e7209 */ /* 0x000fe40007800000 */
[----:B------:R-:W-:Y:S01]  /*15750*/  IADD3 R6, R2, 0xb8, RZ ;  /* 0x000000b802067810 */ /* 0x000fe20007ffe0ff */
[----:B------:R1:W5:Y:S01]  /*15760*/  LDL.LU R156, [R1+0x158] ;  /* 0x00015800019c7983 */ /* 0x0003620000300800 */
[----:B------:R-:W-:Y:S02]  /*15770*/  FMNMX R4, R60, R9, !PT ;  /* 0x000000093c047209 */ /* 0x000fe40007800000 */
[----:B------:R-:W-:Y:S01]  /*15780*/  FSEL R40, R105, -INF , !P2 ;  /* 0xff80000069287808 */ /* 0x000fe20005000000 */
[----:B---3--:R1:W5:Y:S01]  /*15790*/  LDL.LU R155, [R1+0x154] ;  /* 0x00015400019b7983 */ /* 0x0083620000300800 */
[----:B------:R-:W-:-:S02]  /*157a0*/  FSEL R59, R107, -INF , !P2 ;  /* 0xff8000006b3b7808 */ /* 0x000fc40005000000 */
[----:B------:R-:W-:Y:S02]  /*157b0*/  FMNMX R9, R35, R14, !PT ;  /* 0x0000000e23097209 */ /* 0x000fe40007800000 */
[----:B------:R-:W-:Y:S01]  /*157c0*/  ISETP.GE.AND P2, PT, R6, UR60, PT ;  /* 0x0000003c06007c0c */ /* 0x000fe2000bf46270 */
[----:B------:R-:W-:Y:S01]  /*157d0*/  VIADD R6, R2, 0xb9 ;  /* 0x000000b902067836 */ /* 0x000fe20000000000 */
[----:B------:R-:W-:Y:S02]  /*157e0*/  FMNMX R4, R61, R4, !PT ;  /* 0x000000043d047209 */ /* 0x000fe40007800000 */
[----:B------:R-:W-:Y:S02]  /*157f0*/  FMNMX R9, R20, R9, !PT ;  /* 0x0000000914097209 */ /* 0x000fe40007800000 */
[----:B------:R-:W-:Y:S02]  /*15800*/  FSEL R108, R108, -INF , !P4 ;  /* 0xff8000006c6c7808 */ /* 0x000fe40006000000 */
[----:B------:R-:W-:-:S02]  /*15810*/  FSEL R58, R110, -INF , !P4 ;  /* 0xff8000006e3a7808 */ /* 0x000fc40006000000 */
[----:B------:R-:W-:Y:S02]  /*15820*/  ISETP.GE.AND P4, PT, R6, UR60, PT ;  /* 0x0000003c06007c0c */ /* 0x000fe4000bf86270 */
[----:B------:R-:W-:Y:S02]  /*15830*/  FMNMX R14, R64, R4, !PT ;  /* 0x00000004400e7209 */ /* 0x000fe40007800000 */
[----:B------:R-:W-:Y:S02]  /*15840*/  IADD3 R6, R2, 0xc0, RZ ;  /* 0x000000c002067810 */ /* 0x000fe40007ffe0ff */
[----:B------:R-:W-:Y:S02]  /*15850*/  FMNMX R4, R22, R9, !PT ;  /* 0x0000000916047209 */ /* 0x000fe40007800000 */
[----:B------:R-:W-:Y:S02]  /*15860*/  FSEL R109, R109, -INF , !P3 ;  /* 0xff8000006d6d7808 */ /* 0x000fe40005800000 */
[----:B----4-:R-:W-:-:S02]  /*15870*/  FSEL R35, R111, -INF , !P3 ;  /* 0xff8000006f237808 */ /* 0x010fc40005800000 */
[----:B------:R-:W-:Y:S02]  /*15880*/  FMNMX R9, R65, R14, !PT ;  /* 0x0000000e41097209 */ /* 0x000fe40007800000 */
[----:B------:R-:W-:Y:S01]  /*15890*/  ISETP.GE.AND P3, PT, R6, UR60, PT ;  /* 0x0000003c06007c0c */ /* 0x000fe2000bf66270 */
[----:B------:R-:W-:Y:S01]  /*158a0*/  VIADD R6, R2, 0xc1 ;  /* 0x000000c102067836 */ /* 0x000fe20000000000 */
[----:B------:R-:W-:Y:S02]  /*158b0*/  FMNMX R4, R27, R4, !PT ;  /* 0x000000041b047209 */ /* 0x000fe40007800000 */
[----:B------:R-:W-:Y:S02]  /*158c0*/  FMNMX R9, R68, R9, !PT ;  /* 0x0000000944097209 */ /* 0x000fe40007800000 */
[----:B------:R-:W-:Y:S02]  /*158d0*/  FMNMX R14, R16, R4, !PT ;  /* 0x00000004100e7209 */ /* 0x000fe40007800000 */
[----:B------:R-:W-:-:S02]  /*158e0*/  FSEL R20, R112, -INF , !P6 ;  /* 0xff80000070147808 */ /* 0x000fc40007000000 */
[----:B------:R-:W-:Y:S02]  /*158f0*/  FSEL R22, R114, -INF , !P6 ;  /* 0xff80000072167808 */ /* 0x000fe40007000000 */
[----:B------:R-:W-:Y:S02]  /*15900*/  ISETP.GE.AND P6, PT, R6, UR60, PT ;  /* 0x0000003c06007c0c */ /* 0x000fe4000bfc6270 */
[----:B------:R-:W-:Y:S02]  /*15910*/  FMNMX R4, R69, R9, !PT ;  /* 0x0000000945047209 */ /* 0x000fe40007800000 */
[----:B------:R-:W-:Y:S02]  /*15920*/  IADD3 R6, R2, 0xc8, RZ ;  /* 0x000000c802067810 */ /* 0x000fe40007ffe0ff */
[----:B------:R-:W-:Y:S02]  /*15930*/  FMNMX R9, R34, R14, !PT ;  /* 0x0000000e22097209 */ /* 0x000fe40007800000 */
[----:B------:R-:W-:-:S02]  /*15940*/  FSEL R27, R113, -INF , !P5 ;  /* 0xff800000711b7808 */ /* 0x000fc40006800000 */
[----:B------:R-:W-:Y:S02]  /*15950*/  FSEL R34, R115, -INF , !P5 ;  /* 0xff80000073227808 */ /* 0x000fe40006800000 */
[----:B------:R-:W-:Y:S02]  /*15960*/  ISETP.GE.AND P5, PT, R6, UR60, PT ;  /* 0x0000003c06007c0c */ /* 0x000fe4000bfa6270 */
        /* <DEDUP_REMOVED lines=42> */
[----:B------:R-:W-:Y:S02]  /*15c10*/  FSEL R9, R116, -INF , !P2 ;  /* 0xff80000074097808 */ /* 0x000fe40005000000 */
[----:B------:R-:W-:Y:S02]  /*15c20*/  FMNMX R15, R27, R4, !PT ;  /* 0x000000041b0f7209 */ /* 0x000fe40007800000 */
[----:B------:R-:W-:Y:S02]  /*15c30*/  FMNMX R4, R70, R14, !PT ;  /* 0x0000000e46047209 */ /* 0x000fe40007800000 */
[----:B------:R-:W-:-:S02]  /*15c40*/  FSEL R37, R117, -INF , !P4 ;  /* 0xff80000075257808 */ /* 0x000fc40006000000 */
[----:B------:R-:W-:Y:S02]  /*15c50*/  FMNMX R14, R9, R15, !PT ;  /* 0x0000000f090e7209 */ /* 0x000fe40007800000 */
[----:B------:R-:W-:Y:S02]  /*15c60*/  FMNMX R4, R59, R4, !PT ;  /* 0x000000043b047209 */ /* 0x000fe40007800000 */
[----:B------:R-:W-:Y:S02]  /*15c70*/  FSEL R120, R120, -INF , !P3 ;  /* 0xff80000078787808 */ /* 0x000fe40005800000 */
[----:B------:R-:W-:Y:S02]  /*15c80*/  FMNMX R14, R37, R14, !PT ;  /* 0x0000000e250e7209 */ /* 0x000fe40007800000 */
[----:B------:R-:W-:Y:S01]  /*15c90*/  FMNMX R15, R58, R4, !PT ;  /* 0x000000043a0f7209 */ /* 0x000fe20007800000 */
[----:B------:R-:W-:Y:S01]  /*15ca0*/  STL [R1+0x68], R59 ;  /* 0x0000683b01007387 */ /* 0x000fe20000100800 */
[----:B------:R-:W-:-:S02]  /*15cb0*/  FSEL R87, R121, -INF , !P6 ;  /* 0xff80000079577808 */ /* 0x000fc40007000000 */
[----:B------:R-:W-:Y:S01]  /*15cc0*/  FMNMX R4, R120, R14, !PT ;  /* 0x0000000e78047209 */ /* 0x000fe20007800000 */
[----:B------:R1:W5:Y:S01]  /*15cd0*/  LDL.LU R154, [R1+0x150] ;  /* 0x00015000019a7983 */ /* 0x0003620000300800 */
[----:B------:R-:W-:-:S03]  /*15ce0*/  FMNMX R14, R35, R15, !PT ;  /* 0x0000000f230e7209 */ /* 0x000fc60007800000 */
[----:B------:R1:W5:Y:S01]  /*15cf0*/  LDL.LU R153, [R1+0x14c] ;  /* 0x00014c0001997983 */ /* 0x0003620000300800 */
[----:B------:R-:W-:Y:S02]  /*15d00*/  FSEL R86, R124, -INF , !P5 ;  /* 0xff8000007c567808 */ /* 0x000fe40006800000 */
[----:B------:R-:W-:Y:S01]  /*15d10*/  FMNMX R4, R87, R4, !PT ;  /* 0x0000000457047209 */ /* 0x000fe20007800000 */
[----:B------:R-:W-:Y:S01]  /*15d20*/  STL [R1+0x64], R58 ;  /* 0x0000643a01007387 */ /* 0x000fe20000100800 */
[----:B------:R-:W-:Y:S02]  /*15d30*/  FSEL R33, R118, -INF , !P2 ;  /* 0xff80000076217808 */ /* 0x000fe40005000000 */
[----:B------:R-:W-:Y:S01]  /*15d40*/  FMNMX R14, R22, R14, !PT ;  /* 0x0000000e160e7209 */ /* 0x000fe20007800000 */
[----:B------:R1:W5:Y:S01]  /*15d50*/  LDL.LU R152, [R1+0x148] ;  /* 0x0001480001987983 */ /* 0x0003620000300800 */
[----:B------:R-:W-:-:S03]  /*15d60*/  FSEL R19, R119, -INF , !P4 ;  /* 0xff80000077137808 */ /* 0x000fc60006000000 */
[----:B------:R-:W-:Y:S01]  /*15d70*/  STL [R1+0x60], R35 ;  /* 0x0000602301007387 */ /* 0x000fe20000100800 */
[----:B------:R-:W-:-:S03]  /*15d80*/  FSEL R17, R122, -INF , !P3 ;  /* 0xff8000007a117808 */ /* 0x000fc60005800000 */
[----:B------:R-:W-:Y:S01]  /*15d90*/  STL [R1+0x5c], R22 ;  /* 0x00005c1601007387 */ /* 0x000fe20000100800 */
[----:B------:R-:W-:Y:S02]  /*15da0*/  FSEL R32, R126, -INF , !P5 ;  /* 0xff8000007e207808 */ /* 0x000fe40006800000 */
[----:B------:R-:W-:Y:S01]  /*15db0*/  FMNMX R15, R86, R4, !PT ;  /* 0x00000004560f7209 */ /* 0x000fe20007800000 */
[----:B------:R1:W5:Y:S01]  /*15dc0*/  LDL.LU R16, [R1+0x144] ;  /* 0x0001440001107983 */ /* 0x0003620000300800 */
[----:B------:R-:W-:-:S03]  /*15dd0*/  FMNMX R4, R34, R14, !PT ;  /* 0x0000000e22047209 */ /* 0x000fc60007800000 */
[----:B------:R1:W5:Y:S04]  /*15de0*/  LDL.LU R3, [R1+0x140] ;  /* 0x0001400001037983 */ /* 0x0003680000300800 */
[----:B------:R-:W-:Y:S01]  /*15df0*/  STL [R1+0x58], R34 ;  /* 0x0000582201007387 */ /* 0x000fe20000100800 */
[----:B------:R-:W-:-:S03]  /*15e00*/  FMNMX R4, R33, R4, !PT ;  /* 0x0000000421047209 */ /* 0x000fc60007800000 */
[----:B------:R2:W-:Y:S04]  /*15e10*/  STL [R1+0x54], R33 ;  /* 0x0000542101007387 */ /* 0x0005e80000100800 */
[----:B------:R3:W-:Y:S04]  /*15e20*/  STL [R1+0x50], R19 ;  /* 0x0000501301007387 */ /* 0x0007e80000100800 */
[----:B------:R4:W-:Y:S04]  /*15e30*/  STL [R1+0x4c], R17 ;  /* 0x00004c1101007387 */ /* 0x0009e80000100800 */
[----:B------:R1:W-:Y:S04]  /*15e40*/  STL [R1+0x48], R32 ;  /* 0x0000482001007387 */ /* 0x0003e80000100800 */
[----:B--2---:R-:W2:Y:S01]  /*15e50*/  LDL R33, [R1+0xdc] ;  /* 0x0000dc0001217983 */ /* 0x004ea20000100800 */
[----:B------:R-:W-:-:S05]  /*15e60*/  VIADD R6, R2, 0xc9 ;  /* 0x000000c902067836 */ /* 0x000fca0000000000 */
[----:B------:R-:W-:Y:S02]  /*15e70*/  ISETP.GE.AND P2, PT, R6, UR60, PT ;  /* 0x0000003c06007c0c */ /* 0x000fe4000bf46270 */
[----:B------:R-:W-:-:S04]  /*15e80*/  IADD3 R6, R2, 0xd0, RZ ;  /* 0x000000d002067810 */ /* 0x000fc80007ffe0ff */
[----:B------:R-:W-:Y:S01]  /*15e90*/  ISETP.GE.AND P4, PT, R6, UR60, PT ;  /* 0x0000003c06007c0c */ /* 0x000fe2000bf86270 */
[----:B------:R-:W-:Y:S01]  /*15ea0*/  VIADD R6, R2, 0xd1 ;  /* 0x000000d102067836 */ /* 0x000fe20000000000 */
[----:B------:R-:W-:-:S04]  /*15eb0*/  FSEL R83, R123, -INF , !P6 ;  /* 0xff8000007b537808 */ /* 0x000fc80007000000 */
[----:B------:R-:W-:Y:S02]  /*15ec0*/  ISETP.GE.AND P3, PT, R6, UR60, PT ;  /* 0x0000003c06007c0c */ /* 0x000fe4000bf66270 */
[----:B------:R-:W-:-:S04]  /*15ed0*/  IADD3 R6, R2, 0xd8, RZ ;  /* 0x000000d802067810 */ /* 0x000fc80007ffe0ff */
[----:B------:R-:W-:Y:S01]  /*15ee0*/  ISETP.GE.AND P6, PT, R6, UR60, PT ;  /* 0x0000003c06007c0c */ /* 0x000fe2000bfc6270 */
[----:B------:R-:W-:Y:S01]  /*15ef0*/  VIADD R6, R2, 0xd9 ;  /* 0x000000d902067836 */ /* 0x000fe20000000000 */
[----:B------:R-:W-:-:S04]  /*15f00*/  FSEL R125, R125, -INF , !P2 ;  /* 0xff8000007d7d7808 */ /* 0x000fc80005000000 */
[----:B------:R-:W-:Y:S02]  /*15f10*/  ISETP.GE.AND P5, PT, R6, UR60, PT ;  /* 0x0000003c06007c0c */ /* 0x000fe4000bfa6270 */
[----:B------:R-:W-:Y:S02]  /*15f20*/  IADD3 R6, R2, 0xe0, RZ ;  /* 0x000000e002067810 */ /* 0x000fe40007ffe0ff */
[----:B------:R-:W-:Y:S02]  /*15f30*/  FSEL R78, R127, -INF , !P2 ;  /* 0xff8000007f4e7808 */ /* 0x000fe40005000000 */
[----:B------:R-:W-:Y:S01]  /*15f40*/  ISETP.GE.AND P2, PT, R6, UR60, PT ;  /* 0x0000003c06007c0c */ /* 0x000fe2000bf46270 */
[----:B------:R-:W-:Y:S01]  /*15f50*/  VIADD R6, R2, 0xe1 ;  /* 0x000000e102067836 */ /* 0x000fe20000000000 */
[----:B------:R-:W-:Y:S02]  /*15f60*/  FSEL R96, R128, -INF , !P4 ;  /* 0xff80000080607808 */ /* 0x000fe40006000000 */
[----:B------:R-:W-:-:S02]  /*15f70*/  FSEL R130, R130, -INF , !P4 ;  /* 0xff80000082827808 */ /* 0x000fc40006000000 */
[----:B------:R-:W-:Y:S02]  /*15f80*/  ISETP.GE.AND P4, PT, R6, UR60, PT ;  /* 0x0000003c06007c0c */ /* 0x000fe4000bf86270 */
[----:B------:R-:W-:Y:S02]  /*15f90*/  IADD3 R6, R2, 0xe8, RZ ;  /* 0x000000e802067810 */ /* 0x000fe40007ffe0ff */
[----:B------:R-:W-:Y:S02]  /*15fa0*/  FSEL R94, R129, -INF , !P3 ;  /* 0xff800000815e7808 */ /* 0x000fe40005800000 */
[----:B------:R-:W-:Y:S02]  /*15fb0*/  FSEL R131, R131, -INF , !P3 ;  /* 0xff80000083837808 */ /* 0x000fe40005800000 */
[----:B------:R-:W-:Y:S01]  /*15fc0*/  ISETP.GE.AND P3, PT, R6, UR60, PT ;  /* 0x0000003c06007c0c */ /* 0x000fe2000bf66270 */
[----:B------:R-:W-:Y:S01]  /*15fd0*/  VIADD R6, R2, 0xe9 ;  /* 0x000000e902067836 */ /* 0x000fe20000000000 */
[----:B------:R-:W-:-:S02]  /*15fe0*/  FSEL R92, R132, -INF , !P6 ;  /* 0xff800000845c7808 */ /* 0x000fc40007000000 */
[----:B------:R-:W-:Y:S02]  /*15ff0*/  FSEL R134, R134, -INF , !P6 ;  /* 0xff80000086867808 */ /* 0x000fe40007000000 */
[----:B------:R-:W-:Y:S02]  /*16000*/  ISETP.GE.AND P6, PT, R6, UR60, PT ;  /* 0x0000003c06007c0c */ /* 0x000fe4000bfc6270 */
[----:B------:R-:W-:Y:S02]  /*16010*/  FMNMX R14, R125, R15, !PT ;  /* 0x0000000f7d0e7209 */ /* 0x000fe40007800000 */
[----:B------:R-:W-:Y:S02]  /*16020*/  IADD3 R6, R2, 0xf0, RZ ;  /* 0x000000f002067810 */ /* 0x000fe40007ffe0ff */
[----:B------:R-:W-:Y:S02]  /*16030*/  FSEL R90, R133, -INF , !P5 ;  /* 0xff800000855a7808 */ /* 0x000fe40006800000 */
[----:B------:R-:W-:-:S02]  /*16040*/  FSEL R135, R135, -INF , !P5 ;  /* 0xff80000087877808 */ /* 0x000fc40006800000 */
[----:B------:R-:W-:Y:S02]  /*16050*/  FMNMX R14, R96, R14, !PT ;  /* 0x0000000e600e7209 */ /* 0x000fe40007800000 */
[----:B------:R-:W-:Y:S01]  /*16060*/  ISETP.GE.AND P5, PT, R6, UR60, PT ;  /* 0x0000003c06007c0c */ /* 0x000fe2000bfa6270 */
[----:B------:R-:W-:Y:S01]  /*16070*/  VIADD R6, R2, 0xf1 ;  /* 0x000000f102067836 */ /* 0x000fe20000000000 */
[----:B------:R-:W-:Y:S02]  /*16080*/  FMNMX R15, R19, R4, !PT ;  /* 0x00000004130f7209 */ /* 0x000fe40007800000 */
[----:B------:R-:W-:Y:S02]  /*16090*/  FMNMX R4, R94, R14, !PT ;  /* 0x0000000e5e047209 */ /* 0x000fe40007800000 */
[----:B------:R-:W-:Y:S02]  /*160a0*/  FSEL R22, R136, -INF , !P2 ;  /* 0xff80000088167808 */ /* 0x000fe40005000000 */
[----:B------:R-:W-:Y:S01]  /*160b0*/  FSEL R138, R138, -INF , !P2 ;  /* 0xff8000008a8a7808 */ /* 0x000fe20005000000 */
[----:B---3--:R-:W3:Y:S01]  /*160c0*/  S2R R19, SR_CgaCtaId ;  /* 0x0000000000137919 */ /* 0x008ee20000008800 */
[----:B------:R-:W-:-:S02]  /*160d0*/  ISETP.GE.AND P2, PT, R6, UR60, PT ;  /* 0x0000003c06007c0c */ /* 0x000fc4000bf46270 */
[----:B------:R-:W-:Y:S02]  /*160e0*/  IADD3 R6, R2, 0xf8, RZ ;  /* 0x000000f802067810 */ /* 0x000fe40007ffe0ff */
[----:B------:R-:W-:Y:S02]  /*160f0*/  FMNMX R4, R92, R4, !PT ;  /* 0x000000045c047209 */ /* 0x000fe40007800000 */
[----:B------:R-:W-:Y:S02]  /*16100*/  FMNMX R14, R17, R15, !PT ;  /* 0x0000000f110e7209 */ /* 0x000fe40007800000 */
[----:B------:R-:W-:Y:S02]  /*16110*/  FSEL R137, R137, -INF , !P4 ;  /* 0xff80000089897808 */ /* 0x000fe40006000000 */
[----:B------:R-:W-:Y:S02]  /*16120*/  FSEL R139, R139, -INF , !P4 ;  /* 0xff8000008b8b7808 */ /* 0x000fe40006000000 */
[----:B------:R-:W-:-:S02]  /*16130*/  ISETP.GE.AND P4, PT, R6, UR60, PT ;  /* 0x0000003c06007c0c */ /* 0x000fc4000bf86270 */
[----:B------:R-:W-:Y:S01]  /*16140*/  FMNMX R15, R90, R4, !PT ;  /* 0x000000045a0f7209 */ /* 0x000fe20007800000 */
[----:B------:R-:W-:Y:S01]  /*16150*/  VIADD R4, R2, 0xf9 ;  /* 0x000000f902047836 */ /* 0x000fe20000000000 */
[----:B------:R-:W-:Y:S02]  /*16160*/  FMNMX R6, R83, R14, !PT ;  /* 0x0000000e53067209 */ /* 0x000fe40007800000 */
[----:B------:R-:W-:Y:S02]  /*16170*/  FMNMX R15, R22, R15, !PT ;  /* 0x0000000f160f7209 */ /* 0x000fe40007800000 */
[----:B------:R-:W-:Y:S02]  /*16180*/  FMNMX R6, R32, R6, !PT ;  /* 0x0000000620067209 */ /* 0x000fe40007800000 */
[----:B------:R-:W-:Y:S02]  /*16190*/  FSEL R14, R140, -INF , !P3 ;  /* 0xff8000008c0e7808 */ /* 0x000fe40005800000 */
[----:B------:R-:W-:-:S02]  /*161a0*/  FSEL R142, R142, -INF , !P3 ;  /* 0xff8000008e8e7808 */ /* 0x000fc40005800000 */
[----:B------:R-:W-:Y:S02]  /*161b0*/  ISETP.GE.AND P3, PT, R4, UR60, PT ;  /* 0x0000003c04007c0c */ /* 0x000fe4000bf66270 */
[----:B------:R-:W-:Y:S02]  /*161c0*/  FMNMX R4, R137, R15, !PT ;  /* 0x0000000f89047209 */ /* 0x000fe40007800000 */
[----:B------:R-:W-:Y:S02]  /*161d0*/  FMNMX R6, R78, R6, !PT ;  /* 0x000000064e067209 */ /* 0x000fe40007800000 */
[----:B------:R-:W-:Y:S02]  /*161e0*/  FSEL R15, R141, -INF , !P6 ;  /* 0xff8000008d0f7808 */ /* 0x000fe40007000000 */
[----:B------:R-:W-:Y:S02]  /*161f0*/  FMNMX R4, R14, R4, !PT ;  /* 0x000000040e047209 */ /* 0x000fe40007800000 */
[----:B------:R-:W-:-:S02]  /*16200*/  FMNMX R6, R130, R6, !PT ;  /* 0x0000000682067209 */ /* 0x000fc40007800000 */
[----:B------:R-:W-:Y:S02]  /*16210*/  FSEL R144, R144, -INF , !P5 ;  /* 0xff80000090907808 */ /* 0x000fe40006800000 */
[----:B------:R-:W-:Y:S02]  /*16220*/  FMNMX R4, R15, R4, !PT ;  /* 0x000000040f047209 */ /* 0x000fe40007800000 */
[----:B------:R-:W-:Y:S02]  /*16230*/  FMNMX R6, R131, R6, !PT ;  /* 0x0000000683067209 */ /* 0x000fe40007800000 */
[----:B------:R-:W-:Y:S02]  /*16240*/  FSEL R145, R145, -INF , !P2 ;  /* 0xff80000091917808 */ /* 0x000fe40005000000 */
[----:B------:R-:W-:Y:S02]  /*16250*/  FMNMX R4, R144, R4, !PT ;  /* 0x0000000490047209 */ /* 0x000fe40007800000 */
[----:B------:R-:W-:-:S02]  /*16260*/  FMNMX R6, R134, R6, !PT ;  /* 0x0000000686067209 */ /* 0x000fc40007800000 */
[----:B----4-:R-:W-:Y:S02]  /*16270*/  MOV R17, 0x400 ;  /* 0x0000040000117802 */ /* 0x010fe40000000f00 */
[----:B------:R-:W-:Y:S02]  /*16280*/  FSEL R148, R148, -INF , !P4 ;  /* 0xff80000094947808 */ /* 0x000fe40006000000 */
[----:B------:R-:W-:Y:S02]  /*16290*/  FMNMX R4, R145, R4, !PT ;  /* 0x0000000491047209 */ /* 0x000fe40007800000 */
[----:B------:R-:W-:Y:S02]  /*162a0*/  FMNMX R6, R135, R6, !PT ;  /* 0x0000000687067209 */ /* 0x000fe40007800000 */
[----:B---3--:R-:W-:Y:S02]  /*162b0*/  LEA R17, R19, R17, 0x18 ;  /* 0x0000001113117211 */ /* 0x008fe400078ec0ff */
[----:B------:R-:W-:-:S02]  /*162c0*/  FSEL R149, R149, -INF , !P3 ;  /* 0xff80000095957808 */ /* 0x000fc40005800000 */
[----:B------:R-:W-:Y:S02]  /*162d0*/  FMNMX R4, R148, R4, !PT ;  /* 0x0000000494047209 */ /* 0x000fe40007800000 */
[----:B------:R-:W-:Y:S02]  /*162e0*/  FMNMX R6, R138, R6, !PT ;  /* 0x000000068a067209 */ /* 0x000fe40007800000 */
[----:B------:R-:W-:Y:S02]  /*162f0*/  MOV R34, R17 ;  /* 0x0000001100227202 */ /* 0x000fe40000000f00 */
[----:B------:R-:W-:Y:S02]  /*16300*/  FMNMX R4, R149, R4, !PT ;  /* 0x0000000495047209 */ /* 0x000fe40007800000 */
[----:B------:R-:W-:Y:S02]  /*16310*/  FMNMX R17, R139, R6, !PT ;  /* 0x000000068b117209 */ /* 0x000fe40007800000 */
[----:B------:R-:W-:Y:S01]  /*16320*/  FSEL R143, R143, -INF , !P6 ;  /* 0xff8000008f8f7808 */ /* 0x000fe20007000000 */
[----:B------:R-:W3:Y:S01]  /*16330*/  SHFL.BFLY PT, R6, R4, 0x1, 0x1f ;  /* 0x0c201f0004067f89 */ /* 0x000ee200000e0000 */
[----:B------:R-:W-:-:S02]  /*16340*/  FMNMX R17, R142, R17, !PT ;  /* 0x000000118e117209 */ /* 0x000fc40007800000 */
[----:B------:R-:W-:Y:S02]  /*16350*/  FSEL R146, R146, -INF , !P5 ;  /* 0xff80000092927808 */ /* 0x000fe40006800000 */
[----:B------:R-:W-:Y:S02]  /*16360*/  FMNMX R17, R143, R17, !PT ;  /* 0x000000118f117209 */ /* 0x000fe40007800000 */
[----:B------:R-:W-:Y:S02]  /*16370*/  FSEL R147, R147, -INF , !P2 ;  /* 0xff80000093937808 */ /* 0x000fe40005000000 */
[----:B------:R-:W-:Y:S01]  /*16380*/  FMNMX R17, R146, R17, !PT ;  /* 0x0000001192117209 */ /* 0x000fe20007800000 */
[----:B-1----:R-:W-:Y:S01]  /*16390*/  IMAD.MOV.U32 R32, RZ, RZ, R25 ;  /* 0x000000ffff207224 */ /* 0x002fe200078e0019 */
[----:B------:R-:W-:Y:S02]  /*163a0*/  FSEL R25, R150, -INF , !P4 ;  /* 0xff80000096197808 */ /* 0x000fe40006000000 */
[----:B------:R-:W-:-:S02]  /*163b0*/  FMNMX R17, R147, R17, !PT ;  /* 0x0000001193117209 */ /* 0x000fc40007800000 */
[----:B------:R-:W-:Y:S02]  /*163c0*/  FSEL R19, R151, -INF , !P3 ;  /* 0xff80000097137808 */ /* 0x000fe40005800000 */
[----:B------:R-:W-:-:S04]  /*163d0*/  FMNMX R17, R25, R17, !PT ;  /* 0x0000001119117209 */ /* 0x000fc80007800000 */
[----:B------:R-:W-:Y:S02]  /*163e0*/  FMNMX R17, R19, R17, !PT ;  /* 0x0000001113117209 */ /* 0x000fe40007800000 */
[----:B---3--:R-:W-:-:S03]  /*163f0*/  FMNMX R6, R4, R6, !PT ;  /* 0x0000000604067209 */ /* 0x008fc60007800000 */
[----:B------:R-:W1:Y:S01]  /*16400*/  SHFL.BFLY PT, R4, R17, 0x1, 0x1f ;  /* 0x0c201f0011047f89 */ /* 0x000e6200000e0000 */
[----:B------:R-:W3:Y:S01]  /*16410*/  S2R R58, SR_CgaCtaId ;  /* 0x00000000003a7919 */ /* 0x000ee20000008800 */
[----:B-1----:R-:W-:Y:S02]  /*16420*/  FMNMX R4, R17, R4, !PT ;  /* 0x0000000411047209 */ /* 0x002fe40007800000 */
[----:B------:R-:W1:Y:S01]  /*16430*/  SHFL.BFLY PT, R17, R6, 0x2, 0x1f ;  /* 0x0c401f0006117f89 */ /* 0x000e6200000e0000 */
[----:B------:R-:W-:Y:S02]  /*16440*/  MOV R35, 0x400 ;  /* 0x0000040000237802 */ /* 0x000fe40000000f00 */
[----:B-1----:R-:W-:Y:S02]  /*16450*/  FMNMX R6, R6, R17, !PT ;  /* 0x0000001106067209 */ /* 0x002fe40007800000 */
[----:B------:R-:W1:Y:S01]  /*16460*/  SHFL.BFLY PT, R17, R4, 0x2, 0x1f ;  /* 0x0c401f0004117f89 */ /* 0x000e6200000e0000 */
[----:B---3--:R-:W-:-:S04]  /*16470*/  LEA R35, R58, R35, 0x18 ;  /* 0x000000233a237211 */ /* 0x008fc800078ec0ff */
[----:B------:R-:W-:Y:S02]  /*16480*/  IADD3 R35, R35, 0x77020, RZ ;  /* 0x0007702023237810 */ /* 0x000fe40007ffe0ff */
[----:B------:R-:W-:Y:S02]  /*16490*/  SHF.L.U32 R28, R28, 0x1f, RZ ;  /* 0x0000001f1c1c7819 */ /* 0x000fe400000006ff */
[----:B-1----:R-:W-:Y:S01]  /*164a0*/  FMNMX R4, R4, R17, !PT ;  /* 0x0000001104047209 */ /* 0x002fe20007800000 */
[----:B--2---:R-:W-:-:S05]  /*164b0*/  IMAD R17, R33, 0x8, R35 ;  /* 0x0000000821117824 */ /* 0x004fca00078e0223 */
[----:B------:R-:W-:-:S04]  /*164c0*/  PRMT R17, RZ, 0x654, R17 ;  /* 0x00000654ff117816 */ /* 0x000fc80000000011 */
[----:B------:R1:W-:Y:S02]  /*164d0*/  SYNCS.ARRIVE.TRANS64.RED.A1T0 RZ, [R17+URZ], RZ ;  /* 0x000000ff11ff79a7 */ /* 0x0003e4000810043f */
[----:B-1----:R-:W-:-:S04]  /*164e0*/  LEA R17, R32, R34, 0x3 ;  /* 0x0000002220117211 */ /* 0x002fc800078e18ff */
[----:B------:R-:W1:Y:S01]  /*164f0*/  SYNCS.PHASECHK.TRANS64.TRYWAIT P2, [R17+URZ+0x77000], R28 ;  /* 0x0770001c110075a7 */ /* 0x000e62000804017f */
[----:B------:R-:W-:Y:S04]  /*16500*/  BSSY B0, `(.L_x_43) ;  /* 0x0000002000007945 */ /* 0x000fe80003800000 */
[----:B-1----:R-:W-:Y:S05]  /*16510*/  @!P2 BRA `(.L_x_44) ;  /* 0x000000a80018a947 */ /* 0x002fea0003800000 */
.L_x_96:
[----:B------:R-:W-:Y:S05]  /*16520*/  BSYNC B0 ;  /* 0x0000000000007941 */ /* 0x000fea0003800000 */
.L_x_43:
[----:B------:R-:W2:Y:S04]  /*16530*/  LDL.LU R34, [R1+0xd4] ;  /* 0x0000d40001227983 */ /* 0x000ea80000300800 */
[----:B------:R-:W3:Y:S04]  /*16540*/  LDL R35, [R1+0xd8] ;  /* 0x0000d80001237983 */ /* 0x000ee80000100800 */
[----:B------:R-:W-:Y:S04]  /*16550*/  STL.64 [R1+0x178], R54 ;  /* 0x0001783601007387 */ /* 0x000fe80000100a00 */
[----:B------:R-:W-:Y:S04]  /*16560*/  STL.64 [R1+0x170], R52 ;  /* 0x0001703401007387 */ /* 0x000fe80000100a00 */
[----:B------:R-:W-:Y:S04]  /*16570*/  STL.64 [R1+0x168], R50 ;  /* 0x0001683201007387 */ /* 0x000fe80000100a00 */
[----:B------:R-:W-:Y:S04]  /*16580*/  STL.64 [R1+0x160], R48 ;  /* 0x0001603001007387 */ /* 0x000fe80000100a00 */
[----:B------:R-:W-:Y:S04]  /*16590*/  STL.64 [R1+0x158], R46 ;  /* 0x0001582e01007387 */ /* 0x000fe80000100a00 */
[----:B------:R-:W-:Y:S04]  /*165a0*/  STL.64 [R1+0x150], R44 ;  /* 0x0001502c01007387 */ /* 0x000fe80000100a00 */
[----:B------:R-:W-:Y:S04]  /*165b0*/  STL.64 [R1+0x148], R42 ;  /* 0x0001482a01007387 */ /* 0x000fe80000100a00 */
[----:B------:R4:W-:Y:S04]  /*165c0*/  STL.64 [R1+0x140], R40 ;  /* 0x0001402801007387 */ /* 0x0009e80000100a00 */
[----:B----4-:R-:W4:Y:S04]  /*165d0*/  LDL.LU.64 R40, [R1] ;  /* 0x0000000001287983 */ /* 0x010f280000300a00 */
[----:B------:R-:W2:Y:S04]  /*165e0*/  LDL.LU.64 R42, [R1+0x8] ;  /* 0x00000800012a7983 */ /* 0x000ea80000300a00 */
[----:B------:R-:W4:Y:S04]  /*165f0*/  LDL.LU.64 R44, [R1+0x10] ;  /* 0x00001000012c7983 */ /* 0x000f280000300a00 */
[----:B------:R-:W4:Y:S04]  /*16600*/  LDL.LU.64 R46, [R1+0x18] ;  /* 0x00001800012e7983 */ /* 0x000f280000300a00 */
[----:B------:R-:W4:Y:S04]  /*16610*/  LDL.LU.64 R48, [R1+0x20] ;  /* 0x0000200001307983 */ /* 0x000f280000300a00 */
[----:B------:R-:W4:Y:S04]  /*16620*/  LDL.LU.64 R50, [R1+0x28] ;  /* 0x0000280001327983 */ /* 0x000f280000300a00 */
[----:B------:R-:W4:Y:S04]  /*16630*/  LDL.LU.64 R52, [R1+0x30] ;  /* 0x0000300001347983 */ /* 0x000f280000300a00 */
[----:B------:R-:W4:Y:S01]  /*16640*/  LDL.LU.64 R54, [R1+0x38] ;  /* 0x0000380001367983 */ /* 0x000f220000300a00 */
[C---:B------:R-:W-:Y:S01]  /*16650*/  FSETP.NEU.AND P2, PT, R4.reuse, -INF , PT ;  /* 0xff8000000400780b */ /* 0x040fe20003f4d000 */
[----:B------:R-:W-:Y:S01]  /*16660*/  IMAD.U32 R58, RZ, RZ, UR61 ;  /* 0x0000003dff3a7e24 */ /* 0x000fe2000f8e00ff */
[----:B------:R-:W-:Y:S05]  /*16670*/  WARPSYNC.ALL ;  /* 0x0000000000007948 */ /* 0x000fea0003800000 */
[----:B-1----:R-:W-:-:S02]  /*16680*/  FSEL R28, R4, RZ, P2 ;  /* 0x000000ff041c7208 */ /* 0x002fc40001000000 */
[----:B------:R-:W-:Y:S02]  /*16690*/  MOV R59, 0x80000020 ;  /* 0x80000020003b7802 */ /* 0x000fe40000000f00 */
[----:B------:R-:W-:Y:S01]  /*166a0*/  MOV R17, 0x80000020 ;  /* 0x8000002000117802 */ /* 0x000fe20000000f00 */
[C---:B------:R-:W-:Y:S01]  /*166b0*/  FADD R7, -R28.reuse, R7 ;  /* 0x000000071c077221 */ /* 0x040fe20000000100 */
[----:B------:R-:W-:Y:S01]  /*166c0*/  FMUL R28, R28, UR39 ;  /* 0x000000271c1c7c20 */ /* 0x000fe20008400000 */
[----:B------:R-:W-:Y:S02]  /*166d0*/  R2UR UR7, R59 ;  /* 0x000000003b0772ca */ /* 0x000fe400000e0000 */
[----:B------:R-:W-:Y:S01]  /*166e0*/  FMUL R7, R7, UR39 ;  /* 0x0000002707077c20 */ /* 0x000fe20008400000 */
[--C-:B------:R-:W-:Y:S01]  /*166f0*/  FFMA R26, R26, UR39, -R28.reuse ;  /* 0x000000271a1a7c23 */ /* 0x100fe2000800081c */
[C---:B------:R-:W-:Y:S01]  /*16700*/  R2UR UR11, R17.reuse ;  /* 0x00000000110b72ca */ /* 0x040fe200000e0000 */
[--C-:B------:R-:W-:Y:S01]  /*16710*/  FFMA R12, R12, UR39, -R28.reuse ;  /* 0x000000270c0c7c23 */ /* 0x100fe2000800081c */
[----:B------:R-:W-:Y:S01]  /*16720*/  R2UR UR15, R17 ;  /* 0x00000000110f72ca */ /* 0x000fe200000e0000 */
[--C-:B------:R-:W-:Y:S01]  /*16730*/  FFMA R10, R10, UR39, -R28.reuse ;  /* 0x000000270a0a7c23 */ /* 0x100fe2000800081c */
[----:B------:R-:W-:Y:S01]  /*16740*/  FSETP.GEU.AND P2, PT, R7, -126, PT ;  /* 0xc2fc00000700780b */ /* 0x000fe20003f4e000 */
[----:B------:R-:W-:Y:S01]  /*16750*/  FFMA R39, R39, UR39, -R28 ;  /* 0x0000002727277c23 */ /* 0x000fe2000800081c */
[----:B------:R-:W-:-:S02]  /*16760*/  FSETP.GEU.AND P3, PT, R26, -126, PT ;  /* 0xc2fc00001a00780b */ /* 0x000fc40003f6e000 */
[C---:B------:R-:W-:Y:S02]  /*16770*/  R2UR UR19, R17.reuse ;  /* 0x00000000111372ca */ /* 0x040fe400000e0000 */
[C---:B------:R-:W-:Y:S02]  /*16780*/  R2UR UR23, R17.reuse ;  /* 0x00000000111772ca */ /* 0x040fe400000e0000 */
[C---:B------:R-:W-:Y:S02]  /*16790*/  R2UR UR27, R17.reuse ;  /* 0x00000000111b72ca */ /* 0x040fe400000e0000 */
[----:B------:R-:W-:Y:S01]  /*167a0*/  R2UR UR31, R17 ;  /* 0x00000000111f72ca */ /* 0x000fe200000e0000 */
[----:B------:R-:W-:Y:S02]  /*167b0*/  IMAD.MOV.U32 R17, RZ, RZ, -0x7fffffe0 ;  /* 0x80000020ff117424 */ /* 0x000fe400078e00ff */
[----:B------:R-:W-:Y:S02]  /*167c0*/  @!P2 FMUL R7, R7, 0.5 ;  /* 0x3f0000000707a820 */ /* 0x000fe40000400000 */
[----:B------:R-:W-:-:S04]  /*167d0*/  @!P3 FMUL R26, R26, 0.5 ;  /* 0x3f0000001a1ab820 */ /* 0x000fc80000400000 */
[----:B------:R-:W1:Y:S08]  /*167e0*/  MUFU.EX2 R7, R7 ;  /* 0x0000000700077308 */ /* 0x000e700000000800 */
[----:B------:R-:W1:Y:S02]  /*167f0*/  MUFU.EX2 R33, R26 ;  /* 0x0000001a00217308 */ /* 0x000e640000000800 */
[----:B-1----:R-:W-:Y:S01]  /*16800*/  @!P2 FMUL R7, R7, R7 ;  /* 0x000000070707a220 */ /* 0x002fe20000400000 */
[----:B------:R-:W-:-:S03]  /*16810*/  FSETP.NEU.AND P2, PT, R6, -INF , PT ;  /* 0xff8000000600780b */ /* 0x000fc60003f4d000 */
[-C--:B------:R-:W-:Y:S01]  /*16820*/  FMUL R234, R234, R7.reuse ;  /* 0x00000007eaea7220 */ /* 0x080fe20000400000 */
[-C--:B------:R-:W-:Y:S01]  /*16830*/  FMUL R235, R235, R7.reuse ;  /* 0x00000007ebeb7220 */ /* 0x080fe20000400000 */
[-C--:B------:R-:W-:Y:S01]  /*16840*/  FMUL R238, R238, R7.reuse ;  /* 0x00000007eeee7220 */ /* 0x080fe20000400000 */
[----:B------:R-:W-:Y:S01]  /*16850*/  FMUL R239, R239, R7 ;  /* 0x00000007efef7220 */ /* 0x000fe20000400000 */
        /* <DEDUP_REMOVED lines=37> */
[-C--:B-----5:R-:W-:Y:S01]  /*16ab0*/  FMUL R154, R154, R7.reuse ;  /* 0x000000079a9a7220 */ /* 0x0a0fe20000400000 */
[-C--:B------:R-:W-:Y:S01]  /*16ac0*/  FMUL R155, R155, R7.reuse ;  /* 0x000000079b9b7220 */ /* 0x080fe20000400000 */
[-C--:B------:R-:W-:Y:S01]  /*16ad0*/  FMUL R158, R158, R7.reuse ;  /* 0x000000079e9e7220 */ /* 0x080fe20000400000 */
[-C--:B------:R-:W-:Y:S01]  /*16ae0*/  FMUL R159, R159, R7.reuse ;  /* 0x000000079f9f7220 */ /* 0x080fe20000400000 */
[-C--:B------:R-:W-:Y:S01]  /*16af0*/  FMUL R162, R162, R7.reuse ;  /* 0x00000007a2a27220 */ /* 0x080fe20000400000 */
[-C--:B------:R-:W-:Y:S01]  /*16b00*/  FMUL R163, R163, R7.reuse ;  /* 0x00000007a3a37220 */ /* 0x080fe20000400000 */
[-C--:B------:R-:W-:Y:S01]  /*16b10*/  FMUL R166, R166, R7.reuse ;  /* 0x00000007a6a67220 */ /* 0x080fe20000400000 */
[----:B------:R-:W-:Y:S01]  /*16b20*/  FMUL R167, R167, R7 ;  /* 0x00000007a7a77220 */ /* 0x000fe20000400000 */
[----:B------:R-:W-:Y:S01]  /*16b30*/  FFMA R26, R7, R16, R33 ;  /* 0x00000010071a7223 */ /* 0x000fe20000000021 */
[----:B---3--:R-:W-:-:S05]  /*16b40*/  IMAD R58, R35, 0x1c00, R58 ;  /* 0x00001c00233a7824 */ /* 0x008fca00078e023a */
[----:B------:R-:W-:Y:S01]  /*16b50*/  R2UR UR6, R58 ;  /* 0x000000003a0672ca */ /* 0x000fe200000e0000 */
[-C--:B--2---:R-:W-:Y:S01]  /*16b60*/  FMUL R42, R42, R7.reuse ;  /* 0x000000072a2a7220 */ /* 0x084fe20000400000 */
[-C--:B------:R-:W-:Y:S01]  /*16b70*/  FMUL R43, R43, R7.reuse ;  /* 0x000000072b2b7220 */ /* 0x080fe20000400000 */
[-C--:B----4-:R-:W-:Y:S01]  /*16b80*/  FMUL R46, R46, R7.reuse ;  /* 0x000000072e2e7220 */ /* 0x090fe20000400000 */
[-C--:B------:R-:W-:Y:S01]  /*16b90*/  FMUL R47, R47, R7.reuse ;  /* 0x000000072f2f7220 */ /* 0x080fe20000400000 */
[-C--:B------:R-:W-:Y:S01]  /*16ba0*/  FMUL R50, R50, R7.reuse ;  /* 0x0000000732327220 */ /* 0x080fe20000400000 */
[-C--:B------:R-:W-:Y:S01]  /*16bb0*/  FMUL R51, R51, R7.reuse ;  /* 0x0000000733337220 */ /* 0x080fe20000400000 */
[-C--:B------:R-:W-:Y:S01]  /*16bc0*/  FMUL R54, R54, R7.reuse ;  /* 0x0000000736367220 */ /* 0x080fe20000400000 */
[----:B------:R-:W-:Y:S01]  /*16bd0*/  FMUL R55, R55, R7 ;  /* 0x0000000737377220 */ /* 0x000fe20000400000 */
[----:B------:R-:W-:-:S05]  /*16be0*/  FSEL R7, R6, RZ, P2 ;  /* 0x000000ff06077208 */ /* 0x000fca0001000000 */
[C---:B------:R-:W-:Y:S01]  /*16bf0*/  FADD R16, -R7.reuse, R8 ;  /* 0x0000000807107221 */ /* 0x040fe20000000100 */
[----:B------:R-:W-:Y:S01]  /*16c00*/  FMUL R8, R7, UR39 ;  /* 0x0000002707087c20 */ /* 0x000fe20008400000 */
[--C-:B------:R-:W-:Y:S01]  /*16c10*/  FFMA R7, R31, UR39, -R28.reuse ;  /* 0x000000271f077c23 */ /* 0x100fe2000800081c */
[----:B------:R-:W-:Y:S01]  /*16c20*/  FFMA R31, R38, UR39, -R28 ;  /* 0x00000027261f7c23 */ /* 0x000fe2000800081c */
[----:B------:R-:W-:Y:S01]  /*16c30*/  FMUL R16, R16, UR39 ;  /* 0x0000002710107c20 */ /* 0x000fe20008400000 */
[--C-:B------:R-:W-:Y:S01]  /*16c40*/  FFMA R24, R24, UR39, -R8.reuse ;  /* 0x0000002718187c23 */ /* 0x100fe20008000808 */
[--C-:B------:R-:W-:Y:S01]  /*16c50*/  FFMA R13, R13, UR39, -R8.reuse ;  /* 0x000000270d0d7c23 */ /* 0x100fe20008000808 */
[--C-:B------:R-:W-:Y:S01]  /*16c60*/  FFMA R251, R251, UR39, -R8.reuse ;  /* 0x00000027fbfb7c23 */ /* 0x100fe20008000808 */
[--C-:B------:R-:W-:Y:S01]  /*16c70*/  FFMA R23, R23, UR39, -R8.reuse ;  /* 0x0000002717177c23 */ /* 0x100fe20008000808 */
[----:B------:R-:W-:Y:S01]  /*16c80*/  FSETP.GEU.AND P2, PT, R16, -126, PT ;  /* 0xc2fc00001000780b */ /* 0x000fe20003f4e000 */
[--C-:B------:R-:W-:Y:S01]  /*16c90*/  FFMA R18, R18, UR39, -R8.reuse ;  /* 0x0000002712127c23 */ /* 0x100fe20008000808 */
[----:B------:R-:W-:Y:S01]  /*16ca0*/  FSETP.GEU.AND P3, PT, R24, -126, PT ;  /* 0xc2fc00001800780b */ /* 0x000fe20003f6e000 */
[--C-:B------:R-:W-:Y:S01]  /*16cb0*/  FFMA R36, R36, UR39, -R8.reuse ;  /* 0x0000002724247c23 */ /* 0x100fe20008000808 */
[----:B------:R-:W-:Y:S01]  /*16cc0*/  FSETP.GEU.AND P5, PT, R13, -126, PT ;  /* 0xc2fc00000d00780b */ /* 0x000fe20003fae000 */
[----:B------:R-:W-:Y:S01]  /*16cd0*/  FFMA R11, R11, UR39, -R8 ;  /* 0x000000270b0b7c23 */ /* 0x000fe20008000808 */
[----:B------:R-:W-:-:S07]  /*16ce0*/  FSETP.GEU.AND P4, PT, R251, -126, PT ;  /* 0xc2fc0000fb00780b */ /* 0x000fce0003f8e000 */
[----:B------:R-:W-:Y:S02]  /*16cf0*/  @!P2 FMUL R16, R16, 0.5 ;  /* 0x3f0000001010a820 */ /* 0x000fe40000400000 */
[----:B------:R-:W-:Y:S02]  /*16d00*/  @!P3 FMUL R24, R24, 0.5 ;  /* 0x3f0000001818b820 */ /* 0x000fe40000400000 */
[----:B------:R-:W-:Y:S02]  /*16d10*/  @!P5 FMUL R13, R13, 0.5 ;  /* 0x3f0000000d0dd820 */ /* 0x000fe40000400000 */
[----:B------:R-:W1:Y:S01]  /*16d20*/  MUFU.EX2 R16, R16 ;  /* 0x0000001000107308 */ /* 0x000e620000000800 */
[----:B------:R-:W-:-:S07]  /*16d30*/  @!P4 FMUL R251, R251, 0.5 ;  /* 0x3f000000fbfbc820 */ /* 0x000fce0000400000 */
[----:B------:R-:W2:Y:S08]  /*16d40*/  MUFU.EX2 R32, R24 ;  /* 0x0000001800207308 */ /* 0x000eb00000000800 */
[----:B------:R-:W3:Y:S01]  /*16d50*/  MUFU.EX2 R24, R13 ;  /* 0x0000000d00187308 */ /* 0x000ee20000000800 */
[----:B-1----:R-:W-:-:S04]  /*16d60*/  @!P2 FMUL R16, R16, R16 ;  /* 0x000000101010a220 */ /* 0x002fc80000400000 */
[-C--:B------:R-:W-:Y:S01]  /*16d70*/  FMUL R40, R40, R16.reuse ;  /* 0x0000001028287220 */ /* 0x080fe20000400000 */
[-C--:B------:R-:W-:Y:S01]  /*16d80*/  FMUL R41, R41, R16.reuse ;  /* 0x0000001029297220 */ /* 0x080fe20000400000 */
[-C--:B------:R-:W-:Y:S01]  /*16d90*/  FMUL R44, R44, R16.reuse ;  /* 0x000000102c2c7220 */ /* 0x080fe20000400000 */
[----:B------:R-:W-:Y:S01]  /*16da0*/  FMUL R45, R45, R16 ;  /* 0x000000102d2d7220 */ /* 0x000fe20000400000 */
[----:B--2---:R-:W-:Y:S01]  /*16db0*/  @!P3 FMUL R32, R32, R32 ;  /* 0x000000202020b220 */ /* 0x004fe20000400000 */
        /* <DEDUP_REMOVED lines=53> */
[----:B------:R-:W-:Y:S01]  /*17110*/  VIADD R16, R58, 0x400 ;  /* 0x000004003a107836 */ /* 0x000fe20000000000 */
[----:B------:R-:W-:Y:S01]  /*17120*/  FSETP.GEU.AND P3, PT, R7, -126, PT ;  /* 0xc2fc00000700780b */ /* 0x000fe20003f6e000 */
[----:B---3--:R-:W-:Y:S01]  /*17130*/  @!P5 FMUL R24, R24, R24 ;  /* 0x000000181818d220 */ /* 0x008fe20000400000 */
[----:B------:R-:W-:-:S02]  /*17140*/  FSETP.GEU.AND P5, PT, R12, -126, PT ;  /* 0xc2fc00000c00780b */ /* 0x000fc40003fae000 */
[----:B------:R-:W-:Y:S01]  /*17150*/  R2UR UR10, R16 ;  /* 0x00000000100a72ca */ /* 0x000fe200000e0000 */
[----:B------:R-:W-:-:S05]  /*17160*/  VIADD R16, R58, 0x800 ;  /* 0x000008003a107836 */ /* 0x000fca0000000000 */
[----:B------:R-:W-:Y:S02]  /*17170*/  R2UR UR14, R16 ;  /* 0x00000000100e72ca */ /* 0x000fe400000e0000 */
[----:B------:R-:W-:Y:S01]  /*17180*/  IADD3 R16, R58, 0xc00, RZ ;  /* 0x00000c003a107810 */ /* 0x000fe20007ffe0ff */
[----:B------:R-:W-:Y:S02]  /*17190*/  @!P3 FMUL R7, R7, 0.5 ;  /* 0x3f0000000707b820 */ /* 0x000fe40000400000 */
[----:B------:R-:W-:Y:S01]  /*171a0*/  @!P5 FMUL R12, R12, 0.5 ;  /* 0x3f0000000c0cd820 */ /* 0x000fe20000400000 */
[----:B------:R-:W-:Y:S01]  /*171b0*/  R2UR UR18, R16 ;  /* 0x00000000101272ca */ /* 0x000fe200000e0000 */
[----:B------:R-:W-:Y:S02]  /*171c0*/  VIADD R16, R58, 0x1000 ;  /* 0x000010003a107836 */ /* 0x000fe40000000000 */
[----:B------:R-:W1:Y:S03]  /*171d0*/  MUFU.EX2 R7, R7 ;  /* 0x0000000700077308 */ /* 0x000e660000000800 */
[----:B------:R-:W-:-:S02]  /*171e0*/  R2UR UR22, R16 ;  /* 0x00000000101672ca */ /* 0x000fc400000e0000 */
[----:B------:R-:W-:-:S04]  /*171f0*/  IADD3 R16, R58, 0x1400, RZ ;  /* 0x000014003a107810 */ /* 0x000fc80007ffe0ff */
[----:B------:R-:W-:Y:S01]  /*17200*/  R2UR UR26, R16 ;  /* 0x00000000101a72ca */ /* 0x000fe200000e0000 */
[--C-:B------:R-:W-:Y:S01]  /*17210*/  FFMA R16, R21, UR39, -R28.reuse ;  /* 0x0000002715107c23 */ /* 0x100fe2000800081c */
[----:B------:R-:W-:-:S04]  /*17220*/  FFMA R21, R30, UR39, -R28 ;  /* 0x000000271e157c23 */ /* 0x000fc8000800081c */
[----:B------:R-:W-:Y:S02]  /*17230*/  FSETP.GEU.AND P6, PT, R16, -126, PT ;  /* 0xc2fc00001000780b */ /* 0x000fe40003fce000 */
[----:B------:R-:W-:Y:S01]  /*17240*/  FSETP.GEU.AND P2, PT, R21, -126, PT ;  /* 0xc2fc00001500780b */ /* 0x000fe20003f4e000 */
[----:B-1----:R-:W-:Y:S01]  /*17250*/  @!P3 FMUL R7, R7, R7 ;  /* 0x000000070707b220 */ /* 0x002fe20000400000 */
[----:B------:R-:W-:-:S09]  /*17260*/  FSETP.GEU.AND P3, PT, R39, -126, PT ;  /* 0xc2fc00002700780b */ /* 0x000fd20003f6e000 */
[----:B------:R-:W-:Y:S02]  /*17270*/  @!P6 FMUL R16, R16, 0.5 ;  /* 0x3f0000001010e820 */ /* 0x000fe40000400000 */
[----:B------:R-:W-:Y:S02]  /*17280*/  @!P2 FMUL R21, R21, 0.5 ;  /* 0x3f0000001515a820 */ /* 0x000fe40000400000 */
[----:B------:R1:W2:Y:S01]  /*17290*/  MUFU.EX2 R30, R16 ;  /* 0x00000010001e7308 */ /* 0x0002a20000000800 */
[----:B------:R-:W-:-:S07]  /*172a0*/  @!P3 FMUL R39, R39, 0.5 ;  /* 0x3f0000002727b820 */ /* 0x000fce0000400000 */
[----:B------:R-:W3:Y:S01]  /*172b0*/  MUFU.EX2 R21, R21 ;  /* 0x0000001500157308 */ /* 0x000ee20000000800 */
[----:B-1----:R-:W-:-:S07]  /*172c0*/  FFMA R16, R29, UR39, -R8 ;  /* 0x000000271d107c23 */ /* 0x002fce0008000808 */
[----:B------:R-:W1:Y:S01]  /*172d0*/  MUFU.EX2 R29, R251 ;  /* 0x000000fb001d7308 */ /* 0x000e620000000800 */
[----:B--2---:R-:W-:Y:S01]  /*172e0*/  @!P6 FMUL R30, R30, R30 ;  /* 0x0000001e1e1ee220 */ /* 0x004fe20000400000 */
[----:B------:R-:W-:-:S03]  /*172f0*/  FSETP.GEU.AND P6, PT, R16, -126, PT ;  /* 0xc2fc00001000780b */ /* 0x000fc60003fce000 */
[----:B------:R-:W-:Y:S01]  /*17300*/  FADD R59, R26, R30 ;  /* 0x0000001e1a3b7221 */ /* 0x000fe20000000000 */
[----:B------:R-:W-:Y:S02]  /*17310*/  F2FP.F16.F32.PACK_AB R33, R30, R33 ;  /* 0x000000211e21723e */ /* 0x000fe400000000ff */
[----:B------:R-:W2:Y:S01]  /*17320*/  MUFU.EX2 R70, R39 ;  /* 0x0000002700467308 */ /* 0x000ea20000000800 */
[----:B---3--:R-:W-:Y:S01]  /*17330*/  @!P2 FMUL R21, R21, R21 ;  /* 0x000000151515a220 */ /* 0x008fe20000400000 */
[----:B------:R-:W-:-:S03]  /*17340*/  FSETP.GEU.AND P2, PT, R31, -126, PT ;  /* 0xc2fc00001f00780b */ /* 0x000fc60003f4e000 */
[----:B------:R-:W-:Y:S01]  /*17350*/  FADD R59, R59, R21 ;  /* 0x000000153b3b7221 */ /* 0x000fe20000000000 */
[----:B------:R-:W-:Y:S01]  /*17360*/  F2FP.F16.F32.PACK_AB R35, R7, R21 ;  /* 0x000000150723723e */ /* 0x000fe200000000ff */
[----:B------:R-:W-:Y:S01]  /*17370*/  @!P6 FMUL R16, R16, 0.5 ;  /* 0x3f0000001010e820 */ /* 0x000fe20000400000 */
[----:B-1----:R-:W-:Y:S01]  /*17380*/  @!P4 FMUL R29, R29, R29 ;  /* 0x0000001d1d1dc220 */ /* 0x002fe20000400000 */
[----:B------:R-:W-:Y:S02]  /*17390*/  FSETP.GEU.AND P4, PT, R23, -126, PT ;  /* 0xc2fc00001700780b */ /* 0x000fe40003f8e000 */
[----:B------:R1:W3:Y:S01]  /*173a0*/  MUFU.EX2 R13, R16 ;  /* 0x00000010000d7308 */ /* 0x0002e20000000800 */
[----:B------:R-:W-:Y:S01]  /*173b0*/  FADD R128, R59, R7 ;  /* 0x000000073b807221 */ /* 0x000fe20000000000 */
[----:B------:R-:W-:Y:S01]  /*173c0*/  FADD R26, R34, R29 ;  /* 0x0000001d221a7221 */ /* 0x000fe20000000000 */
[----:B------:R-:W-:Y:S01]  /*173d0*/  F2FP.F16.F32.PACK_AB R32, R29, R32 ;  /* 0x000000201d20723e */ /* 0x000fe200000000ff */
[----:B------:R-:W-:Y:S01]  /*173e0*/  @!P2 FMUL R31, R31, 0.5 ;  /* 0x3f0000001f1fa820 */ /* 0x000fe20000400000 */
[----:B--2---:R-:W-:Y:S01]  /*173f0*/  @!P3 FMUL R70, R70, R70 ;  /* 0x000000464646b220 */ /* 0x004fe20000400000 */
[----:B------:R-:W-:-:S02]  /*17400*/  FADD R26, R26, R24 ;  /* 0x000000181a1a7221 */ /* 0x000fc40000000000 */
[----:B------:R-:W2:Y:S01]  /*17410*/  MUFU.EX2 R29, R12 ;  /* 0x0000000c001d7308 */ /* 0x000ea20000000800 */
[----:B-1----:R-:W-:Y:S02]  /*17420*/  VIADD R16, R58, 0x1800 ;  /* 0x000018003a107836 */ /* 0x002fe40000000000 */
[----:B------:R-:W-:-:S03]  /*17430*/  @!P4 FMUL R23, R23, 0.5 ;  /* 0x3f0000001717c820 */ /* 0x000fc60000400000 */
[----:B------:R-:W-:Y:S02]  /*17440*/  R2UR UR30, R16 ;  /* 0x00000000101e72ca */ /* 0x000fe400000e0000 */
[----:B------:R-:W1:Y:S01]  /*17450*/  MUFU.EX2 R31, R31 ;  /* 0x0000001f001f7308 */ /* 0x000e620000000800 */
[----:B---3--:R-:W-:Y:S01]  /*17460*/  @!P6 FMUL R13, R13, R13 ;  /* 0x0000000d0d0de220 */ /* 0x008fe20000400000 */
[----:B------:R-:W-:Y:S02]  /*17470*/  FSETP.GEU.AND P6, PT, R10, -126, PT ;  /* 0xc2fc00000a00780b */ /* 0x000fe40003fce000 */
[----:B------:R-:W-:Y:S01]  /*17480*/  IADD3 R16, R58, 0x40, RZ ;  /* 0x000000403a107810 */ /* 0x000fe20007ffe0ff */
[----:B------:R-:W-:Y:S01]  /*17490*/  FADD R127, R26, R13 ;  /* 0x0000000d1a7f7221 */ /* 0x000fe20000000000 */
[----:B------:R-:W-:Y:S02]  /*174a0*/  F2FP.F16.F32.PACK_AB R34, R13, R24 ;  /* 0x000000180d22723e */ /* 0x000fe400000000ff */
[----:B------:R-:W3:Y:S01]  /*174b0*/  MUFU.EX2 R71, R23 ;  /* 0x0000001700477308 */ /* 0x000ee20000000800 */
[----:B--2---:R-:W-:Y:S01]  /*174c0*/  @!P5 FMUL R29, R29, R29 ;  /* 0x0000001d1d1dd220 */ /* 0x004fe20000400000 */
[----:B------:R-:W-:Y:S01]  /*174d0*/  WARPGROUP.ARRIVE ;  /* 0x00000000000079c5 */ /* 0x000fe20000000000 */
[----:B------:R-:W-:-:S04]  /*174e0*/  FSETP.GEU.AND P5, PT, R18, -126, PT ;  /* 0xc2fc00001200780b */ /* 0x000fc80003fae000 */
[----:B------:R-:W-:Y:S01]  /*174f0*/  @!P6 FMUL R10, R10, 0.5 ;  /* 0x3f0000000a0ae820 */ /* 0x000fe20000400000 */
[----:B------:R-:W-:Y:S01]  /*17500*/  HGMMA.64x32x16.F32 R40, R32, gdesc[UR4].tnspB, R40, gsb0 ;  /* 0x4060000420287df0 */ /* 0x000fe20008000828 */
[----:B-1----:R-:W-:Y:S01]  /*17510*/  @!P2 FMUL R31, R31, R31 ;  /* 0x0000001f1f1fa220 */ /* 0x002fe20000400000 */
[----:B------:R-:W-:Y:S01]  /*17520*/  FSETP.GEU.AND P2, PT, R11, -126, PT ;  /* 0xc2fc00000b00780b */ /* 0x000fe20003f4e000 */
[----:B------:R1:W2:Y:S01]  /*17530*/  MUFU.EX2 R30, R10 ;  /* 0x0000000a001e7308 */ /* 0x0002a20000000800 */
[----:B------:R-:W-:Y:S02]  /*17540*/  R2UR UR6, R16 ;  /* 0x00000000100672ca */ /* 0x000fe400000e0000 */
[----:B------:R-:W-:Y:S01]  /*17550*/  R2UR UR7, R17 ;  /* 0x00000000110772ca */ /* 0x000fe200000e0000 */
[----:B------:R-:W-:Y:S02]  /*17560*/  IMAD.MOV.U32 R17, RZ, RZ, -0x7fffffe0 ;  /* 0x80000020ff117424 */ /* 0x000fe400078e00ff */
[----:B------:R-:W-:Y:S01]  /*17570*/  @!P5 FMUL R18, R18, 0.5 ;  /* 0x3f0000001212d820 */ /* 0x000fe20000400000 */
[----:B---3--:R-:W-:Y:S01]  /*17580*/  @!P4 FMUL R71, R71, R71 ;  /* 0x000000474747c220 */ /* 0x008fe20000400000 */
[----:B------:R-:W-:-:S02]  /*17590*/  IADD3 R16, R58, 0x440, RZ ;  /* 0x000004403a107810 */ /* 0x000fc40007ffe0ff */
[----:B------:R-:W3:Y:S01]  /*175a0*/  MUFU.EX2 R72, R18 ;  /* 0x0000001200487308 */ /* 0x000ee20000000800 */
[----:B-1----:R-:W-:Y:S01]  /*175b0*/  IADD3 R10, R58, 0x1840, RZ ;  /* 0x000018403a0a7810 */ /* 0x002fe20007ffe0ff */
[----:B------:R-:W-:Y:S01]  /*175c0*/  @!P2 FMUL R11, R11, 0.5 ;  /* 0x3f0000000b0ba820 */ /* 0x000fe20000400000 */
[----:B--2---:R-:W-:Y:S01]  /*175d0*/  @!P6 FMUL R30, R30, R30 ;  /* 0x0000001e1e1ee220 */ /* 0x004fe20000400000 */
[----:B------:R-:W-:-:S04]  /*175e0*/  FSETP.GEU.AND P6, PT, R36, -126, PT ;  /* 0xc2fc00002400780b */ /* 0x000fc80003fce000 */
[----:B------:R1:W2:Y:S01]  /*175f0*/  MUFU.EX2 R114, R11 ;  /* 0x0000000b00727308 */ /* 0x0002a20000000800 */
[----:B---3--:R-:W-:Y:S01]  /*17600*/  @!P5 FMUL R72, R72, R72 ;  /* 0x000000484848d220 */ /* 0x008fe20000400000 */
[----:B-1----:R-:W-:-:S07]  /*17610*/  IMAD.MOV.U32 R11, RZ, RZ, -0x7fffffe0 ;  /* 0x80000020ff0b7424 */ /* 0x002fce00078e00ff */
[----:B------:R-:W-:-:S04]  /*17620*/  @!P6 FMUL R36, R36, 0.5 ;  /* 0x3f0000002424e820 */ /* 0x000fc80000400000 */
[----:B------:R-:W1:Y:S01]  /*17630*/  MUFU.EX2 R73, R36 ;  /* 0x0000002400497308 */ /* 0x000e620000000800 */
[----:B--2---:R-:W-:Y:S01]  /*17640*/  @!P2 FMUL R114, R114, R114 ;  /* 0x000000727272a220 */ /* 0x004fe20000400000 */
[----:B------:R-:W-:Y:S02]  /*17650*/  WARPGROUP.DEPBAR.LE gsb0, 0x0 ;  /* 0x00008000000079c5 */ /* 0x000fe40000010000 */
[----:B------:R-:W-:Y:S01]  /*17660*/  WARPGROUP.ARRIVE ;  /* 0x00000000000079c5 */ /* 0x000fe20000000000 */
[----:B-1----:R-:W-:-:S05]  /*17670*/  @!P6 FMUL R73, R73, R73 ;  /* 0x000000494949e220 */ /* 0x002fca0000400000 */
[----:B------:R-:W-:Y:S01]  /*17680*/  HGMMA.64x32x16.F32 R232, R32, gdesc[UR8].tnspB, R232, gsb0 ;  /* 0x4060000820e87df0 */ /* 0x000fe200080008e8 */
[----:B------:R-:W-:Y:S02]  /*17690*/  R2UR UR10, R16 ;  /* 0x00000000100a72ca */ /* 0x000fe400000e0000 */
[----:B------:R-:W-:Y:S01]  /*176a0*/  R2UR UR11, R17 ;  /* 0x00000000110b72ca */ /* 0x000fe200000e0000 */
[----:B------:R-:W-:Y:S01]  /*176b0*/  IMAD.MOV.U32 R17, RZ, RZ, -0x7fffffe0 ;  /* 0x80000020ff117424 */ /* 0x000fe200078e00ff */
[----:B------:R-:W-:Y:S01]  /*176c0*/  IADD3 R16, R58, 0x840, RZ ;  /* 0x000008403a107810 */ /* 0x000fe20007ffe0ff */
[----:B------:R-:W-:Y:S02]  /*176d0*/  WARPGROUP.DEPBAR.LE gsb0, 0x0 ;  /* 0x00008000000079c5 */ /* 0x000fe40000010000 */
[----:B------:R-:W-:-:S06]  /*176e0*/  WARPGROUP.ARRIVE ;  /* 0x00000000000079c5 */ /* 0x000fcc0000000000 */
[----:B------:R-:W-:Y:S01]  /*176f0*/  HGMMA.64x32x16.F32 R216, R32, gdesc[UR12].tnspB, R216, gsb0 ;  /* 0x4060000c20d87df0 */ /* 0x000fe200080008d8 */
[----:B------:R-:W-:Y:S01]  /*17700*/  R2UR UR15, R17 ;  /* 0x00000000110f72ca */ /* 0x000fe200000e0000 */
[----:B------:R-:W-:Y:S01]  /*17710*/  IMAD.MOV.U32 R17, RZ, RZ, -0x7fffffe0 ;  /* 0x80000020ff117424 */ /* 0x000fe200078e00ff */
[----:B------:R-:W-:Y:S02]  /*17720*/  R2UR UR14, R16 ;  /* 0x00000000100e72ca */ /* 0x000fe400000e0000 */
        /* <DEDUP_REMOVED lines=18> */
[----:B------:R-:W-:Y:S02]  /*17850*/  R2UR UR27, R17 ;  /* 0x00000000111b72ca */ /* 0x000fe400000e0000 */
[----:B------:R-:W-:Y:S01]  /*17860*/  R2UR UR26, R16 ;  /* 0x00000000101a72ca */ /* 0x000fe200000e0000 */
[----:B------:R-:W-:Y:S02]  /*17870*/  WARPGROUP.DEPBAR.LE gsb0, 0x0 ;  /* 0x00008000000079c5 */ /* 0x000fe40000010000 */
[----:B------:R-:W-:-:S06]  /*17880*/  WARPGROUP.ARRIVE ;  /* 0x00000000000079c5 */ /* 0x000fcc0000000000 */
[----:B------:R-:W-:Y:S01]  /*17890*/  HGMMA.64x32x16.F32 R152, R32, gdesc[UR28].tnspB, R152, gsb0 ;  /* 0x4060001c20987df0 */ /* 0x000fe20008000898 */
[----:B------:R-:W-:Y:S02]  /*178a0*/  R2UR UR30, R10 ;  /* 0x000000000a1e72ca */ /* 0x000fe400000e0000 */
[----:B------:R-:W-:Y:S01]  /*178b0*/  R2UR UR31, R11 ;  /* 0x000000000b1f72ca */ /* 0x000fe200000e0000 */
[----:B------:R-:W-:Y:S02]  /*178c0*/  WARPGROUP.DEPBAR.LE gsb0, 0x0 ;  /* 0x00008000000079c5 */ /* 0x000fe40000010000 */
[----:B------:R-:W-:Y:S02]  /*178d0*/  F2FP.F16.F32.PACK_AB R33, R30, R29 ;  /* 0x0000001d1e21723e */ /* 0x000fe400000000ff */
[----:B------:R-:W-:Y:S02]  /*178e0*/  F2FP.F16.F32.PACK_AB R35, R70, R31 ;  /* 0x0000001f4623723e */ /* 0x000fe400000000ff */
[----:B------:R-:W-:-:S02]  /*178f0*/  F2FP.F16.F32.PACK_AB R32, R72, R71 ;  /* 0x000000474820723e */ /* 0x000fc400000000ff */
[----:B------:R-:W-:-:S04]  /*17900*/  F2FP.F16.F32.PACK_AB R34, R114, R73 ;  /* 0x000000497222723e */ /* 0x000fc800000000ff */
[----:B------:R-:W-:-:S06]  /*17910*/  WARPGROUP.ARRIVE ;  /* 0x00000000000079c5 */ /* 0x000fcc0000000000 */
[----:B------:R-:W-:Y:S03]  /*17920*/  HGMMA.64x32x16.F32 R40, R32, gdesc[UR4].tnspB, R40, gsb0 ;  /* 0x4060000420287df0 */ /* 0x000fe60008000828 */
[----:B------:R-:W-:Y:S02]  /*17930*/  WARPGROUP.DEPBAR.LE gsb0, 0x0 ;  /* 0x00008000000079c5 */ /* 0x000fe40000010000 */
[----:B------:R-:W-:Y:S01]  /*17940*/  WARPGROUP.ARRIVE ;  /* 0x00000000000079c5 */ /* 0x000fe20000000000 */
[----:B------:R-:W-:Y:S01]  /*17950*/  MOV R151, R54 ;  /* 0x0000003600977202 */ /* 0x000fe20000000f00 */
[----:B------:R-:W-:Y:S01]  /*17960*/  IMAD.MOV.U32 R150, RZ, RZ, R55 ;  /* 0x000000ffff967224 */ /* 0x000fe200078e0037 */
[----:B------:R-:W-:Y:S01]  /*17970*/  MOV R18, R51 ;  /* 0x0000003300127202 */ /* 0x000fe20000000f00 */
[----:B------:R-:W-:Y:S01]  /*17980*/  IMAD.MOV.U32 R17, RZ, RZ, R52 ;  /* 0x000000ffff117224 */ /* 0x000fe200078e0034 */
[----:B------:R-:W2:Y:S01]  /*17990*/  LDL.LU.64 R54, [R1+0x178] ;  /* 0x0001780001367983 */ /* 0x000ea20000300a00 */
[----:B------:R-:W-:Y:S01]  /*179a0*/  HGMMA.64x32x16.F32 R232, R32, gdesc[UR8].tnspB, R232, gsb0 ;  /* 0x4060000820e87df0 */ /* 0x000fe200080008e8 */
[----:B------:R-:W-:Y:S01]  /*179b0*/  IMAD.MOV.U32 R251, RZ, RZ, R53 ;  /* 0x000000fffffb7224 */ /* 0x000fe200078e0035 */
[----:B------:R-:W-:Y:S01]  /*179c0*/  MOV R141, R49 ;  /* 0x00000031008d7202 */ /* 0x000fe20000000f00 */
[----:B------:R-:W-:Y:S01]  /*179d0*/  IMAD.MOV.U32 R21, RZ, RZ, R50 ;  /* 0x000000ffff157224 */ /* 0x000fe200078e0032 */
[----:B------:R-:W3:Y:S01]  /*179e0*/  LDL.LU.64 R52, [R1+0x170] ;  /* 0x0001700001347983 */ /* 0x000ee20000300a00 */
[----:B------:R-:W-:Y:S01]  /*179f0*/  IMAD.MOV.U32 R140, RZ, RZ, R48 ;  /* 0x000000ffff8c7224 */ /* 0x000fe200078e0030 */
[----:B------:R-:W-:Y:S01]  /*17a00*/  MOV R26, R47 ;  /* 0x0000002f001a7202 */ /* 0x000fe20000000f00 */
[----:B------:R-:W-:Y:S01]  /*17a10*/  IMAD.MOV.U32 R36, RZ, RZ, R46 ;  /* 0x000000ffff247224 */ /* 0x000fe200078e002e */
[----:B------:R-:W4:Y:S01]  /*17a20*/  LDL.LU.64 R50, [R1+0x168] ;  /* 0x0001680001327983 */ /* 0x000f220000300a00 */
[----:B------:R-:W-:Y:S01]  /*17a30*/  MOV R129, R45 ;  /* 0x0000002d00817202 */ /* 0x000fe20000000f00 */
[----:B------:R-:W-:Y:S01]  /*17a40*/  IMAD.MOV.U32 R12, RZ, RZ, R42 ;  /* 0x000000ffff0c7224 */ /* 0x000fe200078e002a */
[----:B------:R-:W-:Y:S01]  /*17a50*/  MOV R136, R44 ;  /* 0x0000002c00887202 */ /* 0x000fe20000000f00 */
[----:B------:R-:W4:Y:S01]  /*17a60*/  LDL.LU.64 R48, [R1+0x160] ;  /* 0x0001600001307983 */ /* 0x000f220000300a00 */
[----:B------:R-:W-:Y:S01]  /*17a70*/  MOV R13, R43 ;  /* 0x0000002b000d7202 */ /* 0x000fe20000000f00 */
[----:B------:R-:W-:Y:S01]  /*17a80*/  IMAD.MOV.U32 R133, RZ, RZ, R41 ;  /* 0x000000ffff857224 */ /* 0x000fe200078e0029 */
[----:B------:R-:W-:Y:S01]  /*17a90*/  MOV R132, R40 ;  /* 0x0000002800847202 */ /* 0x000fe20000000f00 */
[----:B------:R-:W2:Y:S04]  /*17aa0*/  LDL.LU.64 R46, [R1+0x158] ;  /* 0x00015800012e7983 */ /* 0x000ea80000300a00 */
[----:B------:R-:W3:Y:S04]  /*17ab0*/  LDL.LU.64 R44, [R1+0x150] ;  /* 0x00015000012c7983 */ /* 0x000ee80000300a00 */
[----:B------:R-:W4:Y:S04]  /*17ac0*/  LDL.LU.64 R42, [R1+0x148] ;  /* 0x00014800012a7983 */ /* 0x000f280000300a00 */
[----:B------:R-:W4:Y:S04]  /*17ad0*/  LDL.LU.64 R40, [R1+0x140] ;  /* 0x0001400001287983 */ /* 0x000f280000300a00 */
[----:B------:R-:W2:Y:S04]  /*17ae0*/  LDL.LU R16, [R1+0x44] ;  /* 0x0000440001107983 */ /* 0x000ea80000300800 */
[----:B------:R-:W3:Y:S01]  /*17af0*/  LDL.LU R7, [R1+0x40] ;  /* 0x0000400001077983 */ /* 0x000ee20000300800 */
[----:B------:R-:W-:Y:S01]  /*17b00*/  IMAD.MOV.U32 R11, RZ, RZ, -0x7fffffe0 ;  /* 0x80000020ff0b7424 */ /* 0x000fe200078e00ff */
[----:B------:R-:W-:-:S02]  /*17b10*/  IADD3 R10, R58, 0x80, RZ ;  /* 0x000000803a0a7810 */ /* 0x000fc40007ffe0ff */
[----:B------:R-:W4:Y:S01]  /*17b20*/  LDL.LU R119, [R1+0xe4] ;  /* 0x0000e40001777983 */ /* 0x000f220000300800 */
[----:B------:R-:W-:Y:S02]  /*17b30*/  WARPGROUP.DEPBAR.LE gsb0, 0x0 ;  /* 0x00008000000079c5 */ /* 0x000fe40000010000 */
[----:B------:R-:W-:-:S06]  /*17b40*/  WARPGROUP.ARRIVE ;  /* 0x00000000000079c5 */ /* 0x000fcc0000000000 */
[----:B------:R-:W-:Y:S03]  /*17b50*/  HGMMA.64x32x16.F32 R216, R32, gdesc[UR12].tnspB, R216, gsb0 ;  /* 0x4060000c20d87df0 */ /* 0x000fe600080008d8 */
        /* <DEDUP_REMOVED lines=8> */
[----:B------:R-:W-:Y:S01]  /*17be0*/  HGMMA.64x32x16.F32 R168, R32, gdesc[UR24].tnspB, R168, gsb0 ;  /* 0x4060001820a87df0 */ /* 0x000fe200080008a8 */
[----:B------:R-:W-:Y:S01]  /*17bf0*/  R2UR UR47, R11 ;  /* 0x000000000b2f72ca */ /* 0x000fe200000e0000 */
[----:B------:R-:W-:Y:S01]  /*17c00*/  IMAD.MOV.U32 R11, RZ, RZ, -0x7fffffe0 ;  /* 0x80000020ff0b7424 */ /* 0x000fe200078e00ff */
[----:B------:R-:W-:Y:S02]  /*17c10*/  R2UR UR46, R10 ;  /* 0x000000000a2e72ca */ /* 0x000fe400000e0000 */
[----:B------:R-:W-:Y:S02]  /*17c20*/  IADD3 R10, R58, 0x480, RZ ;  /* 0x000004803a0a7810 */ /* 0x000fe40007ffe0ff */
[----:B------:R-:W-:Y:S01]  /*17c30*/  R2UR UR43, R11 ;  /* 0x000000000b2b72ca */ /* 0x000fe200000e0000 */
[----:B------:R-:W-:Y:S01]  /*17c40*/  IMAD.MOV.U32 R11, RZ, RZ, -0x7fffffe0 ;  /* 0x80000020ff0b7424 */ /* 0x000fe200078e00ff */
[----:B------:R-:W-:Y:S02]  /*17c50*/  R2UR UR42, R10 ;  /* 0x000000000a2a72ca */ /* 0x000fe400000e0000 */
[----:B------:R-:W-:-:S02]  /*17c60*/  IADD3 R10, R58, 0x880, RZ ;  /* 0x000008803a0a7810 */ /* 0x000fc40007ffe0ff */
[----:B------:R-:W-:Y:S02]  /*17c70*/  R2UR UR23, R11 ;  /* 0x000000000b1772ca */ /* 0x000fe400000e0000 */
[----:B------:R-:W-:Y:S01]  /*17c80*/  R2UR UR22, R10 ;  /* 0x000000000a1672ca */ /* 0x000fe200000e0000 */
[----:B------:R-:W-:Y:S01]  /*17c90*/  IMAD.MOV.U32 R11, RZ, RZ, -0x7fffffe0 ;  /* 0x80000020ff0b7424 */ /* 0x000fe200078e00ff */
[----:B------:R-:W-:Y:S01]  /*17ca0*/  IADD3 R10, R58, 0xc80, RZ ;  /* 0x00000c803a0a7810 */ /* 0x000fe20007ffe0ff */
[----:B------:R-:W-:Y:S02]  /*17cb0*/  WARPGROUP.DEPBAR.LE gsb0, 0x0 ;  /* 0x00008000000079c5 */ /* 0x000fe40000010000 */
[----:B------:R-:W-:-:S06]  /*17cc0*/  WARPGROUP.ARRIVE ;  /* 0x00000000000079c5 */ /* 0x000fcc0000000000 */
[----:B------:R-:W-:Y:S01]  /*17cd0*/  HGMMA.64x32x16.F32 R152, R32, gdesc[UR28].tnspB, R152, gsb0 ;  /* 0x4060001c20987df0 */ /* 0x000fe20008000898 */
[----:B------:R-:W-:Y:S02]  /*17ce0*/  R2UR UR18, R10 ;  /* 0x000000000a1272ca */ /* 0x000fe400000e0000 */
[----:B------:R-:W-:Y:S02]  /*17cf0*/  IADD3 R10, R58, 0x1080, RZ ;  /* 0x000010803a0a7810 */ /* 0x000fe40007ffe0ff */
[----:B------:R-:W-:Y:S01]  /*17d00*/  R2UR UR19, R11 ;  /* 0x000000000b1372ca */ /* 0x000fe200000e0000 */
[----:B------:R-:W-:Y:S01]  /*17d10*/  IMAD.MOV.U32 R11, RZ, RZ, -0x7fffffe0 ;  /* 0x80000020ff0b7424 */ /* 0x000fe200078e00ff */
[----:B------:R-:W-:Y:S02]  /*17d20*/  R2UR UR34, R10 ;  /* 0x000000000a2272ca */ /* 0x000fe400000e0000 */
[----:B------:R-:W-:Y:S02]  /*17d30*/  IADD3 R10, R58, 0x1480, RZ ;  /* 0x000014803a0a7810 */ /* 0x000fe40007ffe0ff */
[----:B------:R-:W-:Y:S01]  /*17d40*/  R2UR UR35, R11 ;  /* 0x000000000b2372ca */ /* 0x000fe200000e0000 */
[----:B------:R-:W-:Y:S01]  /*17d50*/  IMAD.MOV.U32 R11, RZ, RZ, -0x7fffffe0 ;  /* 0x80000020ff0b7424 */ /* 0x000fe200078e00ff */
[----:B------:R-:W-:-:S02]  /*17d60*/  R2UR UR14, R10 ;  /* 0x000000000a0e72ca */ /* 0x000fc400000e0000 */
        /* <DEDUP_REMOVED lines=9> */
[----:B------:R-:W-:Y:S02]  /*17e00*/  R2UR UR11, R11 ;  /* 0x000000000b0b72ca */ /* 0x000fe400000e0000 */
[----:B------:R-:W-:Y:S01]  /*17e10*/  R2UR UR30, R10 ;  /* 0x000000000a1e72ca */ /* 0x000fe200000e0000 */
[----:B------:R-:W-:Y:S01]  /*17e20*/  IMAD.MOV.U32 R11, RZ, RZ, -0x7fffffe0 ;  /* 0x80000020ff0b7424 */ /* 0x000fe200078e00ff */
[----:B------:R-:W-:-:S04]  /*17e30*/  IADD3 R10, R58, 0x8c0, RZ ;  /* 0x000008c03a0a7810 */ /* 0x000fc80007ffe0ff */
[----:B------:R-:W-:Y:S02]  /*17e40*/  R2UR UR26, R10 ;  /* 0x000000000a1a72ca */ /* 0x000fe400000e0000 */
[----:B------:R-:W-:Y:S01]  /*17e50*/  R2UR UR31, R11 ;  /* 0x000000000b1f72ca */ /* 0x000fe200000e0000 */
[----:B------:R-:W-:Y:S02]  /*17e60*/  IMAD.MOV.U32 R11, RZ, RZ, -0x7fffffe0 ;  /* 0x80000020ff0b7424 */ /* 0x000fe400078e00ff */
[----:B--2---:R-:W-:Y:S01]  /*17e70*/  FFMA R115, R16, UR39, -R8 ;  /* 0x0000002710737c23 */ /* 0x004fe20008000808 */
[----:B------:R-:W-:Y:S02]  /*17e80*/  WARPGROUP.DEPBAR.LE gsb0, 0x0 ;  /* 0x00008000000079c5 */ /* 0x000fe40000010000 */
[----:B------:R-:W2:Y:S04]  /*17e90*/  LDL.LU R35, [R1+0xe0] ;  /* 0x0000e00001237983 */ /* 0x000ea80000300800 */
[----:B------:R-:W2:Y:S04]  /*17ea0*/  LDL.LU R107, [R1+0xd0] ;  /* 0x0000d000016b7983 */ /* 0x000ea80000300800 */
[----:B------:R-:W2:Y:S04]  /*17eb0*/  LDL.LU R33, [R1+0xcc] ;  /* 0x0000cc0001217983 */ /* 0x000ea80000300800 */
[----:B------:R-:W2:Y:S04]  /*17ec0*/  LDL.LU R106, [R1+0xc8] ;  /* 0x0000c800016a7983 */ /* 0x000ea80000300800 */
[----:B------:R-:W2:Y:S04]  /*17ed0*/  LDL.LU R10, [R1+0xc4] ;  /* 0x0000c400010a7983 */ /* 0x000ea80000300800 */
[----:B------:R-:W2:Y:S04]  /*17ee0*/  LDL.LU R101, [R1+0xc0] ;  /* 0x0000c00001657983 */ /* 0x000ea80000300800 */
[----:B------:R-:W2:Y:S01]  /*17ef0*/  LDL.LU R23, [R1+0xbc] ;  /* 0x0000bc0001177983 */ /* 0x000ea20000300800 */
[----:B------:R-:W-:-:S03]  /*17f00*/  R2UR UR27, R11 ;  /* 0x000000000b1b72ca */ /* 0x000fc600000e0000 */
[----:B------:R-:W2:Y:S04]  /*17f10*/  LDL.LU R16, [R1+0xb8] ;  /* 0x0000b80001107983 */ /* 0x000ea80000300800 */
[----:B------:R-:W2:Y:S01]  /*17f20*/  LDL.LU R100, [R1+0xb4] ;  /* 0x0000b40001647983 */ /* 0x000ea20000300800 */
[----:B---3--:R-:W-:-:S03]  /*17f30*/  FFMA R116, R7, UR39, -R8 ;  /* 0x0000002707747c23 */ /* 0x008fc60008000808 */
[----:B------:R-:W3:Y:S04]  /*17f40*/  LDL.LU R99, [R1+0xb0] ;  /* 0x0000b00001637983 */ /* 0x000ee80000300800 */
[----:B------:R-:W3:Y:S04]  /*17f50*/  LDL.LU R98, [R1+0xac] ;  /* 0x0000ac0001627983 */ /* 0x000ee80000300800 */
[----:B------:R-:W3:Y:S04]  /*17f60*/  LDL.LU R11, [R1+0xa8] ;  /* 0x0000a800010b7983 */ /* 0x000ee80000300800 */
[----:B------:R-:W3:Y:S04]  /*17f70*/  LDL.LU R89, [R1+0xa4] ;  /* 0x0000a40001597983 */ /* 0x000ee80000300800 */
[----:B------:R-:W3:Y:S04]  /*17f80*/  LDL.LU R7, [R1+0xa0] ;  /* 0x0000a00001077983 */ /* 0x000ee80000300800 */
[----:B------:R-:W3:Y:S04]  /*17f90*/  LDL.LU R84, [R1+0x9c] ;  /* 0x00009c0001547983 */ /* 0x000ee80000300800 */
[----:B------:R-:W3:Y:S01]  /*17fa0*/  LDL.LU R82, [R1+0x98] ;  /* 0x0000980001527983 */ /* 0x000ee20000300800 */
[----:B----4-:R-:W-:-:S03]  /*17fb0*/  FFMA R123, R119, UR39, -R28 ;  /* 0x00000027777b7c23 */ /* 0x010fc6000800081c */
[----:B------:R-:W4:Y:S01]  /*17fc0*/  LDL.LU R81, [R1+0x94] ;  /* 0x0000940001517983 */ /* 0x000f220000300800 */
[----:B------:R-:W-:-:S03]  /*17fd0*/  FFMA R104, R57, UR39, -R8 ;  /* 0x0000002739687c23 */ /* 0x000fc60008000808 */
[----:B------:R-:W4:Y:S01]  /*17fe0*/  LDL.LU R59, [R1+0x90] ;  /* 0x00009000013b7983 */ /* 0x000f220000300800 */
        /* <DEDUP_REMOVED lines=53> */
[----:B--2---:R-:W-:-:S02]  /*18340*/  FFMA R124, R35, UR39, -R28 ;  /* 0x00000027237c7c23 */ /* 0x004fc4000800081c */
[----:B------:R-:W2:Y:S01]  /*18350*/  LDL.LU R35, [R1+0x8c] ;  /* 0x00008c0001237983 */ /* 0x000ea20000300800 */
[----:B------:R-:W-:-:S03]  /*18360*/  FFMA R126, R33, UR39, -R28 ;  /* 0x00000027217e7c23 */ /* 0x000fc6000800081c */
[----:B------:R-:W2:Y:S01]  /*18370*/  LDL.LU R33, [R1+0x88] ;  /* 0x0000880001217983 */ /* 0x000ea20000300800 */
[--C-:B------:R-:W-:Y:S01]  /*18380*/  FFMA R125, R107, UR39, -R28.reuse ;  /* 0x000000276b7d7c23 */ /* 0x100fe2000800081c */
[--C-:B------:R-:W-:Y:S02]  /*18390*/  FFMA R121, R10, UR39, -R28.reuse ;  /* 0x000000270a797c23 */ /* 0x100fe4000800081c */
[----:B------:R-:W2:Y:S01]  /*183a0*/  LDL.LU R10, [R1+0x84] ;  /* 0x00008400010a7983 */ /* 0x000ea20000300800 */
[--C-:B------:R-:W-:Y:S01]  /*183b0*/  FFMA R120, R101, UR39, -R28.reuse ;  /* 0x0000002765787c23 */ /* 0x100fe2000800081c */
[--C-:B------:R-:W-:Y:S02]  /*183c0*/  FFMA R119, R23, UR39, -R28.reuse ;  /* 0x0000002717777c23 */ /* 0x100fe4000800081c */
[----:B------:R-:W2:Y:S01]  /*183d0*/  LDL.LU R23, [R1+0x80] ;  /* 0x0000800001177983 */ /* 0x000ea20000300800 */
[----:B------:R-:W-:-:S03]  /*183e0*/  FFMA R109, R16, UR39, -R28 ;  /* 0x00000027106d7c23 */ /* 0x000fc6000800081c */
[----:B------:R-:W2:Y:S04]  /*183f0*/  LDL.LU R16, [R1+0x7c] ;  /* 0x00007c0001107983 */ /* 0x000ea80000300800 */
[----:B------:R-:W2:Y:S01]  /*18400*/  LDL.LU R8, [R1+0x78] ;  /* 0x0000780001087983 */ /* 0x000ea20000300800 */
[--C-:B---3--:R-:W-:Y:S01]  /*18410*/  FFMA R107, R99, UR39, -R28.reuse ;  /* 0x00000027636b7c23 */ /* 0x108fe2000800081c */
[--C-:B------:R-:W-:Y:S02]  /*18420*/  FFMA R101, R11, UR39, -R28.reuse ;  /* 0x000000270b657c23 */ /* 0x100fe4000800081c */
[----:B------:R-:W3:Y:S01]  /*18430*/  LDL.LU R11, [R1+0x74] ;  /* 0x00007400010b7983 */ /* 0x000ee20000300800 */
[----:B------:R-:W-:-:S03]  /*18440*/  FFMA R99, R7, UR39, -R28 ;  /* 0x0000002707637c23 */ /* 0x000fc6000800081c */
[----:B------:R-:W3:Y:S01]  /*18450*/  LDL.LU R7, [R1+0x70] ;  /* 0x0000700001077983 */ /* 0x000ee20000300800 */
[--C-:B------:R-:W-:Y:S01]  /*18460*/  FFMA R122, R106, UR39, -R28.reuse ;  /* 0x000000276a7a7c23 */ /* 0x100fe2000800081c */
[--C-:B------:R-:W-:Y:S01]  /*18470*/  FFMA R106, R98, UR39, -R28.reuse ;  /* 0x00000027626a7c23 */ /* 0x100fe2000800081c */
[--C-:B------:R-:W-:Y:S01]  /*18480*/  FFMA R98, R84, UR39, -R28.reuse ;  /* 0x0000002754627c23 */ /* 0x100fe2000800081c */
[----:B------:R-:W3:Y:S01]  /*18490*/  LDL.LU R43, [R1+0x6c] ;  /* 0x00006c00012b7983 */ /* 0x000ee20000300800 */
[--C-:B------:R-:W-:Y:S01]  /*184a0*/  FFMA R108, R100, UR39, -R28.reuse ;  /* 0x00000027646c7c23 */ /* 0x100fe2000800081c */
[--C-:B------:R-:W-:Y:S02]  /*184b0*/  FFMA R100, R89, UR39, -R28.reuse ;  /* 0x0000002759647c23 */ /* 0x100fe4000800081c */
[----:B------:R-:W3:Y:S01]  /*184c0*/  LDL.LU R42, [R1+0x68] ;  /* 0x00006800012a7983 */ /* 0x000ee20000300800 */
[--C-:B----4-:R-:W-:Y:S01]  /*184d0*/  FFMA R84, R81, UR39, -R28.reuse ;  /* 0x0000002751547c23 */ /* 0x110fe2000800081c */
[--C-:B------:R-:W-:Y:S01]  /*184e0*/  FFMA R89, R82, UR39, -R28.reuse ;  /* 0x0000002752597c23 */ /* 0x100fe2000800081c */
[--C-:B------:R-:W-:Y:S01]  /*184f0*/  FFMA R82, R59, UR39, -R28.reuse ;  /* 0x000000273b527c23 */ /* 0x100fe2000800081c */
[----:B--2---:R-:W-:-:S02]  /*18500*/  FFMA R81, R35, UR39, -R28 ;  /* 0x0000002723517c23 */ /* 0x004fc4000800081c */
[----:B------:R-:W2:Y:S01]  /*18510*/  LDL.LU R35, [R1+0x64] ;  /* 0x0000640001237983 */ /* 0x000ea20000300800 */
[----:B------:R-:W-:-:S03]  /*18520*/  FFMA R69, R33, UR39, -R28 ;  /* 0x0000002721457c23 */ /* 0x000fc6000800081c */
[----:B------:R-:W4:Y:S01]  /*18530*/  LDL.LU R33, [R1+0x60] ;  /* 0x0000600001217983 */ /* 0x000f220000300800 */
[----:B------:R-:W-:-:S03]  /*18540*/  FFMA R65, R10, UR39, -R28 ;  /* 0x000000270a417c23 */ /* 0x000fc6000800081c */
[----:B------:R-:W4:Y:S01]  /*18550*/  LDL.LU R10, [R1+0x5c] ;  /* 0x00005c00010a7983 */ /* 0x000f220000300800 */
[----:B------:R-:W-:-:S03]  /*18560*/  FFMA R68, R23, UR39, -R28 ;  /* 0x0000002717447c23 */ /* 0x000fc6000800081c */
[----:B------:R-:W4:Y:S01]  /*18570*/  LDL.LU R23, [R1+0x58] ;  /* 0x0000580001177983 */ /* 0x000f220000300800 */
[--C-:B------:R-:W-:Y:S01]  /*18580*/  FFMA R60, R16, UR39, -R28.reuse ;  /* 0x00000027103c7c23 */ /* 0x100fe2000800081c */
[--C-:B------:R-:W-:Y:S02]  /*18590*/  FFMA R59, R8, UR39, -R28.reuse ;  /* 0x00000027083b7c23 */ /* 0x100fe4000800081c */
[----:B------:R-:W4:Y:S04]  /*185a0*/  LDL.LU R8, [R1+0x54] ;  /* 0x0000540001087983 */ /* 0x000f280000300800 */
[----:B------:R-:W4:Y:S01]  /*185b0*/  LDL.LU R16, [R1+0x50] ;  /* 0x0000500001107983 */ /* 0x000f220000300800 */
[----:B---3--:R-:W-:-:S03]  /*185c0*/  FFMA R52, R11, UR39, -R28 ;  /* 0x000000270b347c23 */ /* 0x008fc6000800081c */
[----:B------:R-:W3:Y:S01]  /*185d0*/  LDL.LU R11, [R1+0x4c] ;  /* 0x00004c00010b7983 */ /* 0x000ee20000300800 */
[----:B------:R-:W-:-:S03]  /*185e0*/  FFMA R56, R7, UR39, -R28 ;  /* 0x0000002707387c23 */ /* 0x000fc6000800081c */
[----:B------:R-:W3:Y:S01]  /*185f0*/  LDL.LU R7, [R1+0x48] ;  /* 0x0000480001077983 */ /* 0x000ee20000300800 */
[----:B------:R-:W-:Y:S02]  /*18600*/  FSETP.GEU.AND P5, PT, R123, -126, PT ;  /* 0xc2fc00007b00780b */ /* 0x000fe40003fae000 */
[----:B------:R-:W-:Y:S02]  /*18610*/  FSETP.GEU.AND P3, PT, R125, -126, PT ;  /* 0xc2fc00007d00780b */ /* 0x000fe40003f6e000 */
[----:B------:R-:W-:Y:S01]  /*18620*/  FSETP.GEU.AND P2, PT, R124, -126, PT ;  /* 0xc2fc00007c00780b */ /* 0x000fe20003f4e000 */
[----:B------:R-:W-:-:S08]  /*18630*/  FADD R128, R128, R29 ;  /* 0x0000001d80807221 */ /* 0x000fd00000000000 */
[----:B------:R-:W-:Y:S02]  /*18640*/  @!P5 FMUL R123, R123, 0.5 ;  /* 0x3f0000007b7bd820 */ /* 0x000fe40000400000 */
[----:B------:R-:W-:Y:S02]  /*18650*/  @!P3 FMUL R125, R125, 0.5 ;  /* 0x3f0000007d7db820 */ /* 0x000fe40000400000 */
[----:B------:R-:W1:Y:S01]  /*18660*/  MUFU.EX2 R29, R123 ;  /* 0x0000007b001d7308 */ /* 0x000e620000000800 */
[----:B------:R-:W-:-:S07]  /*18670*/  @!P2 FMUL R124, R124, 0.5 ;  /* 0x3f0000007c7ca820 */ /* 0x000fce0000400000 */
[----:B------:R-:W1:Y:S08]  /*18680*/  MUFU.EX2 R125, R125 ;  /* 0x0000007d007d7308 */ /* 0x000e700000000800 */
[----:B------:R-:W1:Y:S01]  /*18690*/  MUFU.EX2 R124, R124 ;  /* 0x0000007c007c7308 */ /* 0x000e620000000800 */
[----:B------:R-:W-:Y:S01]  /*186a0*/  FSETP.GEU.AND P6, PT, R115, -126, PT ;  /* 0xc2fc00007300780b */ /* 0x000fe20003fce000 */
[----:B-1----:R-:W-:Y:S01]  /*186b0*/  @!P5 FMUL R29, R29, R29 ;  /* 0x0000001d1d1dd220 */ /* 0x002fe20000400000 */
[----:B------:R-:W-:-:S02]  /*186c0*/  FSETP.GEU.AND P5, PT, R116, -126, PT ;  /* 0xc2fc00007400780b */ /* 0x000fc40003fae000 */
[----:B------:R-:W-:Y:S01]  /*186d0*/  FSETP.GEU.AND P4, PT, R126, -126, PT ;  /* 0xc2fc00007e00780b */ /* 0x000fe20003f8e000 */
[----:B------:R-:W-:Y:S01]  /*186e0*/  @!P3 FMUL R125, R125, R125 ;  /* 0x0000007d7d7db220 */ /* 0x000fe20000400000 */
[----:B------:R-:W-:Y:S01]  /*186f0*/  FSETP.GEU.AND P3, PT, R118, -126, PT ;  /* 0xc2fc00007600780b */ /* 0x000fe20003f6e000 */
[----:B------:R-:W-:Y:S01]  /*18700*/  FFMA R46, R43, UR39, -R28 ;  /* 0x000000272b2e7c23 */ /* 0x000fe2000800081c */
[----:B------:R-:W-:Y:S01]  /*18710*/  @!P2 FMUL R124, R124, R124 ;  /* 0x0000007c7c7ca220 */ /* 0x000fe20000400000 */
[----:B------:R-:W-:-:S04]  /*18720*/  FSETP.GEU.AND P2, PT, R117, -126, PT ;  /* 0xc2fc00007500780b */ /* 0x000fc80003f4e000 */
[----:B------:R-:W-:Y:S01]  /*18730*/  @!P6 FMUL R115, R115, 0.5 ;  /* 0x3f0000007373e820 */ /* 0x000fe20000400000 */
[----:B------:R-:W-:Y:S01]  /*18740*/  IMAD.MOV.U32 R149, RZ, RZ, R36 ;  /* 0x000000ffff957224 */ /* 0x000fe200078e0024 */
[----:B------:R-:W-:Y:S01]  /*18750*/  MOV R148, R26 ;  /* 0x0000001a00947202 */ /* 0x000fe20000000f00 */
[----:B------:R-:W-:Y:S01]  /*18760*/  IMAD.MOV.U32 R252, RZ, RZ, R17 ;  /* 0x000000fffffc7224 */ /* 0x000fe200078e0011 */
[----:B------:R-:W-:Y:S01]  /*18770*/  MOV R144, R18 ;  /* 0x0000001200907202 */ /* 0x000fe20000000f00 */
[----:B------:R-:W-:Y:S02]  /*18780*/  IMAD.MOV.U32 R145, RZ, RZ, R21 ;  /* 0x000000ffff917224 */ /* 0x000fe400078e0015 */
[----:B------:R-:W-:Y:S01]  /*18790*/  @!P5 FMUL R116, R116, 0.5 ;  /* 0x3f0000007474d820 */ /* 0x000fe20000400000 */
        /* <DEDUP_REMOVED lines=13> */
[----:B------:R-:W-:Y:S01]  /*18870*/  @!P4 FMUL R126, R126, 0.5 ;  /* 0x3f0000007e7ec820 */ /* 0x000fe20000400000 */
[----:B------:R-:W-:Y:S01]  /*18880*/  @!P3 FMUL R118, R118, 0.5 ;  /* 0x3f0000007676b820 */ /* 0x000fe20000400000 */
[----:B------:R-:W1:Y:S01]  /*18890*/  MUFU.EX2 R116, R116 ;  /* 0x0000007400747308 */ /* 0x000e620000000800 */
[----:B------:R-:W-:Y:S01]  /*188a0*/  @!P2 FMUL R117, R117, 0.5 ;  /* 0x3f0000007575a820 */ /* 0x000fe20000400000 */
[----:B------:R-:W-:Y:S01]  /*188b0*/  FADD R127, R127, R71 ;  /* 0x000000477f7f7221 */ /* 0x000fe20000000000 */
[----:B------:R-:W-:-:S03]  /*188c0*/  FADD R128, R128, R30 ;  /* 0x0000001e80807221 */ /* 0x000fc60000000000 */
[----:B------:R-:W-:Y:S01]  /*188d0*/  FADD R127, R127, R72 ;  /* 0x000000487f7f7221 */ /* 0x000fe20000000000 */
[----:B------:R-:W-:Y:S01]  /*188e0*/  FADD R128, R128, R31 ;  /* 0x0000001f80807221 */ /* 0x000fe20000000000 */
[----:B------:R-:W1:Y:S02]  /*188f0*/  MUFU.EX2 R126, R126 ;  /* 0x0000007e007e7308 */ /* 0x000e640000000800 */
[----:B------:R-:W-:Y:S01]  /*18900*/  FADD R127, R127, R73 ;  /* 0x000000497f7f7221 */ /* 0x000fe20000000000 */
[----:B------:R-:W-:-:S05]  /*18910*/  FADD R128, R128, R70 ;  /* 0x0000004680807221 */ /* 0x000fca0000000000 */
[----:B------:R-:W1:Y:S08]  /*18920*/  MUFU.EX2 R30, R117 ;  /* 0x00000075001e7308 */ /* 0x000e700000000800 */
[----:B------:R-:W1:Y:S01]  /*18930*/  MUFU.EX2 R118, R118 ;  /* 0x0000007600767308 */ /* 0x000e620000000800 */
[----:B------:R-:W-:Y:S01]  /*18940*/  FADD R31, R128, R29 ;  /* 0x0000001d801f7221 */ /* 0x000fe20000000000 */
[----:B------:R-:W-:Y:S01]  /*18950*/  FADD R127, R127, R114 ;  /* 0x000000727f7f7221 */ /* 0x000fe20000000000 */
[----:B-1----:R-:W-:-:S02]  /*18960*/  @!P5 FMUL R116, R116, R116 ;  /* 0x000000747474d220 */ /* 0x002fc40000400000 */
[----:B------:R-:W-:Y:S01]  /*18970*/  FADD R31, R31, R124 ;  /* 0x0000007c1f1f7221 */ /* 0x000fe20000000000 */
[----:B------:R-:W-:Y:S01]  /*18980*/  @!P4 FMUL R126, R126, R126 ;  /* 0x0000007e7e7ec220 */ /* 0x000fe20000400000 */
[----:B------:R-:W-:Y:S02]  /*18990*/  MOV R142, R145 ;  /* 0x00000091008e7202 */ /* 0x000fe40000000f00 */
[----:B------:R-:W-:Y:S01]  /*189a0*/  FADD R31, R31, R125 ;  /* 0x0000007d1f1f7221 */ /* 0x000fe20000000000 */
[----:B------:R-:W-:Y:S01]  /*189b0*/  @!P2 FMUL R30, R30, R30 ;  /* 0x0000001e1e1ea220 */ /* 0x000fe20000400000 */
[----:B------:R-:W-:Y:S01]  /*189c0*/  MOV R137, R129 ;  /* 0x0000008100897202 */ /* 0x000fe20000000f00 */
[----:B------:R-:W-:Y:S01]  /*189d0*/  IMAD.MOV.U32 R145, RZ, RZ, R251 ;  /* 0x000000ffff917224 */ /* 0x000fe200078e00fb */
[----:B------:R-:W-:Y:S01]  /*189e0*/  MOV R146, R151 ;  /* 0x0000009700927202 */ /* 0x000fe20000000f00 */
[----:B------:R-:W-:Y:S02]  /*189f0*/  IMAD.MOV.U32 R147, RZ, RZ, R150 ;  /* 0x000000ffff937224 */ /* 0x000fe400078e0096 */
[----:B------:R-:W-:Y:S01]  /*18a00*/  @!P3 FMUL R118, R118, R118 ;  /* 0x000000767676b220 */ /* 0x000fe20000400000 */
[----:B------:R-:W-:Y:S01]  /*18a10*/  FADD R114, R31, R126 ;  /* 0x0000007e1f727221 */ /* 0x000fe20000000000 */
[----:B------:R-:W-:Y:S01]  /*18a20*/  F2FP.F16.F32.PACK_AB R29, R124, R29 ;  /* 0x0000001d7c1d723e */ /* 0x000fe200000000ff */
[--C-:B--2---:R-:W-:Y:S01]  /*18a30*/  FFMA R43, R35, UR39, -R28.reuse ;  /* 0x00000027232b7c23 */ /* 0x104fe2000800081c */
[----:B------:R-:W-:Y:S01]  /*18a40*/  FFMA R35, R131, UR39, -R28 ;  /* 0x0000002783237c23 */ /* 0x000fe2000800081c */
[----:B------:R-:W-:-:S02]  /*18a50*/  IMAD.MOV.U32 R131, RZ, RZ, R12 ;  /* 0x000000ffff837224 */ /* 0x000fc400078e000c */
[--C-:B------:R-:W-:Y:S01]  /*18a60*/  FFMA R12, R139, UR39, -R28.reuse ;  /* 0x000000278b0c7c23 */ /* 0x100fe2000800081c */
[--C-:B----4-:R-:W-:Y:S01]  /*18a70*/  FFMA R44, R33, UR39, -R28.reuse ;  /* 0x00000027212c7c23 */ /* 0x110fe2000800081c */
[--C-:B------:R-:W-:Y:S01]  /*18a80*/  FFMA R10, R10, UR39, -R28.reuse ;  /* 0x000000270a0a7c23 */ /* 0x100fe2000800081c */
[--C-:B------:R-:W-:Y:S01]  /*18a90*/  FFMA R36, R23, UR39, -R28.reuse ;  /* 0x0000002717247c23 */ /* 0x100fe2000800081c */
[--C-:B------:R-:W-:Y:S01]  /*18aa0*/  FFMA R23, R143, UR39, -R28.reuse ;  /* 0x000000278f177c23 */ /* 0x100fe2000800081c */
[--C-:B------:R-:W-:Y:S01]  /*18ab0*/  FFMA R8, R8, UR39, -R28.reuse ;  /* 0x0000002708087c23 */ /* 0x100fe2000800081c */
[--C-:B---3--:R-:W-:Y:S01]  /*18ac0*/  FFMA R17, R11, UR39, -R28.reuse ;  /* 0x000000270b117c23 */ /* 0x108fe2000800081c */
[--C-:B------:R-:W-:Y:S01]  /*18ad0*/  FFMA R33, R16, UR39, -R28.reuse ;  /* 0x0000002710217c23 */ /* 0x100fe2000800081c */
[--C-:B------:R-:W-:Y:S01]  /*18ae0*/  FFMA R11, R135, UR39, -R28.reuse ;  /* 0x00000027870b7c23 */ /* 0x100fe2000800081c */
[--C-:B------:R-:W-:Y:S01]  /*18af0*/  FFMA R16, R138, UR39, -R28.reuse ;  /* 0x000000278a107c23 */ /* 0x100fe2000800081c */
[--C-:B------:R-:W-:Y:S01]  /*18b00*/  FFMA R80, R7, UR39, -R28.reuse ;  /* 0x0000002707507c23 */ /* 0x100fe2000800081c */
[--C-:B------:R-:W-:Y:S01]  /*18b10*/  FFMA R7, R130, UR39, -R28.reuse ;  /* 0x0000002782077c23 */ /* 0x100fe2000800081c */
[----:B------:R-:W-:Y:S01]  /*18b20*/  MOV R130, R13 ;  /* 0x0000000d00827202 */ /* 0x000fe20000000f00 */
[----:B------:R-:W-:Y:S01]  /*18b30*/  FFMA R13, R134, UR39, -R28 ;  /* 0x00000027860d7c23 */ /* 0x000fe2000800081c */
[----:B------:R-:W-:Y:S01]  /*18b40*/  FSETP.GEU.AND P4, PT, R122, -126, PT ;  /* 0xc2fc00007a00780b */ /* 0x000fe20003f8e000 */
[----:B------:R-:W1:Y:S01]  /*18b50*/  MUFU.EX2 R28, R115 ;  /* 0x00000073001c7308 */ /* 0x000e620000000800 */
[----:B------:R-:W-:Y:S01]  /*18b60*/  IMAD.MOV.U32 R143, RZ, RZ, R144 ;  /* 0x000000ffff8f7224 */ /* 0x000fe200078e0090 */
[----:B------:R-:W-:Y:S01]  /*18b70*/  MOV R134, R131 ;  /* 0x0000008300867202 */ /* 0x000fe20000000f00 */
[----:B------:R-:W-:Y:S01]  /*18b80*/  IMAD.MOV.U32 R135, RZ, RZ, R130 ;  /* 0x000000ffff877224 */ /* 0x000fe200078e0082 */
[----:B------:R-:W-:Y:S01]  /*18b90*/  MOV R138, R149 ;  /* 0x00000095008a7202 */ /* 0x000fe20000000f00 */
[----:B------:R-:W-:Y:S01]  /*18ba0*/  IMAD.MOV.U32 R139, RZ, RZ, R148 ;  /* 0x000000ffff8b7224 */ /* 0x000fe200078e0094 */
[----:B------:R-:W-:-:S02]  /*18bb0*/  MOV R144, R252 ;  /* 0x000000fc00907202 */ /* 0x000fc40000000f00 */
[----:B------:R-:W-:Y:S01]  /*18bc0*/  MOV R71, 0x80000020 ;  /* 0x8000002000477802 */ /* 0x000fe20000000f00 */
[----:B------:R-:W-:Y:S01]  /*18bd0*/  VIADD R72, R58, 0x10c0 ;  /* 0x000010c03a487836 */ /* 0x000fe20000000000 */
[----:B------:R-:W-:Y:S01]  /*18be0*/  FSETP.GEU.AND P5, PT, R120, -126, PT ;  /* 0xc2fc00007800780b */ /* 0x000fe20003fae000 */
[----:B------:R-:W-:Y:S01]  /*18bf0*/  IMAD.MOV.U32 R73, RZ, RZ, -0x7fffffe0 ;  /* 0x80000020ff497424 */ /* 0x000fe200078e00ff */
[----:B------:R-:W-:Y:S01]  /*18c00*/  FSETP.GEU.AND P2, PT, R119, -126, PT ;  /* 0xc2fc00007700780b */ /* 0x000fe20003f4e000 */
[----:B------:R-:W2:Y:S01]  /*18c10*/  LDL.LU R129, [R1+0xdc] ;  /* 0x0000dc0001817983 */ /* 0x000ea20000300800 */
[----:B-1----:R-:W-:-:S04]  /*18c20*/  @!P6 FMUL R28, R28, R28 ;  /* 0x0000001c1c1ce220 */ /* 0x002fc80000400000 */
[----:B------:R-:W-:-:S04]  /*18c30*/  FADD R127, R127, R28 ;  /* 0x0000001c7f7f7221 */ /* 0x000fc80000000000 */
[----:B------:R-:W-:Y:S01]  /*18c40*/  FADD R115, R127, R116 ;  /* 0x000000747f737221 */ /* 0x000fe20000000000 */
[----:B------:R-:W-:Y:S02]  /*18c50*/  F2FP.F16.F32.PACK_AB R31, R126, R125 ;  /* 0x0000007d7e1f723e */ /* 0x000fe400000000ff */
[----:B------:R-:W-:Y:S01]  /*18c60*/  F2FP.F16.F32.PACK_AB R28, R116, R28 ;  /* 0x0000001c741c723e */ /* 0x000fe200000000ff */
[----:B------:R-:W-:Y:S01]  /*18c70*/  FADD R115, R115, R30 ;  /* 0x0000001e73737221 */ /* 0x000fe20000000000 */
[----:B------:R-:W-:-:S04]  /*18c80*/  F2FP.F16.F32.PACK_AB R30, R118, R30 ;  /* 0x0000001e761e723e */ /* 0x000fc800000000ff */
        /* <DEDUP_REMOVED lines=17> */
[----:B------:R-:W-:Y:S01]  /*18da0*/  FSETP.GEU.AND P6, PT, R121, -126, PT ;  /* 0xc2fc00007900780b */ /* 0x000fe20003fce000 */
[----:B------:R-:W-:Y:S01]  /*18db0*/  @!P4 FMUL R122, R122, 0.5 ;  /* 0x3f0000007a7ac820 */ /* 0x000fe20000400000 */
[----:B------:R-:W-:-:S05]  /*18dc0*/  @!P5 FMUL R120, R120, 0.5 ;  /* 0x3f0000007878d820 */ /* 0x000fca0000400000 */
[----:B------:R-:W1:Y:S06]  /*18dd0*/  MUFU.EX2 R122, R122 ;  /* 0x0000007a007a7308 */ /* 0x000e6c0000000800 */
[----:B------:R-:W-:-:S06]  /*18de0*/  @!P6 FMUL R121, R121, 0.5 ;  /* 0x3f0000007979e820 */ /* 0x000fcc0000400000 */
[----:B------:R-:W3:Y:S01]  /*18df0*/  MUFU.EX2 R121, R121 ;  /* 0x0000007900797308 */ /* 0x000ee20000000800 */
[----:B------:R-:W-:Y:S01]  /*18e00*/  FSETP.GEU.AND P3, PT, R113, -126, PT ;  /* 0xc2fc00007100780b */ /* 0x000fe20003f6e000 */
[----:B------:R-:W-:Y:S02]  /*18e10*/  WARPGROUP.DEPBAR.LE gsb0, 0x0 ;  /* 0x00008000000079c5 */ /* 0x000fe40000010000 */
[----:B------:R-:W-:-:S06]  /*18e20*/  WARPGROUP.ARRIVE ;  /* 0x00000000000079c5 */ /* 0x000fcc0000000000 */
[----:B------:R-:W-:Y:S01]  /*18e30*/  HGMMA.64x32x16.F32 R152, R28, gdesc[UR4].tnspB, R152, gsb0 ;  /* 0x406000041c987df0 */ /* 0x000fe20008000898 */
[----:B------:R-:W4:Y:S01]  /*18e40*/  MUFU.EX2 R120, R120 ;  /* 0x0000007800787308 */ /* 0x000f220000000800 */
[----:B-1----:R-:W-:Y:S01]  /*18e50*/  @!P4 FMUL R122, R122, R122 ;  /* 0x0000007a7a7ac220 */ /* 0x002fe20000400000 */
[----:B------:R-:W-:Y:S01]  /*18e60*/  FSETP.GEU.AND P4, PT, R112, -126, PT ;  /* 0xc2fc00007000780b */ /* 0x000fe20003f8e000 */
[----:B---3--:R-:W-:Y:S01]  /*18e70*/  @!P6 FMUL R121, R121, R121 ;  /* 0x000000797979e220 */ /* 0x008fe20000400000 */
[----:B------:R-:W-:Y:S01]  /*18e80*/  FSETP.GEU.AND P6, PT, R111, -126, PT ;  /* 0xc2fc00006f00780b */ /* 0x000fe20003fce000 */
[----:B------:R-:W-:-:S06]  /*18e90*/  @!P3 FMUL R113, R113, 0.5 ;  /* 0x3f0000007171b820 */ /* 0x000fcc0000400000 */
[----:B------:R-:W1:Y:S01]  /*18ea0*/  MUFU.EX2 R113, R113 ;  /* 0x0000007100717308 */ /* 0x000e620000000800 */
[----:B----4-:R-:W-:Y:S01]  /*18eb0*/  @!P5 FMUL R120, R120, R120 ;  /* 0x000000787878d220 */ /* 0x010fe20000400000 */
[----:B------:R-:W-:Y:S02]  /*18ec0*/  FSETP.GEU.AND P5, PT, R110, -126, PT ;  /* 0xc2fc00006e00780b */ /* 0x000fe40003fae000 */
[----:B------:R-:W-:Y:S02]  /*18ed0*/  @!P4 FMUL R112, R112, 0.5 ;  /* 0x3f0000007070c820 */ /* 0x000fe40000400000 */
[----:B------:R-:W-:Y:S01]  /*18ee0*/  @!P6 FMUL R111, R111, 0.5 ;  /* 0x3f0000006f6fe820 */ /* 0x000fe20000400000 */
[----:B------:R-:W-:-:S03]  /*18ef0*/  @!P2 FMUL R119, R119, 0.5 ;  /* 0x3f0000007777a820 */ /* 0x000fc60000400000 */
[----:B------:R-:W3:Y:S05]  /*18f00*/  MUFU.EX2 R112, R112 ;  /* 0x0000007000707308 */ /* 0x000eea0000000800 */
[----:B------:R-:W-:-:S03]  /*18f10*/  @!P5 FMUL R110, R110, 0.5 ;  /* 0x3f0000006e6ed820 */ /* 0x000fc60000400000 */
[----:B------:R-:W4:Y:S01]  /*18f20*/  MUFU.EX2 R111, R111 ;  /* 0x0000006f006f7308 */ /* 0x000f220000000800 */
[----:B------:R-:W-:Y:S02]  /*18f30*/  R2UR UR47, R71 ;  /* 0x00000000472f72ca */ /* 0x000fe400000e0000 */
[----:B------:R-:W-:-:S05]  /*18f40*/  MOV R71, 0x80000020 ;  /* 0x8000002000477802 */ /* 0x000fca0000000f00 */
[----:B------:R-:W4:Y:S01]  /*18f50*/  MUFU.EX2 R119, R119 ;  /* 0x0000007700777308 */ /* 0x000f220000000800 */
[----:B------:R-:W-:Y:S01]  /*18f60*/  FADD R115, R115, R118 ;  /* 0x0000007673737221 */ /* 0x000fe20000000000 */
[----:B-1----:R-:W-:Y:S01]  /*18f70*/  @!P3 FMUL R113, R113, R113 ;  /* 0x000000717171b220 */ /* 0x002fe20000400000 */
[----:B------:R-:W-:-:S05]  /*18f80*/  WARPGROUP.DEPBAR.LE gsb0, 0x0 ;  /* 0x00008000000079c5 */ /* 0x000fca0000010000 */
[----:B------:R-:W1:Y:S01]  /*18f90*/  MUFU.EX2 R30, R110 ;  /* 0x0000006e001e7308 */ /* 0x000e620000000800 */
[----:B------:R-:W-:Y:S01]  /*18fa0*/  R2UR UR23, R71 ;  /* 0x00000000471772ca */ /* 0x000fe200000e0000 */
[----:B---3--:R-:W-:Y:S01]  /*18fb0*/  @!P4 FMUL R112, R112, R112 ;  /* 0x000000707070c220 */ /* 0x008fe20000400000 */
[----:B------:R-:W-:Y:S01]  /*18fc0*/  MOV R71, 0x80000020 ;  /* 0x8000002000477802 */ /* 0x000fe20000000f00 */
[----:B------:R-:W-:Y:S01]  /*18fd0*/  FADD R115, R115, R113 ;  /* 0x0000007173737221 */ /* 0x000fe20000000000 */
[----:B----4-:R-:W-:Y:S02]  /*18fe0*/  @!P6 FMUL R111, R111, R111 ;  /* 0x0000006f6f6fe220 */ /* 0x010fe40000400000 */
[----:B------:R-:W-:Y:S01]  /*18ff0*/  R2UR UR35, R71 ;  /* 0x00000000472372ca */ /* 0x000fe200000e0000 */
[----:B------:R-:W-:Y:S01]  /*19000*/  FADD R71, R115, R112 ;  /* 0x0000007073477221 */ /* 0x000fe20000000000 */
[----:B------:R-:W-:Y:S01]  /*19010*/  IADD3 R28, R58, 0x900, RZ ;  /* 0x000009003a1c7810 */ /* 0x000fe20007ffe0ff */
[----:B------:R-:W-:-:S02]  /*19020*/  IMAD.MOV.U32 R29, RZ, RZ, -0x7fffffe0 ;  /* 0x80000020ff1d7424 */ /* 0x000fc400078e00ff */
[----:B------:R-:W-:Y:S01]  /*19030*/  @!P2 FMUL R119, R119, R119 ;  /* 0x000000777777a220 */ /* 0x000fe20000400000 */
[----:B------:R-:W-:Y:S01]  /*19040*/  FADD R71, R71, R111 ;  /* 0x0000006f47477221 */ /* 0x000fe20000000000 */
[----:B------:R-:W-:Y:S01]  /*19050*/  R2UR UR6, R28 ;  /* 0x000000001c0672ca */ /* 0x000fe200000e0000 */
[----:B-1----:R-:W-:Y:S01]  /*19060*/  @!P5 FMUL R30, R30, R30 ;  /* 0x0000001e1e1ed220 */ /* 0x002fe20000400000 */
[----:B------:R-:W-:Y:S02]  /*19070*/  F2FP.F16.F32.PACK_AB R28, R112, R113 ;  /* 0x00000071701c723e */ /* 0x000fe400000000ff */
[----:B------:R-:W-:Y:S01]  /*19080*/  R2UR UR7, R29 ;  /* 0x000000001d0772ca */ /* 0x000fe200000e0000 */
[----:B------:R-:W-:Y:S01]  /*19090*/  FADD R112, R71, R30 ;  /* 0x0000001e47707221 */ /* 0x000fe20000000000 */
[----:B------:R-:W-:Y:S02]  /*190a0*/  F2FP.F16.F32.PACK_AB R29, R121, R122 ;  /* 0x0000007a791d723e */ /* 0x000fe400000000ff */
[----:B------:R-:W-:-:S02]  /*190b0*/  F2FP.F16.F32.PACK_AB R31, R119, R120 ;  /* 0x00000078771f723e */ /* 0x000fc400000000ff */
[----:B------:R-:W-:-:S04]  /*190c0*/  F2FP.F16.F32.PACK_AB R30, R30, R111 ;  /* 0x0000006f1e1e723e */ /* 0x000fc800000000ff */
[----:B------:R-:W-:-:S06]  /*190d0*/  WARPGROUP.ARRIVE ;  /* 0x00000000000079c5 */ /* 0x000fcc0000000000 */
[----:B------:R-:W-:Y:S03]  /*190e0*/  HGMMA.64x32x16.F32 R132, R28, gdesc[UR8].tnspB, R132, gsb0 ;  /* 0x406000081c847df0 */ /* 0x000fe60008000884 */
[----:B------:R-:W-:Y:S02]  /*190f0*/  WARPGROUP.DEPBAR.LE gsb0, 0x0 ;  /* 0x00008000000079c5 */ /* 0x000fe40000010000 */
[----:B------:R-:W-:-:S06]  /*19100*/  WARPGROUP.ARRIVE ;  /* 0x00000000000079c5 */ /* 0x000fcc0000000000 */
[----:B------:R-:W-:Y:S01]  /*19110*/  HGMMA.64x32x16.F32 R232, R28, gdesc[UR28].tnspB, R232, gsb0 ;  /* 0x4060001c1ce87df0 */ /* 0x000fe200080008e8 */
[----:B------:R-:W-:Y:S02]  /*19120*/  IADD3 R70, R58, 0xcc0, RZ ;  /* 0x00000cc03a467810 */ /* 0x000fe40007ffe0ff */
[----:B------:R-:W-:Y:S02]  /*19130*/  WARPGROUP.DEPBAR.LE gsb0, 0x0 ;  /* 0x00008000000079c5 */ /* 0x000fe40000010000 */
[----:B------:R-:W-:-:S06]  /*19140*/  WARPGROUP.ARRIVE ;  /* 0x00000000000079c5 */ /* 0x000fcc0000000000 */
[----:B------:R-:W-:Y:S01]  /*19150*/  HGMMA.64x32x16.F32 R216, R28, gdesc[UR24].tnspB, R216, gsb0 ;  /* 0x406000181cd87df0 */ /* 0x000fe200080008d8 */
[----:B------:R-:W-:Y:S02]  /*19160*/  R2UR UR46, R70 ;  /* 0x00000000462e72ca */ /* 0x000fe400000e0000 */
[----:B------:R-:W-:Y:S02]  /*19170*/  WARPGROUP.DEPBAR.LE gsb0, 0x0 ;  /* 0x00008000000079c5 */ /* 0x000fe40000010000 */
[----:B------:R-:W-:-:S09]  /*19180*/  WARPGROUP.ARRIVE ;  /* 0x00000000000079c5 */ /* 0x000fd20000000000 */
[----:B------:R-:W-:Y:S01]  /*19190*/  HGMMA.64x32x16.F32 R200, R28, gdesc[UR44].tnspB, R200, gsb0 ;  /* 0x4060002c1cc87df0 */ /* 0x000fe200080008c8 */
[----:B------:R-:W-:Y:S02]  /*191a0*/  R2UR UR42, R72 ;  /* 0x00000000482a72ca */ /* 0x000fe400000e0000 */
[----:B------:R-:W-:Y:S01]  /*191b0*/  R2UR UR43, R73 ;  /* 0x00000000492b72ca */ /* 0x000fe200000e0000 */
[----:B------:R-:W-:Y:S02]  /*191c0*/  WARPGROUP.DEPBAR.LE gsb0, 0x0 ;  /* 0x00008000000079c5 */ /* 0x000fe40000010000 */
[----:B------:R-:W-:-:S10]  /*191d0*/  WARPGROUP.ARRIVE ;  /* 0x00000000000079c5 */ /* 0x000fd40000000000 */
[----:B------:R-:W-:Y:S01]  /*191e0*/  HGMMA.64x32x16.F32 R184, R28, gdesc[UR40].tnspB, R184, gsb0 ;  /* 0x406000281cb87df0 */ /* 0x000fe200080008b8 */
[----:B------:R-:W-:-:S04]  /*191f0*/  IADD3 R70, R58, 0x14c0, RZ ;  /* 0x000014c03a467810 */ /* 0x000fc80007ffe0ff */
[----:B------:R-:W-:Y:S01]  /*19200*/  R2UR UR22, R70 ;  /* 0x00000000461672ca */ /* 0x000fe200000e0000 */
[----:B------:R-:W-:Y:S02]  /*19210*/  WARPGROUP.DEPBAR.LE gsb0, 0x0 ;  /* 0x00008000000079c5 */ /* 0x000fe40000010000 */
[----:B------:R-:W-:-:S10]  /*19220*/  WARPGROUP.ARRIVE ;  /* 0x00000000000079c5 */ /* 0x000fd40000000000 */
[----:B------:R-:W-:Y:S01]  /*19230*/  HGMMA.64x32x16.F32 R168, R28, gdesc[UR20].tnspB, R168, gsb0 ;  /* 0x406000141ca87df0 */ /* 0x000fe200080008a8 */
[----:B------:R-:W-:Y:S02]  /*19240*/  VIADD R72, R58, 0x18c0 ;  /* 0x000018c03a487836 */ /* 0x000fe40000000000 */
[----:B------:R-:W-:Y:S01]  /*19250*/  IMAD.MOV.U32 R73, RZ, RZ, -0x7fffffe0 ;  /* 0x80000020ff497424 */ /* 0x000fe200078e00ff */
[----:B------:R-:W-:Y:S02]  /*19260*/  FSETP.GEU.AND P2, PT, R109, -126, PT ;  /* 0xc2fc00006d00780b */ /* 0x000fe40003f4e000 */
[----:B------:R-:W-:Y:S02]  /*19270*/  R2UR UR18, R72 ;  /* 0x00000000481272ca */ /* 0x000fe400000e0000 */
[----:B------:R-:W-:Y:S02]  /*19280*/  R2UR UR19, R73 ;  /* 0x00000000491372ca */ /* 0x000fe400000e0000 */
[----:B------:R-:W-:-:S02]  /*19290*/  FSETP.GEU.AND P3, PT, R108, -126, PT ;  /* 0xc2fc00006c00780b */ /* 0x000fc40003f6e000 */
[----:B------:R-:W-:-:S05]  /*192a0*/  FSETP.GEU.AND P4, PT, R107, -126, PT ;  /* 0xc2fc00006b00780b */ /* 0x000fca0003f8e000 */
[----:B------:R-:W-:-:S06]  /*192b0*/  @!P2 FMUL R109, R109, 0.5 ;  /* 0x3f0000006d6da820 */ /* 0x000fcc0000400000 */
[----:B------:R-:W1:Y:S01]  /*192c0*/  MUFU.EX2 R109, R109 ;  /* 0x0000006d006d7308 */ /* 0x000e620000000800 */
[----:B------:R-:W-:Y:S01]  /*192d0*/  @!P3 FMUL R108, R108, 0.5 ;  /* 0x3f0000006c6cb820 */ /* 0x000fe20000400000 */
[----:B------:R-:W-:Y:S01]  /*192e0*/  @!P4 FMUL R107, R107, 0.5 ;  /* 0x3f0000006b6bc820 */ /* 0x000fe20000400000 */
[----:B------:R-:W-:-:S05]  /*192f0*/  FSETP.GEU.AND P6, PT, R105, -126, PT ;  /* 0xc2fc00006900780b */ /* 0x000fca0003fce000 */
[----:B------:R-:W3:Y:S01]  /*19300*/  MUFU.EX2 R108, R108 ;  /* 0x0000006c006c7308 */ /* 0x000ee20000000800 */
[----:B------:R-:W-:Y:S02]  /*19310*/  WARPGROUP.DEPBAR.LE gsb0, 0x0 ;  /* 0x00008000000079c5 */ /* 0x000fe40000010000 */
[----:B------:R-:W-:-:S06]  /*19320*/  WARPGROUP.ARRIVE ;  /* 0x00000000000079c5 */ /* 0x000fcc0000000000 */
[----:B------:R-:W-:Y:S01]  /*19330*/  HGMMA.64x32x16.F32 R152, R28, gdesc[UR16].tnspB, R152, gsb0 ;  /* 0x406000101c987df0 */ /* 0x000fe20008000898 */
[----:B------:R-:W4:Y:S01]  /*19340*/  MUFU.EX2 R107, R107 ;  /* 0x0000006b006b7308 */ /* 0x000f220000000800 */
[----:B------:R-:W-:Y:S02]  /*19350*/  VIADD R72, R58, 0x500 ;  /* 0x000005003a487836 */ /* 0x000fe40000000000 */
[----:B-1----:R-:W-:Y:S01]  /*19360*/  @!P2 FMUL R109, R109, R109 ;  /* 0x0000006d6d6da220 */ /* 0x002fe20000400000 */
[----:B------:R-:W-:Y:S01]  /*19370*/  FSETP.GEU.AND P2, PT, R104, -126, PT ;  /* 0xc2fc00006800780b */ /* 0x000fe20003f4e000 */
[----:B---3--:R-:W-:Y:S01]  /*19380*/  @!P3 FMUL R108, R108, R108 ;  /* 0x0000006c6c6cb220 */ /* 0x008fe20000400000 */
[----:B------:R-:W-:Y:S01]  /*19390*/  R2UR UR14, R72 ;  /* 0x00000000480e72ca */ /* 0x000fe200000e0000 */
[----:B------:R-:W-:Y:S02]  /*193a0*/  VIADD R72, R58, 0x1100 ;  /* 0x000011003a487836 */ /* 0x000fe40000000000 */
[----:B------:R-:W-:Y:S01]  /*193b0*/  @!P6 FMUL R105, R105, 0.5 ;  /* 0x3f0000006969e820 */ /* 0x000fe20000400000 */
[----:B------:R-:W-:-:S02]  /*193c0*/  FSETP.GEU.AND P3, PT, R102, -126, PT ;  /* 0xc2fc00006600780b */ /* 0x000fc40003f6e000 */
[----:B------:R-:W-:Y:S02]  /*193d0*/  FSETP.GEU.AND P5, PT, R106, -126, PT ;  /* 0xc2fc00006a00780b */ /* 0x000fe40003fae000 */
[----:B------:R-:W-:Y:S01]  /*193e0*/  R2UR UR30, R72 ;  /* 0x00000000481e72ca */ /* 0x000fe200000e0000 */
[----:B------:R-:W-:Y:S02]  /*193f0*/  VIADD R72, R58, 0x1900 ;  /* 0x000019003a487836 */ /* 0x000fe40000000000 */
[----:B----4-:R-:W-:Y:S01]  /*19400*/  @!P4 FMUL R107, R107, R107 ;  /* 0x0000006b6b6bc220 */ /* 0x010fe20000400000 */
[----:B------:R-:W-:Y:S01]  /*19410*/  FSETP.GEU.AND P4, PT, R103, -126, PT ;  /* 0xc2fc00006700780b */ /* 0x000fe20003f8e000 */
[----:B------:R-:W1:Y:S01]  /*19420*/  MUFU.EX2 R105, R105 ;  /* 0x0000006900697308 */ /* 0x000e620000000800 */
[----:B------:R-:W-:Y:S01]  /*19430*/  @!P2 FMUL R104, R104, 0.5 ;  /* 0x3f0000006868a820 */ /* 0x000fe20000400000 */
[----:B------:R-:W-:Y:S02]  /*19440*/  MOV R71, 0x80000020 ;  /* 0x8000002000477802 */ /* 0x000fe40000000f00 */
[----:B------:R-:W-:Y:S01]  /*19450*/  R2UR UR46, R72 ;  /* 0x00000000482e72ca */ /* 0x000fe200000e0000 */
[----:B------:R-:W-:Y:S01]  /*19460*/  VIADD R72, R58, 0x540 ;  /* 0x000005403a487836 */ /* 0x000fe20000000000 */
[----:B------:R-:W-:Y:S01]  /*19470*/  R2UR UR11, R71 ;  /* 0x00000000470b72ca */ /* 0x000fe200000e0000 */
[----:B------:R-:W-:Y:S01]  /*19480*/  @!P3 FMUL R102, R102, 0.5 ;  /* 0x3f0000006666b820 */ /* 0x000fe20000400000 */
[----:B------:R-:W3:Y:S01]  /*19490*/  MUFU.EX2 R104, R104 ;  /* 0x0000006800687308 */ /* 0x000ee20000000800 */
[----:B------:R-:W-:Y:S01]  /*194a0*/  FADD R114, R114, R122 ;  /* 0x0000007a72727221 */ /* 0x000fe20000000000 */
[----:B------:R-:W-:Y:S01]  /*194b0*/  MOV R71, 0x80000020 ;  /* 0x8000002000477802 */ /* 0x000fe20000000f00 */
[----:B------:R-:W-:Y:S01]  /*194c0*/  @!P5 FMUL R106, R106, 0.5 ;  /* 0x3f0000006a6ad820 */ /* 0x000fe20000400000 */
[----:B------:R-:W-:Y:S01]  /*194d0*/  R2UR UR22, R72 ;  /* 0x00000000481672ca */ /* 0x000fe200000e0000 */
[----:B------:R-:W-:Y:S01]  /*194e0*/  @!P4 FMUL R103, R103, 0.5 ;  /* 0x3f0000006767c820 */ /* 0x000fe20000400000 */
[----:B------:R-:W-:Y:S01]  /*194f0*/  FADD R114, R114, R121 ;  /* 0x0000007972727221 */ /* 0x000fe20000000000 */
[----:B------:R-:W-:Y:S01]  /*19500*/  R2UR UR27, R71 ;  /* 0x00000000471b72ca */ /* 0x000fe200000e0000 */
[----:B------:R-:W4:Y:S01]  /*19510*/  MUFU.EX2 R72, R102 ;  /* 0x0000006600487308 */ /* 0x000f220000000800 */
[----:B------:R-:W-:Y:S01]  /*19520*/  MOV R71, 0x80000020 ;  /* 0x8000002000477802 */ /* 0x000fe20000000f00 */
[----:B------:R-:W-:Y:S01]  /*19530*/  FADD R110, R114, R120 ;  /* 0x00000078726e7221 */ /* 0x000fe20000000000 */
[----:B-1----:R-:W-:Y:S01]  /*19540*/  @!P6 FMUL R105, R105, R105 ;  /* 0x000000696969e220 */ /* 0x002fe20000400000 */
[----:B------:R-:W-:-:S02]  /*19550*/  FSETP.GEU.AND P6, PT, R100, -126, PT ;  /* 0xc2fc00006400780b */ /* 0x000fc40003fce000 */
[----:B------:R-:W-:Y:S02]  /*19560*/  R2UR UR43, R71 ;  /* 0x00000000472b72ca */ /* 0x000fe400000e0000 */
[----:B------:R-:W1:Y:S01]  /*19570*/  MUFU.EX2 R106, R106 ;  /* 0x0000006a006a7308 */ /* 0x000e620000000800 */
[----:B------:R-:W-:Y:S01]  /*19580*/  IMAD.MOV.U32 R71, RZ, RZ, -0x7fffffe0 ;  /* 0x80000020ff477424 */ /* 0x000fe200078e00ff */
[----:B------:R-:W-:-:S06]  /*19590*/  WARPGROUP.DEPBAR.LE gsb0, 0x0 ;  /* 0x00008000000079c5 */ /* 0x000fcc0000010000 */
[----:B------:R-:W2:Y:S01]  /*195a0*/  MUFU.EX2 R30, R103 ;  /* 0x00000067001e7308 */ /* 0x000ea20000000800 */
[----:B------:R-:W-:Y:S01]  /*195b0*/  FADD R110, R110, R119 ;  /* 0x000000776e6e7221 */ /* 0x000fe20000000000 */
[----:B------:R-:W-:Y:S01]  /*195c0*/  R2UR UR19, R71 ;  /* 0x00000000471372ca */ /* 0x000fe200000e0000 */
[----:B---3--:R-:W-:Y:S01]  /*195d0*/  @!P2 FMUL R104, R104, R104 ;  /* 0x000000686868a220 */ /* 0x008fe20000400000 */
[----:B------:R-:W-:Y:S01]  /*195e0*/  FADD R71, R112, R105 ;  /* 0x0000006970477221 */ /* 0x000fe20000000000 */
[----:B------:R-:W-:Y:S01]  /*195f0*/  FADD R110, R110, R109 ;  /* 0x0000006d6e6e7221 */ /* 0x000fe20000000000 */
[----:B----4-:R-:W-:Y:S02]  /*19600*/  @!P3 FMUL R72, R72, R72 ;  /* 0x000000484848b220 */ /* 0x010fe40000400000 */
[----:B------:R-:W-:Y:S01]  /*19610*/  FADD R71, R71, R104 ;  /* 0x0000006847477221 */ /* 0x000fe20000000000 */
[----:B------:R-:W-:Y:S01]  /*19620*/  FADD R110, R110, R108 ;  /* 0x0000006c6e6e7221 */ /* 0x000fe20000000000 */
[----:B------:R-:W-:Y:S01]  /*19630*/  IADD3 R70, R58, 0x100, RZ ;  /* 0x000001003a467810 */ /* 0x000fe20007ffe0ff */
[----:B------:R-:W-:Y:S01]  /*19640*/  @!P6 FMUL R100, R100, 0.5 ;  /* 0x3f0000006464e820 */ /* 0x000fe20000400000 */
[----:B-1----:R-:W-:Y:S01]  /*19650*/  @!P5 FMUL R106, R106, R106 ;  /* 0x0000006a6a6ad220 */ /* 0x002fe20000400000 */
[----:B------:R-:W-:Y:S01]  /*19660*/  FADD R31, R110, R107 ;  /* 0x0000006b6e1f7221 */ /* 0x000fe20000000000 */
[----:B------:R-:W-:Y:S01]  /*19670*/  FADD R71, R71, R72 ;  /* 0x0000004847477221 */ /* 0x000fe20000000000 */
[----:B------:R-:W-:Y:S01]  /*19680*/  R2UR UR34, R70 ;  /* 0x00000000462272ca */ /* 0x000fe200000e0000 */
[----:B--2---:R-:W-:Y:S01]  /*19690*/  @!P4 FMUL R30, R30, R30 ;  /* 0x0000001e1e1ec220 */ /* 0x004fe20000400000 */
[----:B------:R1:W-:Y:S01]  /*196a0*/  MUFU.EX2 R103, R100 ;  /* 0x0000006400677308 */ /* 0x0003e20000000800 */
[----:B------:R-:W-:Y:S01]  /*196b0*/  FADD R102, R31, R106 ;  /* 0x0000006a1f667221 */ /* 0x000fe20000000000 */
[----:B------:R-:W-:-:S02]  /*196c0*/  F2FP.F16.F32.PACK_AB R29, R108, R109 ;  /* 0x0000006d6c1d723e */ /* 0x000fc400000000ff */
[----:B------:R-:W-:Y:S02]  /*196d0*/  F2FP.F16.F32.PACK_AB R31, R106, R107 ;  /* 0x0000006b6a1f723e */ /* 0x000fe400000000ff */
[----:B------:R-:W-:Y:S01]  /*196e0*/  F2FP.F16.F32.PACK_AB R28, R104, R105 ;  /* 0x00000069681c723e */ /* 0x000fe200000000ff */
[----:B-1----:R-:W-:Y:S01]  /*196f0*/  FADD R100, R71, R30 ;  /* 0x0000001e47647221 */ /* 0x002fe20000000000 */
[----:B------:R-:W-:-:S04]  /*19700*/  F2FP.F16.F32.PACK_AB R30, R30, R72 ;  /* 0x000000481e1e723e */ /* 0x000fc800000000ff */
[----:B------:R-:W-:-:S06]  /*19710*/  WARPGROUP.ARRIVE ;  /* 0x00000000000079c5 */ /* 0x000fcc0000000000 */
[----:B------:R-:W-:Y:S01]  /*19720*/  HGMMA.64x32x16.F32 R132, R28, gdesc[UR32].tnspB, R132, gsb0 ;  /* 0x406000201c847df0 */ /* 0x000fe20008000884 */
[----:B------:R-:W-:-:S05]  /*19730*/  IMAD.MOV.U32 R73, RZ, RZ, -0x7fffffe0 ;  /* 0x80000020ff497424 */ /* 0x000fca00078e00ff */
[----:B------:R-:W-:Y:S01]  /*19740*/  R2UR UR15, R73 ;  /* 0x00000000490f72ca */ /* 0x000fe200000e0000 */
[----:B------:R-:W-:Y:S02]  /*19750*/  WARPGROUP.DEPBAR.LE gsb0, 0x0 ;  /* 0x00008000000079c5 */ /* 0x000fe40000010000 */
[----:B------:R-:W-:-:S10]  /*19760*/  WARPGROUP.ARRIVE ;  /* 0x00000000000079c5 */ /* 0x000fd40000000000 */
[----:B------:R-:W-:Y:S01]  /*19770*/  HGMMA.64x32x16.F32 R232, R28, gdesc[UR12].tnspB, R232, gsb0 ;  /* 0x4060000c1ce87df0 */ /* 0x000fe200080008e8 */
[----:B------:R-:W-:Y:S02]  /*19780*/  IADD3 R70, R58, 0xd00, RZ ;  /* 0x00000d003a467810 */ /* 0x000fe40007ffe0ff */
[----:B------:R-:W-:Y:S02]  /*19790*/  WARPGROUP.DEPBAR.LE gsb0, 0x0 ;  /* 0x00008000000079c5 */ /* 0x000fe40000010000 */
[----:B------:R-:W-:-:S06]  /*197a0*/  WARPGROUP.ARRIVE ;  /* 0x00000000000079c5 */ /* 0x000fcc0000000000 */
[----:B------:R-:W-:Y:S01]  /*197b0*/  HGMMA.64x32x16.F32 R216, R28, gdesc[UR4].tnspB, R216, gsb0 ;  /* 0x406000041cd87df0 */ /* 0x000fe200080008d8 */
[----:B------:R-:W-:Y:S02]  /*197c0*/  R2UR UR10, R70 ;  /* 0x00000000460a72ca */ /* 0x000fe400000e0000 */
[----:B------:R-:W-:Y:S01]  /*197d0*/  MOV R73, 0x80000020 ;  /* 0x8000002000497802 */ /* 0x000fe20000000f00 */
[----:B------:R-:W-:Y:S02]  /*197e0*/  WARPGROUP.DEPBAR.LE gsb0, 0x0 ;  /* 0x00008000000079c5 */ /* 0x000fe40000010000 */
[----:B------:R-:W-:-:S08]  /*197f0*/  WARPGROUP.ARRIVE ;  /* 0x00000000000079c5 */ /* 0x000fd00000000000 */
[----:B------:R-:W-:Y:S01]  /*19800*/  HGMMA.64x32x16.F32 R200, R28, gdesc[UR8].tnspB, R200, gsb0 ;  /* 0x406000081cc87df0 */ /* 0x000fe200080008c8 */
[----:B------:R-:W-:Y:S01]  /*19810*/  R2UR UR31, R73 ;  /* 0x00000000491f72ca */ /* 0x000fe200000e0000 */
[----:B------:R-:W-:Y:S01]  /*19820*/  VIADD R70, R58, 0x1500 ;  /* 0x000015003a467836 */ /* 0x000fe20000000000 */
[----:B------:R-:W-:Y:S02]  /*19830*/  WARPGROUP.DEPBAR.LE gsb0, 0x0 ;  /* 0x00008000000079c5 */ /* 0x000fe40000010000 */
[----:B------:R-:W-:-:S09]  /*19840*/  WARPGROUP.ARRIVE ;  /* 0x00000000000079c5 */ /* 0x000fd20000000000 */
[----:B------:R-:W-:Y:S01]  /*19850*/  HGMMA.64x32x16.F32 R184, R28, gdesc[UR28].tnspB, R184, gsb0 ;  /* 0x4060001c1cb87df0 */ /* 0x000fe200080008b8 */
[----:B------:R-:W-:Y:S02]  /*19860*/  R2UR UR26, R70 ;  /* 0x00000000461a72ca */ /* 0x000fe400000e0000 */
[----:B------:R-:W-:Y:S01]  /*19870*/  MOV R73, 0x80000020 ;  /* 0x8000002000497802 */ /* 0x000fe20000000f00 */
[----:B------:R-:W-:Y:S02]  /*19880*/  WARPGROUP.DEPBAR.LE gsb0, 0x0 ;  /* 0x00008000000079c5 */ /* 0x000fe40000010000 */
[----:B------:R-:W-:-:S08]  /*19890*/  WARPGROUP.ARRIVE ;  /* 0x00000000000079c5 */ /* 0x000fd00000000000 */
[----:B------:R-:W-:Y:S01]  /*198a0*/  HGMMA.64x32x16.F32 R168, R28, gdesc[UR24].tnspB, R168, gsb0 ;  /* 0x406000181ca87df0 */ /* 0x000fe200080008a8 */
[----:B------:R-:W-:Y:S02]  /*198b0*/  R2UR UR47, R73 ;  /* 0x00000000492f72ca */ /* 0x000fe400000e0000 */
[----:B------:R-:W-:Y:S02]  /*198c0*/  FSETP.GEU.AND P5, PT, R101, -126, PT ;  /* 0xc2fc00006500780b */ /* 0x000fe40003fae000 */
[----:B------:R-:W-:-:S11]  /*198d0*/  FSETP.GEU.AND P2, PT, R99, -126, PT ;  /* 0xc2fc00006300780b */ /* 0x000fd60003f4e000 */
[----:B------:R-:W-:Y:S02]  /*198e0*/  @!P5 FMUL R101, R101, 0.5 ;  /* 0x3f0000006565d820 */ /* 0x000fe40000400000 */
[----:B------:R-:W-:-:S04]  /*198f0*/  @!P2 FMUL R99, R99, 0.5 ;  /* 0x3f0000006363a820 */ /* 0x000fc80000400000 */
[----:B------:R-:W1:Y:S01]  /*19900*/  MUFU.EX2 R101, R101 ;  /* 0x0000006500657308 */ /* 0x000e620000000800 */
[----:B------:R-:W-:Y:S01]  /*19910*/  FSETP.GEU.AND P4, PT, R97, -126, PT ;  /* 0xc2fc00006100780b */ /* 0x000fe20003f8e000 */
[----:B------:R-:W-:Y:S02]  /*19920*/  WARPGROUP.DEPBAR.LE gsb0, 0x0 ;  /* 0x00008000000079c5 */ /* 0x000fe40000010000 */
[----:B------:R-:W-:-:S06]  /*19930*/  WARPGROUP.ARRIVE ;  /* 0x00000000000079c5 */ /* 0x000fcc0000000000 */
[----:B------:R-:W-:Y:S01]  /*19940*/  HGMMA.64x32x16.F32 R152, R28, gdesc[UR44].tnspB, R152, gsb0 ;  /* 0x4060002c1c987df0 */ /* 0x000fe20008000898 */
[----:B------:R-:W2:Y:S01]  /*19950*/  MUFU.EX2 R99, R99 ;  /* 0x0000006300637308 */ /* 0x000ea20000000800 */
[----:B-1----:R-:W-:Y:S01]  /*19960*/  @!P5 FMUL R101, R101, R101 ;  /* 0x000000656565d220 */ /* 0x002fe20000400000 */
[----:B------:R-:W-:Y:S01]  /*19970*/  FSETP.GEU.AND P5, PT, R95, -126, PT ;  /* 0xc2fc00005f00780b */ /* 0x000fe20003fae000 */
[----:B------:R-:W-:Y:S01]  /*19980*/  @!P6 FMUL R103, R103, R103 ;  /* 0x000000676767e220 */ /* 0x000fe20000400000 */
[----:B------:R-:W-:Y:S01]  /*19990*/  FSETP.GEU.AND P6, PT, R93, -126, PT ;  /* 0xc2fc00005d00780b */ /* 0x000fe20003fce000 */
[----:B------:R-:W-:Y:S01]  /*199a0*/  @!P4 FMUL R97, R97, 0.5 ;  /* 0x3f0000006161c820 */ /* 0x000fe20000400000 */
[----:B------:R-:W-:-:S05]  /*199b0*/  FSETP.GEU.AND P3, PT, R98, -126, PT ;  /* 0xc2fc00006200780b */ /* 0x000fca0003f6e000 */
[----:B------:R-:W1:Y:S01]  /*199c0*/  MUFU.EX2 R97, R97 ;  /* 0x0000006100617308 */ /* 0x000e620000000800 */
[----:B--2---:R-:W-:Y:S01]  /*199d0*/  @!P2 FMUL R99, R99, R99 ;  /* 0x000000636363a220 */ /* 0x004fe20000400000 */
[----:B------:R-:W-:Y:S02]  /*199e0*/  FSETP.GEU.AND P2, PT, R91, -126, PT ;  /* 0xc2fc00005b00780b */ /* 0x000fe40003f4e000 */
[----:B------:R-:W-:Y:S02]  /*199f0*/  @!P5 FMUL R95, R95, 0.5 ;  /* 0x3f0000005f5fd820 */ /* 0x000fe40000400000 */
[----:B------:R-:W-:Y:S02]  /*19a00*/  @!P6 FMUL R93, R93, 0.5 ;  /* 0x3f0000005d5de820 */ /* 0x000fe40000400000 */
[----:B------:R-:W-:Y:S02]  /*19a10*/  @!P3 FMUL R98, R98, 0.5 ;  /* 0x3f0000006262b820 */ /* 0x000fe40000400000 */
[----:B------:R-:W2:Y:S05]  /*19a20*/  MUFU.EX2 R95, R95 ;  /* 0x0000005f005f7308 */ /* 0x000eaa0000000800 */
[----:B------:R-:W-:-:S03]  /*19a30*/  @!P2 FMUL R91, R91, 0.5 ;  /* 0x3f0000005b5ba820 */ /* 0x000fc60000400000 */
[----:B------:R-:W3:Y:S01]  /*19a40*/  MUFU.EX2 R93, R93 ;  /* 0x0000005d005d7308 */ /* 0x000ee20000000800 */
[----:B------:R-:W-:Y:S01]  /*19a50*/  MOV R71, 0x80000020 ;  /* 0x8000002000477802 */ /* 0x000fe20000000f00 */
[----:B-1----:R-:W-:-:S06]  /*19a60*/  @!P4 FMUL R97, R97, R97 ;  /* 0x000000616161c220 */ /* 0x002fcc0000400000 */
[----:B------:R-:W1:Y:S01]  /*19a70*/  MUFU.EX2 R98, R98 ;  /* 0x0000006200627308 */ /* 0x000e620000000800 */
[----:B------:R-:W-:Y:S01]  /*19a80*/  R2UR UR35, R71 ;  /* 0x00000000472372ca */ /* 0x000fe200000e0000 */
[----:B------:R-:W-:-:S06]  /*19a90*/  WARPGROUP.DEPBAR.LE gsb0, 0x0 ;  /* 0x00008000000079c5 */ /* 0x000fcc0000010000 */
[----:B------:R-:W4:Y:S01]  /*19aa0*/  MUFU.EX2 R30, R91 ;  /* 0x0000005b001e7308 */ /* 0x000f220000000800 */
[----:B------:R-:W-:Y:S01]  /*19ab0*/  MOV R71, 0x80000020 ;  /* 0x8000002000477802 */ /* 0x000fe20000000f00 */
[----:B------:R-:W-:Y:S01]  /*19ac0*/  FADD R102, R102, R101 ;  /* 0x0000006566667221 */ /* 0x000fe20000000000 */
[----:B--2---:R-:W-:Y:S01]  /*19ad0*/  @!P5 FMUL R95, R95, R95 ;  /* 0x0000005f5f5fd220 */ /* 0x004fe20000400000 */
[----:B------:R-:W-:Y:S01]  /*19ae0*/  FADD R100, R100, R97 ;  /* 0x0000006164647221 */ /* 0x000fe20000000000 */
[----:B------:R-:W-:Y:S01]  /*19af0*/  R2UR UR7, R71 ;  /* 0x00000000470772ca */ /* 0x000fe200000e0000 */
[----:B------:R-:W-:Y:S01]  /*19b00*/  FADD R102, R102, R103 ;  /* 0x0000006766667221 */ /* 0x000fe20000000000 */
[----:B------:R-:W-:Y:S01]  /*19b10*/  MOV R71, 0x80000020 ;  /* 0x8000002000477802 */ /* 0x000fe20000000f00 */
[----:B---3--:R-:W-:Y:S01]  /*19b20*/  @!P6 FMUL R93, R93, R93 ;  /* 0x0000005d5d5de220 */ /* 0x008fe20000400000 */
[----:B------:R-:W-:Y:S01]  /*19b30*/  FADD R100, R100, R95 ;  /* 0x0000005f64647221 */ /* 0x000fe20000000000 */
[C---:B------:R-:W-:Y:S01]  /*19b40*/  VIADD R70, R58.reuse, 0x140 ;  /* 0x000001403a467836 */ /* 0x040fe20000000000 */
[----:B------:R-:W-:Y:S01]  /*19b50*/  IADD3 R28, R58, 0x980, RZ ;  /* 0x000009803a1c7810 */ /* 0x000fe20007ffe0ff */
[----:B------:R-:W-:Y:S01]  /*19b60*/  IMAD.MOV.U32 R29, RZ, RZ, -0x7fffffe0 ;  /* 0x80000020ff1d7424 */ /* 0x000fe200078e00ff */
[----:B------:R-:W-:Y:S01]  /*19b70*/  R2UR UR31, R71 ;  /* 0x00000000471f72ca */ /* 0x000fe200000e0000 */
[----:B-1----:R-:W-:Y:S01]  /*19b80*/  @!P3 FMUL R98, R98, R98 ;  /* 0x000000626262b220 */ /* 0x002fe20000400000 */
[----:B------:R-:W-:Y:S01]  /*19b90*/  FADD R31, R102, R99 ;  /* 0x00000063661f7221 */ /* 0x000fe20000000000 */
[----:B------:R-:W-:Y:S01]  /*19ba0*/  FADD R71, R100, R93 ;  /* 0x0000005d64477221 */ /* 0x000fe20000000000 */
[----:B----4-:R-:W-:Y:S01]  /*19bb0*/  @!P2 FMUL R30, R30, R30 ;  /* 0x0000001e1e1ea220 */ /* 0x010fe20000400000 */
[----:B------:R-:W-:-:S02]  /*19bc0*/  R2UR UR42, R70 ;  /* 0x00000000462a72ca */ /* 0x000fc400000e0000 */
[----:B------:R-:W-:Y:S01]  /*19bd0*/  R2UR UR46, R28 ;  /* 0x000000001c2e72ca */ /* 0x000fe200000e0000 */
[----:B------:R-:W-:Y:S01]  /*19be0*/  FADD R91, R31, R98 ;  /* 0x000000621f5b7221 */ /* 0x000fe20000000000 */
[----:B------:R-:W-:Y:S01]  /*19bf0*/  F2FP.F16.F32.PACK_AB R28, R95, R97 ;  /* 0x000000615f1c723e */ /* 0x000fe200000000ff */
[----:B------:R-:W-:Y:S01]  /*19c00*/  FADD R95, R71, R30 ;  /* 0x0000001e475f7221 */ /* 0x000fe20000000000 */
[----:B------:R-:W-:Y:S02]  /*19c10*/  R2UR UR47, R29 ;  /* 0x000000001d2f72ca */ /* 0x000fe400000e0000 */
[----:B------:R-:W-:Y:S02]  /*19c20*/  F2FP.F16.F32.PACK_AB R29, R103, R101 ;  /* 0x00000065671d723e */ /* 0x000fe400000000ff */
[----:B------:R-:W-:Y:S02]  /*19c30*/  F2FP.F16.F32.PACK_AB R31, R98, R99 ;  /* 0x00000063621f723e */ /* 0x000fe400000000ff */
        /* <DEDUP_REMOVED lines=19> */
[----:B------:R-:W-:-:S03]  /*19d70*/  IMAD.MOV.U32 R73, RZ, RZ, -0x7fffffe0 ;  /* 0x80000020ff497424 */ /* 0x000fc600078e00ff */
        /* <DEDUP_REMOVED lines=20> */
[----:B------:R-:W-:-:S06]  /*19ec0*/  @!P5 FMUL R82, R82, 0.5 ;  /* 0x3f0000005252d820 */ /* 0x000fcc0000400000 */
[----:B------:R-:W2:Y:S01]  /*19ed0*/  MUFU.EX2 R84, R84 ;  /* 0x0000005400547308 */ /* 0x000ea20000000800 */
[----:B------:R-:W-:Y:S02]  /*19ee0*/  WARPGROUP.DEPBAR.LE gsb0, 0x0 ;  /* 0x00008000000079c5 */ /* 0x000fe40000010000 */
[----:B------:R-:W-:-:S06]  /*19ef0*/  WARPGROUP.ARRIVE ;  /* 0x00000000000079c5 */ /* 0x000fcc0000000000 */
[----:B------:R-:W-:Y:S01]  /*19f00*/  HGMMA.64x32x16.F32 R152, R28, gdesc[UR8].tnspB, R152, gsb0 ;  /* 0x406000081c987df0 */ /* 0x000fe20008000898 */
[----:B------:R-:W3:Y:S01]  /*19f10*/  MUFU.EX2 R82, R82 ;  /* 0x0000005200527308 */ /* 0x000ee20000000800 */
[----:B------:R-:W-:Y:S01]  /*19f20*/  FSETP.GEU.AND P6, PT, R81, -126, PT ;  /* 0xc2fc00005100780b */ /* 0x000fe20003fce000 */
[----:B------:R-:W-:Y:S01]  /*19f30*/  VIADD R72, R58, 0x580 ;  /* 0x000005803a487836 */ /* 0x000fe20000000000 */
[----:B------:R-:W-:Y:S01]  /*19f40*/  FSETP.GEU.AND P2, PT, R79, -126, PT ;  /* 0xc2fc00004f00780b */ /* 0x000fe20003f4e000 */
[----:B-1----:R-:W-:Y:S01]  /*19f50*/  @!P3 FMUL R89, R89, R89 ;  /* 0x000000595959b220 */ /* 0x002fe20000400000 */
[----:B------:R-:W-:Y:S01]  /*19f60*/  FSETP.GEU.AND P3, PT, R77, -126, PT ;  /* 0xc2fc00004d00780b */ /* 0x000fe20003f6e000 */
[----:B--2---:R-:W-:Y:S01]  /*19f70*/  @!P4 FMUL R84, R84, R84 ;  /* 0x000000545454c220 */ /* 0x004fe20000400000 */
[----:B------:R-:W-:Y:S01]  /*19f80*/  R2UR UR26, R72 ;  /* 0x00000000481a72ca */ /* 0x000fe200000e0000 */
[----:B------:R-:W-:Y:S01]  /*19f90*/  VIADD R72, R58, 0x1180 ;  /* 0x000011803a487836 */ /* 0x000fe20000000000 */
[----:B------:R-:W-:-:S05]  /*19fa0*/  FSETP.GEU.AND P4, PT, R75, -126, PT ;  /* 0xc2fc00004b00780b */ /* 0x000fca0003f8e000 */
[----:B------:R-:W-:Y:S01]  /*19fb0*/  @!P6 FMUL R81, R81, 0.5 ;  /* 0x3f0000005151e820 */ /* 0x000fe20000400000 */
[----:B------:R-:W-:Y:S01]  /*19fc0*/  R2UR UR22, R72 ;  /* 0x00000000481672ca */ /* 0x000fe200000e0000 */
[----:B---3--:R-:W-:Y:S01]  /*19fd0*/  @!P5 FMUL R82, R82, R82 ;  /* 0x000000525252d220 */ /* 0x008fe20000400000 */
[----:B------:R-:W-:Y:S01]  /*19fe0*/  FSETP.GEU.AND P5, PT, R76, -126, PT ;  /* 0xc2fc00004c00780b */ /* 0x000fe20003fae000 */
[----:B------:R-:W-:Y:S02]  /*19ff0*/  VIADD R72, R58, 0x1980 ;  /* 0x000019803a487836 */ /* 0x000fe40000000000 */
[----:B------:R-:W-:Y:S01]  /*1a000*/  @!P2 FMUL R79, R79, 0.5 ;  /* 0x3f0000004f4fa820 */ /* 0x000fe20000400000 */
[----:B------:R-:W-:Y:S01]  /*1a010*/  @!P3 FMUL R77, R77, 0.5 ;  /* 0x3f0000004d4db820 */ /* 0x000fe20000400000 */
[----:B------:R-:W1:Y:S01]  /*1a020*/  MUFU.EX2 R81, R81 ;  /* 0x0000005100517308 */ /* 0x000e620000000800 */
[----:B------:R-:W-:Y:S01]  /*1a030*/  R2UR UR34, R72 ;  /* 0x00000000482272ca */ /* 0x000fe200000e0000 */
[----:B------:R-:W-:Y:S01]  /*1a040*/  VIADD R72, R58, 0x5c0 ;  /* 0x000005c03a487836 */ /* 0x000fe20000000000 */
[----:B------:R-:W-:-:S05]  /*1a050*/  MOV R71, 0x80000020 ;  /* 0x8000002000477802 */ /* 0x000fca0000000f00 */
[----:B------:R-:W2:Y:S01]  /*1a060*/  MUFU.EX2 R98, R79 ;  /* 0x0000004f00627308 */ /* 0x000ea20000000800 */
[----:B------:R-:W-:Y:S01]  /*1a070*/  @!P4 FMUL R75, R75, 0.5 ;  /* 0x3f0000004b4bc820 */ /* 0x000fe20000400000 */
[----:B------:R-:W-:Y:S01]  /*1a080*/  R2UR UR6, R72 ;  /* 0x00000000480672ca */ /* 0x000fe200000e0000 */
[----:B------:R-:W-:Y:S01]  /*1a090*/  FADD R91, R91, R89 ;  /* 0x000000595b5b7221 */ /* 0x000fe20000000000 */
[----:B------:R-:W-:-:S04]  /*1a0a0*/  R2UR UR43, R71 ;  /* 0x00000000472b72ca */ /* 0x000fc800000e0000 */
[----:B------:R-:W3:Y:S01]  /*1a0b0*/  MUFU.EX2 R77, R77 ;  /* 0x0000004d004d7308 */ /* 0x000ee20000000800 */
[----:B------:R-:W-:Y:S01]  /*1a0c0*/  @!P5 FMUL R76, R76, 0.5 ;  /* 0x3f0000004c4cd820 */ /* 0x000fe20000400000 */
[----:B------:R-:W-:Y:S01]  /*1a0d0*/  MOV R71, 0x80000020 ;  /* 0x8000002000477802 */ /* 0x000fe20000000f00 */
[----:B------:R-:W-:-:S05]  /*1a0e0*/  FADD R91, R91, R84 ;  /* 0x000000545b5b7221 */ /* 0x000fca0000000000 */
[----:B------:R4:W3:Y:S01]  /*1a0f0*/  MUFU.EX2 R72, R75 ;  /* 0x0000004b00487308 */ /* 0x0008e20000000800 */
[----:B------:R-:W-:Y:S01]  /*1a100*/  R2UR UR19, R71 ;  /* 0x00000000471372ca */ /* 0x000fe200000e0000 */
[----:B------:R-:W-:Y:S02]  /*1a110*/  WARPGROUP.DEPBAR.LE gsb0, 0x0 ;  /* 0x00008000000079c5 */ /* 0x000fe40000010000 */
[----:B------:R-:W-:-:S04]  /*1a120*/  MOV R71, 0x80000020 ;  /* 0x8000002000477802 */ /* 0x000fc80000000f00 */
[----:B------:R-:W3:Y:S01]  /*1a130*/  MUFU.EX2 R30, R76 ;  /* 0x0000004c001e7308 */ /* 0x000ee20000000800 */
[----:B-1----:R-:W-:Y:S01]  /*1a140*/  @!P6 FMUL R81, R81, R81 ;  /* 0x000000515151e220 */ /* 0x002fe20000400000 */
[----:B------:R-:W-:Y:S01]  /*1a150*/  FADD R28, R91, R82 ;  /* 0x000000525b1c7221 */ /* 0x000fe20000000000 */
[----:B--2---:R-:W-:Y:S01]  /*1a160*/  @!P2 FMUL R98, R98, R98 ;  /* 0x000000626262a220 */ /* 0x004fe20000400000 */
[----:B------:R-:W-:Y:S01]  /*1a170*/  R2UR UR15, R71 ;  /* 0x00000000470f72ca */ /* 0x000fe200000e0000 */
[----:B------:R-:W-:Y:S02]  /*1a180*/  IMAD.MOV.U32 R71, RZ, RZ, -0x7fffffe0 ;  /* 0x80000020ff477424 */ /* 0x000fe400078e00ff */
[----:B----4-:R-:W-:Y:S01]  /*1a190*/  FADD R75, R28, R81 ;  /* 0x000000511c4b7221 */ /* 0x010fe20000000000 */
[----:B---3--:R-:W-:Y:S01]  /*1a1a0*/  @!P3 FMUL R77, R77, R77 ;  /* 0x0000004d4d4db220 */ /* 0x008fe20000400000 */
[----:B------:R-:W-:Y:S01]  /*1a1b0*/  FADD R28, R95, R98 ;  /* 0x000000625f1c7221 */ /* 0x000fe20000000000 */
[----:B------:R-:W-:Y:S01]  /*1a1c0*/  @!P4 FMUL R72, R72, R72 ;  /* 0x000000484848c220 */ /* 0x000fe20000400000 */
[----:B------:R-:W-:-:S02]  /*1a1d0*/  R2UR UR11, R71 ;  /* 0x00000000470b72ca */ /* 0x000fc400000e0000 */
[----:B------:R-:W-:Y:S01]  /*1a1e0*/  FADD R71, R28, R77 ;  /* 0x0000004d1c477221 */ /* 0x000fe20000000000 */
[----:B------:R-:W-:-:S03]  /*1a1f0*/  IADD3 R70, R58, 0x180, RZ ;  /* 0x000001803a467810 */ /* 0x000fc60007ffe0ff */
[----:B------:R-:W-:Y:S01]  /*1a200*/  FADD R71, R71, R72 ;  /* 0x0000004847477221 */ /* 0x000fe20000000000 */
[----:B------:R-:W-:Y:S01]  /*1a210*/  @!P5 FMUL R30, R30, R30 ;  /* 0x0000001e1e1ed220 */ /* 0x000fe20000400000 */
[----:B------:R-:W-:Y:S02]  /*1a220*/  R2UR UR30, R70 ;  /* 0x00000000461e72ca */ /* 0x000fe400000e0000 */
[----:B------:R-:W-:Y:S01]  /*1a230*/  F2FP.F16.F32.PACK_AB R29, R84, R89 ;  /* 0x00000059541d723e */ /* 0x000fe200000000ff */
[----:B------:R-:W-:Y:S01]  /*1a240*/  FADD R76, R71, R30 ;  /* 0x0000001e474c7221 */ /* 0x000fe20000000000 */
        /* <DEDUP_REMOVED lines=31> */
[----:B------:R-:W-:Y:S02]  /*1a440*/  FSETP.GEU.AND P2, PT, R69, -126, PT ;  /* 0xc2fc00004500780b */ /* 0x000fe40003f4e000 */
[----:B------:R-:W-:-:S09]  /*1a450*/  FSETP.GEU.AND P3, PT, R65, -126, PT ;  /* 0xc2fc00004100780b */ /* 0x000fd20003f6e000 */
[----:B------:R-:W-:Y:S02]  /*1a460*/  @!P6 FMUL R74, R74, 0.5 ;  /* 0x3f0000004a4ae820 */ /* 0x000fe40000400000 */
[----:B------:R-:W-:Y:S02]  /*1a470*/  @!P2 FMUL R69, R69, 0.5 ;  /* 0x3f0000004545a820 */ /* 0x000fe40000400000 */
[----:B------:R-:W-:Y:S02]  /*1a480*/  @!P3 FMUL R65, R65, 0.5 ;  /* 0x3f0000004141b820 */ /* 0x000fe40000400000 */
[----:B------:R-:W1:Y:S01]  /*1a490*/  MUFU.EX2 R74, R74 ;  /* 0x0000004a004a7308 */ /* 0x000e620000000800 */
[----:B------:R-:W-:-:S07]  /*1a4a0*/  VIADD R70, R58, 0x1c0 ;  /* 0x000001c03a467836 */ /* 0x000fce0000000000 */
[----:B------:R-:W2:Y:S01]  /*1a4b0*/  MUFU.EX2 R69, R69 ;  /* 0x0000004500457308 */ /* 0x000ea20000000800 */
[----:B------:R-:W-:Y:S02]  /*1a4c0*/  WARPGROUP.DEPBAR.LE gsb0, 0x0 ;  /* 0x00008000000079c5 */ /* 0x000fe40000010000 */
[----:B------:R-:W-:-:S06]  /*1a4d0*/  WARPGROUP.ARRIVE ;  /* 0x00000000000079c5 */ /* 0x000fcc0000000000 */
[----:B------:R-:W-:Y:S01]  /*1a4e0*/  HGMMA.64x32x16.F32 R152, R28, gdesc[UR32].tnspB, R152, gsb0 ;  /* 0x406000201c987df0 */ /* 0x000fe20008000898 */
[----:B------:R-:W3:Y:S01]  /*1a4f0*/  MUFU.EX2 R65, R65 ;  /* 0x0000004100417308 */ /* 0x000ee20000000800 */
[----:B------:R-:W-:Y:S02]  /*1a500*/  R2UR UR14, R70 ;  /* 0x00000000460e72ca */ /* 0x000fe400000e0000 */
[----:B------:R-:W-:Y:S01]  /*1a510*/  IADD3 R70, R58, 0x9c0, RZ ;  /* 0x000009c03a467810 */ /* 0x000fe20007ffe0ff */
[----:B-1----:R-:W-:Y:S01]  /*1a520*/  @!P6 FMUL R74, R74, R74 ;  /* 0x0000004a4a4ae220 */ /* 0x002fe20000400000 */
[----:B------:R-:W-:Y:S01]  /*1a530*/  FSETP.GEU.AND P4, PT, R66, -126, PT ;  /* 0xc2fc00004200780b */ /* 0x000fe20003f8e000 */
[----:B--2---:R-:W-:Y:S01]  /*1a540*/  @!P2 FMUL R69, R69, R69 ;  /* 0x000000454545a220 */ /* 0x004fe20000400000 */
[----:B------:R-:W-:Y:S01]  /*1a550*/  FSETP.GEU.AND P5, PT, R61, -126, PT ;  /* 0xc2fc00003d00780b */ /* 0x000fe20003fae000 */
[----:B------:R-:W-:Y:S01]  /*1a560*/  IMAD.MOV.U32 R73, RZ, RZ, -0x7fffffe0 ;  /* 0x80000020ff497424 */ /* 0x000fe200078e00ff */
[----:B------:R-:W-:-:S02]  /*1a570*/  R2UR UR10, R70 ;  /* 0x00000000460a72ca */ /* 0x000fc400000e0000 */
[----:B------:R-:W-:Y:S02]  /*1a580*/  IADD3 R70, R58, 0xdc0, RZ ;  /* 0x00000dc03a467810 */ /* 0x000fe40007ffe0ff */
[----:B------:R-:W-:Y:S02]  /*1a590*/  FSETP.GEU.AND P6, PT, R62, -126, PT ;  /* 0xc2fc00003e00780b */ /* 0x000fe40003fce000 */
[----:B------:R-:W-:Y:S01]  /*1a5a0*/  FSETP.GEU.AND P2, PT, R63, -126, PT ;  /* 0xc2fc00003f00780b */ /* 0x000fe20003f4e000 */
[----:B---3--:R-:W-:Y:S01]  /*1a5b0*/  @!P3 FMUL R65, R65, R65 ;  /* 0x000000414141b220 */ /* 0x008fe20000400000 */
[----:B------:R-:W-:Y:S02]  /*1a5c0*/  FSETP.GEU.AND P3, PT, R64, -126, PT ;  /* 0xc2fc00004000780b */ /* 0x000fe40003f6e000 */
[----:B------:R-:W-:Y:S01]  /*1a5d0*/  R2UR UR30, R70 ;  /* 0x00000000461e72ca */ /* 0x000fe200000e0000 */
[----:B------:R-:W-:Y:S01]  /*1a5e0*/  VIADD R70, R58, 0x15c0 ;  /* 0x000015c03a467836 */ /* 0x000fe20000000000 */
[----:B------:R-:W-:-:S02]  /*1a5f0*/  R2UR UR7, R73 ;  /* 0x00000000490772ca */ /* 0x000fc400000e0000 */
[----:B------:R-:W-:Y:S01]  /*1a600*/  MOV R73, 0x80000020 ;  /* 0x8000002000497802 */ /* 0x000fe20000000f00 */
[----:B------:R-:W-:Y:S01]  /*1a610*/  @!P4 FMUL R66, R66, 0.5 ;  /* 0x3f0000004242c820 */ /* 0x000fe20000400000 */
[----:B------:R-:W-:Y:S01]  /*1a620*/  R2UR UR46, R70 ;  /* 0x00000000462e72ca */ /* 0x000fe200000e0000 */
[----:B------:R-:W-:Y:S01]  /*1a630*/  @!P5 FMUL R61, R61, 0.5 ;  /* 0x3f0000003d3dd820 */ /* 0x000fe20000400000 */
[----:B------:R-:W-:Y:S01]  /*1a640*/  R2UR UR27, R73 ;  /* 0x00000000491b72ca */ /* 0x000fe200000e0000 */
[----:B------:R-:W-:Y:S01]  /*1a650*/  VIADD R70, R58, 0x200 ;  /* 0x000002003a467836 */ /* 0x000fe20000000000 */
[----:B------:R-:W-:Y:S01]  /*1a660*/  MOV R73, 0x80000020 ;  /* 0x8000002000497802 */ /* 0x000fe20000000f00 */
[----:B------:R-:W-:Y:S01]  /*1a670*/  @!P6 FMUL R62, R62, 0.5 ;  /* 0x3f0000003e3ee820 */ /* 0x000fe20000400000 */
[----:B------:R-:W-:Y:S01]  /*1a680*/  @!P2 FMUL R63, R63, 0.5 ;  /* 0x3f0000003f3fa820 */ /* 0x000fe20000400000 */
[----:B------:R-:W-:Y:S01]  /*1a690*/  @!P3 FMUL R64, R64, 0.5 ;  /* 0x3f0000004040b820 */ /* 0x000fe20000400000 */
[----:B------:R-:W1:Y:S01]  /*1a6a0*/  MUFU.EX2 R77, R66 ;  /* 0x00000042004d7308 */ /* 0x000e620000000800 */
[----:B------:R-:W-:-:S02]  /*1a6b0*/  R2UR UR43, R73 ;  /* 0x00000000492b72ca */ /* 0x000fc400000e0000 */
[----:B------:R-:W-:-:S05]  /*1a6c0*/  R2UR UR22, R70 ;  /* 0x00000000461672ca */ /* 0x000fca00000e0000 */
[----:B------:R-:W2:Y:S08]  /*1a6d0*/  MUFU.EX2 R61, R61 ;  /* 0x0000003d003d7308 */ /* 0x000eb00000000800 */
[----:B------:R-:W3:Y:S08]  /*1a6e0*/  MUFU.EX2 R66, R62 ;  /* 0x0000003e00427308 */ /* 0x000ef00000000800 */
[----:B------:R-:W4:Y:S08]  /*1a6f0*/  MUFU.EX2 R73, R63 ;  /* 0x0000003f00497308 */ /* 0x000f300000000800 */
[----:B------:R-:W4:Y:S01]  /*1a700*/  MUFU.EX2 R70, R64 ;  /* 0x0000004000467308 */ /* 0x000f220000000800 */
[----:B------:R-:W-:-:S02]  /*1a710*/  WARPGROUP.DEPBAR.LE gsb0, 0x0 ;  /* 0x00008000000079c5 */ /* 0x000fc40000010000 */
[----:B------:R-:W-:Y:S02]  /*1a720*/  VIADD R72, R58, 0x11c0 ;  /* 0x000011c03a487836 */ /* 0x000fe40000000000 */
[----:B------:R-:W-:Y:S01]  /*1a730*/  FADD R30, R75, R74 ;  /* 0x0000004a4b1e7221 */ /* 0x000fe20000000000 */
[----:B------:R-:W-:-:S03]  /*1a740*/  IMAD.MOV.U32 R29, RZ, RZ, -0x7fffffe0 ;  /* 0x80000020ff1d7424 */ /* 0x000fc600078e00ff */
[----:B------:R-:W-:Y:S01]  /*1a750*/  FADD R30, R30, R69 ;  /* 0x000000451e1e7221 */ /* 0x000fe20000000000 */
[----:B------:R-:W-:Y:S01]  /*1a760*/  R2UR UR26, R72 ;  /* 0x00000000481a72ca */ /* 0x000fe200000e0000 */
[C---:B------:R-:W-:Y:S02]  /*1a770*/  VIADD R72, R58.reuse, 0x19c0 ;  /* 0x000019c03a487836 */ /* 0x040fe40000000000 */
[----:B-1----:R-:W-:Y:S01]  /*1a780*/  @!P4 FMUL R77, R77, R77 ;  /* 0x0000004d4d4dc220 */ /* 0x002fe20000400000 */
[----:B--2---:R-:W-:Y:S01]  /*1a790*/  @!P5 FMUL R61, R61, R61 ;  /* 0x0000003d3d3dd220 */ /* 0x004fe20000400000 */
[----:B------:R-:W-:Y:S01]  /*1a7a0*/  IADD3 R28, R58, 0xa00, RZ ;  /* 0x00000a003a1c7810 */ /* 0x000fe20007ffe0ff */
[----:B---3--:R-:W-:Y:S01]  /*1a7b0*/  @!P6 FMUL R66, R66, R66 ;  /* 0x000000424242e220 */ /* 0x008fe20000400000 */
[----:B----4-:R-:W-:Y:S01]  /*1a7c0*/  @!P2 FMUL R73, R73, R73 ;  /* 0x000000494949a220 */ /* 0x010fe20000400000 */
[----:B------:R-:W-:Y:S01]  /*1a7d0*/  FADD R30, R30, R65 ;  /* 0x000000411e1e7221 */ /* 0x000fe20000000000 */
[----:B------:R-:W-:Y:S01]  /*1a7e0*/  @!P3 FMUL R70, R70, R70 ;  /* 0x000000464646b220 */ /* 0x000fe20000400000 */
[----:B------:R-:W-:-:S02]  /*1a7f0*/  R2UR UR42, R72 ;  /* 0x00000000482a72ca */ /* 0x000fc400000e0000 */
[----:B------:R-:W-:Y:S01]  /*1a800*/  R2UR UR34, R28 ;  /* 0x000000001c2272ca */ /* 0x000fe200000e0000 */
[----:B------:R-:W-:Y:S01]  /*1a810*/  FADD R72, R30, R77 ;  /* 0x0000004d1e487221 */ /* 0x000fe20000000000 */
[----:B------:R-:W-:Y:S02]  /*1a820*/  R2UR UR35, R29 ;  /* 0x000000001d2372ca */ /* 0x000fe400000e0000 */
[----:B------:R-:W-:Y:S02]  /*1a830*/  F2FP.F16.F32.PACK_AB R29, R69, R74 ;  /* 0x0000004a451d723e */ /* 0x000fe400000000ff */
[----:B------:R-:W-:Y:S02]  /*1a840*/  F2FP.F16.F32.PACK_AB R31, R77, R65 ;  /* 0x000000414d1f723e */ /* 0x000fe400000000ff */
[----:B------:R-:W-:Y:S02]  /*1a850*/  F2FP.F16.F32.PACK_AB R28, R66, R61 ;  /* 0x0000003d421c723e */ /* 0x000fe400000000ff */
[----:B------:R-:W-:-:S04]  /*1a860*/  F2FP.F16.F32.PACK_AB R30, R70, R73 ;  /* 0x00000049461e723e */ /* 0x000fc800000000ff */
[----:B------:R-:W-:-:S06]  /*1a870*/  WARPGROUP.ARRIVE ;  /* 0x00000000000079c5 */ /* 0x000fcc0000000000 */
[----:B------:R-:W-:Y:S03]  /*1a880*/  HGMMA.64x32x16.F32 R132, R28, gdesc[UR12].tnspB, R132, gsb0 ;  /* 0x4060000c1c847df0 */ /* 0x000fe60008000884 */
[----:B------:R-:W-:Y:S02]  /*1a890*/  WARPGROUP.DEPBAR.LE gsb0, 0x0 ;  /* 0x00008000000079c5 */ /* 0x000fe40000010000 */
[----:B------:R-:W-:-:S06]  /*1a8a0*/  WARPGROUP.ARRIVE ;  /* 0x00000000000079c5 */ /* 0x000fcc0000000000 */
[----:B------:R-:W-:Y:S01]  /*1a8b0*/  HGMMA.64x32x16.F32 R232, R28, gdesc[UR4].tnspB, R232, gsb0 ;  /* 0x406000041ce87df0 */ /* 0x000fe200080008e8 */
[----:B------:R-:W-:Y:S02]  /*1a8c0*/  MOV R71, 0x80000020 ;  /* 0x8000002000477802 */ /* 0x000fe40000000f00 */
[----:B------:R-:W-:Y:S02]  /*1a8d0*/  WARPGROUP.DEPBAR.LE gsb0, 0x0 ;  /* 0x00008000000079c5 */ /* 0x000fe40000010000 */
[----:B------:R-:W-:-:S06]  /*1a8e0*/  WARPGROUP.ARRIVE ;  /* 0x00000000000079c5 */ /* 0x000fcc0000000000 */
[----:B------:R-:W-:Y:S01]  /*1a8f0*/  HGMMA.64x32x16.F32 R216, R28, gdesc[UR8].tnspB, R216, gsb0 ;  /* 0x406000081cd87df0 */ /* 0x000fe200080008d8 */
[----:B------:R-:W-:Y:S02]  /*1a900*/  R2UR UR31, R71 ;  /* 0x00000000471f72ca */ /* 0x000fe400000e0000 */
[----:B------:R-:W-:Y:S02]  /*1a910*/  WARPGROUP.DEPBAR.LE gsb0, 0x0 ;  /* 0x00008000000079c5 */ /* 0x000fe40000010000 */
[----:B------:R-:W-:-:S09]  /*1a920*/  WARPGROUP.ARRIVE ;  /* 0x00000000000079c5 */ /* 0x000fd20000000000 */
        /* <DEDUP_REMOVED lines=9> */
[----:B------:R-:W-:Y:S02]  /*1a9c0*/  FSETP.GEU.AND P4, PT, R67, -126, PT ;  /* 0xc2fc00004300780b */ /* 0x000fe40003f8e000 */
[----:B------:R-:W-:Y:S02]  /*1a9d0*/  FSETP.GEU.AND P5, PT, R68, -126, PT ;  /* 0xc2fc00004400780b */ /* 0x000fe40003fae000 */
[----:B------:R-:W-:-:S09]  /*1a9e0*/  FSETP.GEU.AND P6, PT, R60, -126, PT ;  /* 0xc2fc00003c00780b */ /* 0x000fd20003fce000 */
[----:B------:R-:W-:Y:S02]  /*1a9f0*/  @!P4 FMUL R67, R67, 0.5 ;  /* 0x3f0000004343c820 */ /* 0x000fe40000400000 */
[----:B------:R-:W-:Y:S02]  /*1aa00*/  @!P5 FMUL R68, R68, 0.5 ;  /* 0x3f0000004444d820 */ /* 0x000fe40000400000 */
[----:B------:R-:W-:Y:S02]  /*1aa10*/  @!P6 FMUL R60, R60, 0.5 ;  /* 0x3f0000003c3ce820 */ /* 0x000fe40000400000 */
[----:B------:R-:W1:Y:S08]  /*1aa20*/  MUFU.EX2 R67, R67 ;  /* 0x0000004300437308 */ /* 0x000e700000000800 */
[----:B------:R-:W2:Y:S08]  /*1aa30*/  MUFU.EX2 R64, R60 ;  /* 0x0000003c00407308 */ /* 0x000eb00000000800 */
[----:B------:R-:W3:Y:S01]  /*1aa40*/  MUFU.EX2 R68, R68 ;  /* 0x0000004400447308 */ /* 0x000ee20000000800 */
[----:B------:R-:W-:-:S02]  /*1aa50*/  WARPGROUP.DEPBAR.LE gsb0, 0x0 ;  /* 0x00008000000079c5 */ /* 0x000fc40000010000 */
[----:B------:R-:W-:-:S06]  /*1aa60*/  WARPGROUP.ARRIVE ;  /* 0x00000000000079c5 */ /* 0x000fcc0000000000 */
[----:B------:R-:W-:Y:S01]  /*1aa70*/  HGMMA.64x32x16.F32 R152, R28, gdesc[UR40].tnspB, R152, gsb0 ;  /* 0x406000281c987df0 */ /* 0x000fe20008000898 */
[----:B-1----:R-:W-:Y:S01]  /*1aa80*/  @!P4 FMUL R67, R67, R67 ;  /* 0x000000434343c220 */ /* 0x002fe20000400000 */
[----:B--2---:R-:W-:Y:S01]  /*1aa90*/  @!P6 FMUL R64, R64, R64 ;  /* 0x000000404040e220 */ /* 0x004fe20000400000 */
[----:B------:R-:W-:Y:S01]  /*1aaa0*/  FSETP.GEU.AND P2, PT, R59, -126, PT ;  /* 0xc2fc00003b00780b */ /* 0x000fe20003f4e000 */
[----:B---3--:R-:W-:Y:S01]  /*1aab0*/  @!P5 FMUL R68, R68, R68 ;  /* 0x000000444444d220 */ /* 0x008fe20000400000 */
[----:B------:R-:W-:Y:S02]  /*1aac0*/  FSETP.GEU.AND P3, PT, R57, -126, PT ;  /* 0xc2fc00003900780b */ /* 0x000fe40003f6e000 */
[----:B------:R-:W-:Y:S02]  /*1aad0*/  FSETP.GEU.AND P4, PT, R54, -126, PT ;  /* 0xc2fc00003600780b */ /* 0x000fe40003f8e000 */
[----:B------:R-:W-:Y:S02]  /*1aae0*/  FSETP.GEU.AND P6, PT, R51, -126, PT ;  /* 0xc2fc00003300780b */ /* 0x000fe40003fce000 */
[----:B------:R-:W-:-:S05]  /*1aaf0*/  FSETP.GEU.AND P5, PT, R53, -126, PT ;  /* 0xc2fc00003500780b */ /* 0x000fca0003fae000 */
[----:B------:R-:W-:Y:S02]  /*1ab00*/  @!P2 FMUL R59, R59, 0.5 ;  /* 0x3f0000003b3ba820 */ /* 0x000fe40000400000 */
[----:B------:R-:W-:Y:S02]  /*1ab10*/  @!P3 FMUL R57, R57, 0.5 ;  /* 0x3f0000003939b820 */ /* 0x000fe40000400000 */
[----:B------:R-:W-:Y:S02]  /*1ab20*/  @!P4 FMUL R54, R54, 0.5 ;  /* 0x3f0000003636c820 */ /* 0x000fe40000400000 */
[----:B------:R-:W-:Y:S02]  /*1ab30*/  @!P6 FMUL R51, R51, 0.5 ;  /* 0x3f0000003333e820 */ /* 0x000fe40000400000 */
[----:B------:R-:W-:Y:S01]  /*1ab40*/  @!P5 FMUL R53, R53, 0.5 ;  /* 0x3f0000003535d820 */ /* 0x000fe20000400000 */
[----:B------:R-:W1:Y:S01]  /*1ab50*/  MUFU.EX2 R65, R59 ;  /* 0x0000003b00417308 */ /* 0x000e620000000800 */
[----:B------:R-:W-:Y:S01]  /*1ab60*/  FADD R76, R76, R61 ;  /* 0x0000003d4c4c7221 */ /* 0x000fe20000000000 */
[----:B------:R-:W-:-:S06]  /*1ab70*/  MOV R61, 0x80000020 ;  /* 0x80000020003d7802 */ /* 0x000fcc0000000f00 */
[----:B------:R-:W2:Y:S08]  /*1ab80*/  MUFU.EX2 R57, R57 ;  /* 0x0000003900397308 */ /* 0x000eb00000000800 */
[----:B------:R-:W3:Y:S08]  /*1ab90*/  MUFU.EX2 R54, R54 ;  /* 0x0000003600367308 */ /* 0x000ef00000000800 */
[----:B------:R-:W4:Y:S08]  /*1aba0*/  MUFU.EX2 R59, R53 ;  /* 0x00000035003b7308 */ /* 0x000f300000000800 */
[----:B------:R-:W4:Y:S01]  /*1abb0*/  MUFU.EX2 R51, R51 ;  /* 0x0000003300337308 */ /* 0x000f220000000800 */
[----:B------:R-:W-:-:S02]  /*1abc0*/  WARPGROUP.DEPBAR.LE gsb0, 0x0 ;  /* 0x00008000000079c5 */ /* 0x000fc40000010000 */
[----:B------:R-:W-:Y:S01]  /*1abd0*/  FADD R31, R72, R67 ;  /* 0x00000043481f7221 */ /* 0x000fe20000000000 */
[----:B------:R-:W-:Y:S02]  /*1abe0*/  R2UR UR15, R61 ;  /* 0x000000003d0f72ca */ /* 0x000fe400000e0000 */
[----:B------:R-:W-:Y:S01]  /*1abf0*/  MOV R61, 0x80000020 ;  /* 0x80000020003d7802 */ /* 0x000fe20000000f00 */
[----:B------:R-:W-:Y:S01]  /*1ac00*/  FADD R31, R31, R68 ;  /* 0x000000441f1f7221 */ /* 0x000fe20000000000 */
[----:B------:R-:W-:Y:S01]  /*1ac10*/  MOV R71, 0x80000020 ;  /* 0x8000002000477802 */ /* 0x000fe20000000f00 */
[----:B------:R-:W-:Y:S01]  /*1ac20*/  IMAD.MOV.U32 R29, RZ, RZ, -0x7fffffe0 ;  /* 0x80000020ff1d7424 */ /* 0x000fe200078e00ff */
[----:B------:R-:W-:Y:S01]  /*1ac30*/  R2UR UR11, R61 ;  /* 0x000000003d0b72ca */ /* 0x000fe200000e0000 */
[----:B-1----:R-:W-:Y:S01]  /*1ac40*/  @!P2 FMUL R65, R65, R65 ;  /* 0x000000414141a220 */ /* 0x002fe20000400000 */
[----:B------:R-:W-:Y:S01]  /*1ac50*/  MOV R61, 0x80000020 ;  /* 0x80000020003d7802 */ /* 0x000fe20000000f00 */
[----:B--2---:R-:W-:Y:S01]  /*1ac60*/  @!P3 FMUL R57, R57, R57 ;  /* 0x000000393939b220 */ /* 0x004fe20000400000 */
[----:B---3--:R-:W-:Y:S01]  /*1ac70*/  @!P4 FMUL R54, R54, R54 ;  /* 0x000000363636c220 */ /* 0x008fe20000400000 */
[----:B----4-:R-:W-:Y:S01]  /*1ac80*/  @!P5 FMUL R59, R59, R59 ;  /* 0x0000003b3b3bd220 */ /* 0x010fe20000400000 */
[----:B------:R-:W-:Y:S01]  /*1ac90*/  IADD3 R28, R58, 0xa40, RZ ;  /* 0x00000a403a1c7810 */ /* 0x000fe20007ffe0ff */
[----:B------:R-:W-:Y:S01]  /*1aca0*/  @!P6 FMUL R51, R51, R51 ;  /* 0x000000333333e220 */ /* 0x000fe20000400000 */
[----:B------:R-:W-:Y:S01]  /*1acb0*/  FADD R31, R31, R64 ;  /* 0x000000401f1f7221 */ /* 0x000fe20000000000 */
[----:B------:R-:W-:-:S02]  /*1acc0*/  R2UR UR23, R71 ;  /* 0x00000000471772ca */ /* 0x000fc400000e0000 */
[----:B------:R-:W-:Y:S01]  /*1acd0*/  R2UR UR27, R61 ;  /* 0x000000003d1b72ca */ /* 0x000fe200000e0000 */
[----:B------:R-:W-:Y:S01]  /*1ace0*/  FADD R61, R31, R65 ;  /* 0x000000411f3d7221 */ /* 0x000fe20000000000 */
[----:B------:R-:W-:Y:S02]  /*1acf0*/  R2UR UR42, R28 ;  /* 0x000000001c2a72ca */ /* 0x000fe400000e0000 */
[----:B------:R-:W-:Y:S02]  /*1ad00*/  R2UR UR43, R29 ;  /* 0x000000001d2b72ca */ /* 0x000fe400000e0000 */
[----:B------:R-:W-:Y:S02]  /*1ad10*/  F2FP.F16.F32.PACK_AB R29, R68, R67 ;  /* 0x00000043441d723e */ /* 0x000fe400000000ff */
[----:B------:R-:W-:Y:S02]  /*1ad20*/  F2FP.F16.F32.PACK_AB R31, R65, R64 ;  /* 0x00000040411f723e */ /* 0x000fe400000000ff */
[----:B------:R-:W-:-:S02]  /*1ad30*/  F2FP.F16.F32.PACK_AB R28, R54, R57 ;  /* 0x00000039361c723e */ /* 0x000fc400000000ff */
[----:B------:R-:W-:-:S04]  /*1ad40*/  F2FP.F16.F32.PACK_AB R30, R51, R59 ;  /* 0x0000003b331e723e */ /* 0x000fc800000000ff */
[----:B------:R-:W-:-:S06]  /*1ad50*/  WARPGROUP.ARRIVE ;  /* 0x00000000000079c5 */ /* 0x000fcc0000000000 */
        /* <DEDUP_REMOVED lines=12> */
[----:B------:R-:W-:Y:S01]  /*1ae20*/  R2UR UR14, R60 ;  /* 0x000000003c0e72ca */ /* 0x000fe200000e0000 */
[----:B------:R-:W-:Y:S01]  /*1ae30*/  VIADD R62, R58, 0x1200 ;  /* 0x000012003a3e7836 */ /* 0x000fe20000000000 */
[----:B------:R-:W-:Y:S01]  /*1ae40*/  MOV R63, 0x80000020 ;  /* 0x80000020003f7802 */ /* 0x000fe20000000f00 */
[----:B------:R-:W-:Y:S02]  /*1ae50*/  WARPGROUP.DEPBAR.LE gsb0, 0x0 ;  /* 0x00008000000079c5 */ /* 0x000fe40000010000 */
[----:B------:R-:W-:-:S08]  /*1ae60*/  WARPGROUP.ARRIVE ;  /* 0x00000000000079c5 */ /* 0x000fd00000000000 */
[----:B------:R-:W-:Y:S01]  /*1ae70*/  HGMMA.64x32x16.F32 R200, R28, gdesc[UR12].tnspB, R200, gsb0 ;  /* 0x4060000c1cc87df0 */ /* 0x000fe200080008c8 */
[----:B------:R-:W-:Y:S02]  /*1ae80*/  R2UR UR6, R62 ;  /* 0x000000003e0672ca */ /* 0x000fe400000e0000 */
[----:B------:R-:W-:Y:S01]  /*1ae90*/  R2UR UR7, R63 ;  /* 0x000000003f0772ca */ /* 0x000fe200000e0000 */
[----:B------:R-:W-:Y:S01]  /*1aea0*/  VIADD R60, R58, 0x1600 ;  /* 0x000016003a3c7836 */ /* 0x000fe20000000000 */
[----:B------:R-:W-:Y:S02]  /*1aeb0*/  WARPGROUP.DEPBAR.LE gsb0, 0x0 ;  /* 0x00008000000079c5 */ /* 0x000fe40000010000 */
[----:B------:R-:W-:-:S09]  /*1aec0*/  WARPGROUP.ARRIVE ;  /* 0x00000000000079c5 */ /* 0x000fd20000000000 */
        /* <DEDUP_REMOVED lines=8> */
[----:B------:R-:W-:Y:S02]  /*1af50*/  R2UR UR31, R63 ;  /* 0x000000003f1f72ca */ /* 0x000fe400000e0000 */
[----:B------:R-:W-:Y:S02]  /*1af60*/  FSETP.GEU.AND P2, PT, R52, -126, PT ;  /* 0xc2fc00003400780b */ /* 0x000fe40003f4e000 */
[----:B------:R-:W-:Y:S02]  /*1af70*/  FSETP.GEU.AND P4, PT, R56, -126, PT ;  /* 0xc2fc00003800780b */ /* 0x000fe40003f8e000 */
[----:B------:R-:W-:-:S09]  /*1af80*/  FSETP.GEU.AND P3, PT, R50, -126, PT ;  /* 0xc2fc00003200780b */ /* 0x000fd20003f6e000 */
[----:B------:R-:W-:Y:S02]  /*1af90*/  @!P2 FMUL R52, R52, 0.5 ;  /* 0x3f0000003434a820 */ /* 0x000fe40000400000 */
[----:B------:R-:W-:Y:S02]  /*1afa0*/  @!P4 FMUL R56, R56, 0.5 ;  /* 0x3f0000003838c820 */ /* 0x000fe40000400000 */
[----:B------:R-:W-:Y:S02]  /*1afb0*/  @!P3 FMUL R50, R50, 0.5 ;  /* 0x3f0000003232b820 */ /* 0x000fe40000400000 */
[----:B------:R-:W1:Y:S08]  /*1afc0*/  MUFU.EX2 R52, R52 ;  /* 0x0000003400347308 */ /* 0x000e700000000800 */
[----:B------:R-:W2:Y:S01]  /*1afd0*/  MUFU.EX2 R53, R50 ;  /* 0x0000003200357308 */ /* 0x000ea20000000800 */
[----:B------:R-:W-:-:S02]  /*1afe0*/  WARPGROUP.DEPBAR.LE gsb0, 0x0 ;  /* 0x00008000000079c5 */ /* 0x000fc40000010000 */
[----:B------:R-:W-:-:S06]  /*1aff0*/  WARPGROUP.ARRIVE ;  /* 0x00000000000079c5 */ /* 0x000fcc0000000000 */
[----:B------:R-:W-:Y:S01]  /*1b000*/  HGMMA.64x32x16.F32 R152, R28, gdesc[UR28].tnspB, R152, gsb0 ;  /* 0x4060001c1c987df0 */ /* 0x000fe20008000898 */
[----:B------:R-:W3:Y:S01]  /*1b010*/  MUFU.EX2 R56, R56 ;  /* 0x0000003800387308 */ /* 0x000ee20000000800 */
[----:B------:R-:W-:Y:S01]  /*1b020*/  FADD R76, R76, R66 ;  /* 0x000000424c4c7221 */ /* 0x000fe20000000000 */
[----:B------:R-:W-:Y:S01]  /*1b030*/  FSETP.GEU.AND P5, PT, R55, -126, PT ;  /* 0xc2fc00003700780b */ /* 0x000fe20003fae000 */
[----:B-1----:R-:W-:Y:S01]  /*1b040*/  @!P2 FMUL R52, R52, R52 ;  /* 0x000000343434a220 */ /* 0x002fe20000400000 */
[----:B--2---:R-:W-:Y:S01]  /*1b050*/  @!P3 FMUL R53, R53, R53 ;  /* 0x000000353535b220 */ /* 0x004fe20000400000 */
[----:B------:R-:W-:Y:S01]  /*1b060*/  FADD R76, R76, R73 ;  /* 0x000000494c4c7221 */ /* 0x000fe20000000000 */
[----:B------:R-:W-:Y:S02]  /*1b070*/  FSETP.GEU.AND P6, PT, R49, -126, PT ;  /* 0xc2fc00003100780b */ /* 0x000fe40003fce000 */
[----:B------:R-:W-:Y:S02]  /*1b080*/  FSETP.GEU.AND P2, PT, R48, -126, PT ;  /* 0xc2fc00003000780b */ /* 0x000fe40003f4e000 */
[----:B------:R-:W-:Y:S01]  /*1b090*/  FSETP.GEU.AND P3, PT, R47, -126, PT ;  /* 0xc2fc00002f00780b */ /* 0x000fe20003f6e000 */
[----:B------:R-:W-:Y:S01]  /*1b0a0*/  FADD R76, R76, R70 ;  /* 0x000000464c4c7221 */ /* 0x000fe20000000000 */
[----:B---3--:R-:W-:Y:S01]  /*1b0b0*/  @!P4 FMUL R56, R56, R56 ;  /* 0x000000383838c220 */ /* 0x008fe20000400000 */
[----:B------:R-:W-:-:S02]  /*1b0c0*/  FSETP.GEU.AND P4, PT, R45, -126, PT ;  /* 0xc2fc00002d00780b */ /* 0x000fc40003f8e000 */
[----:B------:R-:W-:Y:S01]  /*1b0d0*/  FADD R76, R76, R57 ;  /* 0x000000394c4c7221 */ /* 0x000fe20000000000 */
[----:B------:R-:W-:Y:S02]  /*1b0e0*/  VIADD R60, R58, 0x240 ;  /* 0x000002403a3c7836 */ /* 0x000fe40000000000 */
[----:B------:R-:W-:Y:S01]  /*1b0f0*/  @!P5 FMUL R55, R55, 0.5 ;  /* 0x3f0000003737d820 */ /* 0x000fe20000400000 */
[----:B------:R-:W-:Y:S02]  /*1b100*/  IMAD.MOV.U32 R63, RZ, RZ, -0x7fffffe0 ;  /* 0x80000020ff3f7424 */ /* 0x000fe400078e00ff */
[----:B------:R-:W-:Y:S01]  /*1b110*/  FADD R76, R76, R54 ;  /* 0x000000364c4c7221 */ /* 0x000fe20000000000 */
[----:B------:R-:W-:Y:S01]  /*1b120*/  @!P6 FMUL R49, R49, 0.5 ;  /* 0x3f0000003131e820 */ /* 0x000fe20000400000 */
[----:B------:R-:W-:Y:S01]  /*1b130*/  @!P2 FMUL R48, R48, 0.5 ;  /* 0x3f0000003030a820 */ /* 0x000fe20000400000 */
[----:B------:R-:W-:Y:S01]  /*1b140*/  @!P3 FMUL R47, R47, 0.5 ;  /* 0x3f0000002f2fb820 */ /* 0x000fe20000400000 */
[----:B------:R-:W-:Y:S01]  /*1b150*/  R2UR UR26, R60 ;  /* 0x000000003c1a72ca */ /* 0x000fe200000e0000 */
[----:B------:R-:W-:Y:S01]  /*1b160*/  FADD R76, R76, R59 ;  /* 0x0000003b4c4c7221 */ /* 0x000fe20000000000 */
[----:B------:R-:W-:Y:S01]  /*1b170*/  @!P4 FMUL R45, R45, 0.5 ;  /* 0x3f0000002d2dc820 */ /* 0x000fe20000400000 */
[----:B------:R-:W-:Y:S01]  /*1b180*/  R2UR UR47, R63 ;  /* 0x000000003f2f72ca */ /* 0x000fe200000e0000 */
[----:B------:R-:W1:Y:S08]  /*1b190*/  MUFU.EX2 R55, R55 ;  /* 0x0000003700377308 */ /* 0x000e700000000800 */
[----:B------:R-:W2:Y:S08]  /*1b1a0*/  MUFU.EX2 R63, R49 ;  /* 0x00000031003f7308 */ /* 0x000eb00000000800 */
[----:B------:R-:W3:Y:S08]  /*1b1b0*/  MUFU.EX2 R57, R48 ;  /* 0x0000003000397308 */ /* 0x000ef00000000800 */
[----:B------:R-:W4:Y:S08]  /*1b1c0*/  MUFU.EX2 R59, R47 ;  /* 0x0000002f003b7308 */ /* 0x000f300000000800 */
[----:B------:R-:W4:Y:S01]  /*1b1d0*/  MUFU.EX2 R60, R45 ;  /* 0x0000002d003c7308 */ /* 0x000f220000000800 */
[----:B------:R-:W-:-:S02]  /*1b1e0*/  WARPGROUP.DEPBAR.LE gsb0, 0x0 ;  /* 0x00008000000079c5 */ /* 0x000fc40000010000 */
[----:B------:R-:W-:-:S04]  /*1b1f0*/  FADD R28, R61, R52 ;  /* 0x000000343d1c7221 */ /* 0x000fc80000000000 */
[----:B------:R-:W-:Y:S01]  /*1b200*/  FADD R31, R28, R53 ;  /* 0x000000351c1f7221 */ /* 0x000fe20000000000 */
[----:B-1----:R-:W-:Y:S01]  /*1b210*/  @!P5 FMUL R55, R55, R55 ;  /* 0x000000373737d220 */ /* 0x002fe20000400000 */
[----:B--2---:R-:W-:Y:S01]  /*1b220*/  @!P6 FMUL R63, R63, R63 ;  /* 0x0000003f3f3fe220 */ /* 0x004fe20000400000 */
[----:B---3--:R-:W-:Y:S01]  /*1b230*/  @!P2 FMUL R57, R57, R57 ;  /* 0x000000393939a220 */ /* 0x008fe20000400000 */
[----:B----4-:R-:W-:Y:S01]  /*1b240*/  @!P3 FMUL R59, R59, R59 ;  /* 0x0000003b3b3bb220 */ /* 0x010fe20000400000 */
[----:B------:R-:W-:Y:S01]  /*1b250*/  FADD R28, R31, R56 ;  /* 0x000000381f1c7221 */ /* 0x000fe20000000000 */
[----:B------:R-:W-:Y:S01]  /*1b260*/  F2FP.F16.F32.PACK_AB R29, R53, R52 ;  /* 0x00000034351d723e */ /* 0x000fe200000000ff */
[----:B------:R-:W-:Y:S02]  /*1b270*/  @!P4 FMUL R60, R60, R60 ;  /* 0x0000003c3c3cc220 */ /* 0x000fe40000400000 */
[----:B------:R-:W-:Y:S01]  /*1b280*/  FADD R53, R28, R55 ;  /* 0x000000371c357221 */ /* 0x000fe20000000000 */
[----:B------:R-:W-:-:S02]  /*1b290*/  F2FP.F16.F32.PACK_AB R31, R55, R56 ;  /* 0x00000038371f723e */ /* 0x000fc400000000ff */
[----:B------:R-:W-:Y:S02]  /*1b2a0*/  F2FP.F16.F32.PACK_AB R28, R57, R63 ;  /* 0x0000003f391c723e */ /* 0x000fe400000000ff */
[----:B------:R-:W-:-:S04]  /*1b2b0*/  F2FP.F16.F32.PACK_AB R30, R60, R59 ;  /* 0x0000003b3c1e723e */ /* 0x000fc800000000ff */
[----:B------:R-:W-:-:S06]  /*1b2c0*/  WARPGROUP.ARRIVE ;  /* 0x00000000000079c5 */ /* 0x000fcc0000000000 */
[----:B------:R-:W-:Y:S01]  /*1b2d0*/  HGMMA.64x32x16.F32 R132, R28, gdesc[UR24].tnspB, R132, gsb0 ;  /* 0x406000181c847df0 */ /* 0x000fe20008000884 */
[----:B------:R-:W-:-:S05]  /*1b2e0*/  VIADD R62, R58, 0x640 ;  /* 0x000006403a3e7836 */ /* 0x000fca0000000000 */
[----:B------:R-:W-:Y:S01]  /*1b2f0*/  R2UR UR46, R62 ;  /* 0x000000003e2e72ca */ /* 0x000fe200000e0000 */
[----:B------:R-:W-:Y:S02]  /*1b300*/  WARPGROUP.DEPBAR.LE gsb0, 0x0 ;  /* 0x00008000000079c5 */ /* 0x000fe40000010000 */
[----:B------:R-:W-:-:S10]  /*1b310*/  WARPGROUP.ARRIVE ;  /* 0x00000000000079c5 */ /* 0x000fd40000000000 */
[----:B------:R-:W-:Y:S01]  /*1b320*/  HGMMA.64x32x16.F32 R232, R28, gdesc[UR44].tnspB, R232, gsb0 ;  /* 0x4060002c1ce87df0 */ /* 0x000fe200080008e8 */
[----:B------:R-:W-:Y:S01]  /*1b330*/  FADD R76, R76, R51 ;  /* 0x000000334c4c7221 */ /* 0x000fe20000000000 */
[----:B------:R-:W-:Y:S01]  /*1b340*/  IADD3 R50, R58, 0xe40, RZ ;  /* 0x00000e403a327810 */ /* 0x000fe20007ffe0ff */
[----:B------:R-:W-:Y:S02]  /*1b350*/  WARPGROUP.DEPBAR.LE gsb0, 0x0 ;  /* 0x00008000000079c5 */ /* 0x000fe40000010000 */
[----:B------:R-:W-:-:S06]  /*1b360*/  WARPGROUP.ARRIVE ;  /* 0x00000000000079c5 */ /* 0x000fcc0000000000 */
[----:B------:R-:W-:Y:S01]  /*1b370*/  HGMMA.64x32x16.F32 R216, R28, gdesc[UR40].tnspB, R216, gsb0 ;  /* 0x406000281cd87df0 */ /* 0x000fe200080008d8 */
[----:B------:R-:W-:Y:S02]  /*1b380*/  MOV R51, 0x80000020 ;  /* 0x8000002000337802 */ /* 0x000fe40000000f00 */
[----:B------:R-:W-:Y:S02]  /*1b390*/  R2UR UR22, R50 ;  /* 0x00000000321672ca */ /* 0x000fe400000e0000 */
[----:B------:R-:W-:Y:S01]  /*1b3a0*/  R2UR UR23, R51 ;  /* 0x00000000331772ca */ /* 0x000fe200000e0000 */
[----:B------:R-:W-:Y:S02]  /*1b3b0*/  WARPGROUP.DEPBAR.LE gsb0, 0x0 ;  /* 0x00008000000079c5 */ /* 0x000fe40000010000 */
[----:B------:R-:W-:-:S10]  /*1b3c0*/  WARPGROUP.ARRIVE ;  /* 0x00000000000079c5 */ /* 0x000fd40000000000 */
[----:B------:R-:W-:Y:S01]  /*1b3d0*/  HGMMA.64x32x16.F32 R200, R28, gdesc[UR20].tnspB, R200, gsb0 ;  /* 0x406000141cc87df0 */ /* 0x000fe200080008c8 */
[----:B------:R-:W-:Y:S01]  /*1b3e0*/  VIADD R48, R58, 0x1240 ;  /* 0x000012403a307836 */ /* 0x000fe20000000000 */
[----:B------:R-:W-:-:S04]  /*1b3f0*/  MOV R49, 0x80000020 ;  /* 0x8000002000317802 */ /* 0x000fc80000000f00 */
        /* <DEDUP_REMOVED lines=8> */
[----:B------:R-:W-:Y:S02]  /*1b480*/  R2UR UR35, R51 ;  /* 0x00000000332372ca */ /* 0x000fe400000e0000 */
[----:B------:R-:W-:Y:S01]  /*1b490*/  FSETP.GEU.AND P5, PT, R46, -126, PT ;  /* 0xc2fc00002e00780b */ /* 0x000fe20003fae000 */
[----:B------:R-:W-:Y:S02]  /*1b4a0*/  WARPGROUP.DEPBAR.LE gsb0, 0x0 ;  /* 0x00008000000079c5 */ /* 0x000fe40000010000 */
[----:B------:R-:W-:-:S08]  /*1b4b0*/  WARPGROUP.ARRIVE ;  /* 0x00000000000079c5 */ /* 0x000fd00000000000 */
[----:B------:R-:W-:Y:S02]  /*1b4c0*/  HGMMA.64x32x16.F32 R168, R28, gdesc[UR32].tnspB, R168, gsb0 ;  /* 0x406000201ca87df0 */ /* 0x000fe400080008a8 */
[----:B------:R-:W-:-:S04]  /*1b4d0*/  @!P5 FMUL R46, R46, 0.5 ;  /* 0x3f0000002e2ed820 */ /* 0x000fc80000400000 */
[----:B------:R-:W1:Y:S01]  /*1b4e0*/  MUFU.EX2 R54, R46 ;  /* 0x0000002e00367308 */ /* 0x000e620000000800 */
[----:B------:R-:W-:Y:S01]  /*1b4f0*/  FSETP.GEU.AND P6, PT, R42, -126, PT ;  /* 0xc2fc00002a00780b */ /* 0x000fe20003fce000 */
[----:B------:R-:W-:Y:S01]  /*1b500*/  VIADD R48, R58, 0x1a40 ;  /* 0x00001a403a307836 */ /* 0x000fe20000000000 */
[----:B------:R-:W-:Y:S02]  /*1b510*/  FSETP.GEU.AND P2, PT, R43, -126, PT ;  /* 0xc2fc00002b00780b */ /* 0x000fe40003f4e000 */
[----:B------:R-:W-:Y:S02]  /*1b520*/  MOV R49, 0x80000020 ;  /* 0x8000002000317802 */ /* 0x000fe40000000f00 */
[----:B------:R-:W-:Y:S02]  /*1b530*/  R2UR UR14, R48 ;  /* 0x00000000300e72ca */ /* 0x000fe400000e0000 */
[----:B------:R-:W-:-:S05]  /*1b540*/  R2UR UR15, R49 ;  /* 0x00000000310f72ca */ /* 0x000fca00000e0000 */
[----:B------:R-:W-:Y:S01]  /*1b550*/  @!P6 FMUL R42, R42, 0.5 ;  /* 0x3f0000002a2ae820 */ /* 0x000fe20000400000 */
[----:B-1----:R-:W-:Y:S01]  /*1b560*/  @!P5 FMUL R54, R54, R54 ;  /* 0x000000363636d220 */ /* 0x002fe20000400000 */
[C---:B------:R-:W-:Y:S01]  /*1b570*/  FSETP.GEU.AND P5, PT, R40.reuse, -126, PT ;  /* 0xc2fc00002800780b */ /* 0x040fe20003fae000 */
[----:B------:R-:W-:Y:S01]  /*1b580*/  @!P2 FMUL R43, R43, 0.5 ;  /* 0x3f0000002b2ba820 */ /* 0x000fe20000400000 */
[----:B------:R-:W1:Y:S08]  /*1b590*/  MUFU.EX2 R45, R42 ;  /* 0x0000002a002d7308 */ /* 0x000e700000000800 */
[----:B------:R-:W2:Y:S03]  /*1b5a0*/  MUFU.EX2 R48, R43 ;  /* 0x0000002b00307308 */ /* 0x000ea60000000800 */
[----:B------:R-:W-:Y:S01]  /*1b5b0*/  @!P5 FMUL R40, R40, 0.5 ;  /* 0x3f0000002828d820 */ /* 0x000fe20000400000 */
[----:B------:R-:W-:-:S02]  /*1b5c0*/  WARPGROUP.DEPBAR.LE gsb0, 0x0 ;  /* 0x00008000000079c5 */ /* 0x000fc40000010000 */
[----:B------:R-:W-:-:S06]  /*1b5d0*/  WARPGROUP.ARRIVE ;  /* 0x00000000000079c5 */ /* 0x000fcc0000000000 */
[----:B------:R-:W-:Y:S01]  /*1b5e0*/  HGMMA.64x32x16.F32 R152, R28, gdesc[UR12].tnspB, R152, gsb0 ;  /* 0x4060000c1c987df0 */ /* 0x000fe20008000898 */
[----:B------:R-:W3:Y:S01]  /*1b5f0*/  MUFU.EX2 R52, R40 ;  /* 0x0000002800347308 */ /* 0x000ee20000000800 */
[----:B-1----:R-:W-:Y:S01]  /*1b600*/  @!P6 FMUL R45, R45, R45 ;  /* 0x0000002d2d2de220 */ /* 0x002fe20000400000 */
[----:B--2---:R-:W-:Y:S01]  /*1b610*/  @!P2 FMUL R48, R48, R48 ;  /* 0x000000303030a220 */ /* 0x004fe20000400000 */
[----:B------:R-:W-:Y:S02]  /*1b620*/  FSETP.GEU.AND P3, PT, R44, -126, PT ;  /* 0xc2fc00002c00780b */ /* 0x000fe40003f6e000 */
[----:B------:R-:W-:Y:S02]  /*1b630*/  FSETP.GEU.AND P4, PT, R41, -126, PT ;  /* 0xc2fc00002900780b */ /* 0x000fe40003f8e000 */
[----:B------:R-:W-:Y:S02]  /*1b640*/  FSETP.GEU.AND P6, PT, R39, -126, PT ;  /* 0xc2fc00002700780b */ /* 0x000fe40003fce000 */
[----:B------:R-:W-:Y:S01]  /*1b650*/  FSETP.GEU.AND P2, PT, R38, -126, PT ;  /* 0xc2fc00002600780b */ /* 0x000fe20003f4e000 */
[----:B---3--:R-:W-:Y:S01]  /*1b660*/  @!P5 FMUL R52, R52, R52 ;  /* 0x000000343434d220 */ /* 0x008fe20000400000 */
[----:B------:R-:W-:-:S05]  /*1b670*/  FSETP.GEU.AND P5, PT, R8, -126, PT ;  /* 0xc2fc00000800780b */ /* 0x000fca0003fae000 */
        /* <DEDUP_REMOVED lines=8> */
[----:B------:R-:W-:Y:S01]  /*1b700*/  @!P5 FMUL R8, R8, 0.5 ;  /* 0x3f0000000808d820 */ /* 0x000fe20000400000 */
[----:B------:R-:W-:Y:S01]  /*1b710*/  VIADD R46, R58, 0x280 ;  /* 0x000002803a2e7836 */ /* 0x000fe20000000000 */
[----:B------:R-:W-:Y:S01]  /*1b720*/  MOV R47, 0x80000020 ;  /* 0x80000020002f7802 */ /* 0x000fe20000000f00 */
[----:B------:R-:W-:-:S04]  /*1b730*/  WARPGROUP.DEPBAR.LE gsb0, 0x0 ;  /* 0x00008000000079c5 */ /* 0x000fc80000010000 */
[----:B------:R4:W4:Y:S01]  /*1b740*/  MUFU.EX2 R44, R8 ;  /* 0x00000008002c7308 */ /* 0x0009220000000800 */
[----:B-1----:R-:W-:Y:S01]  /*1b750*/  @!P3 FMUL R49, R49, R49 ;  /* 0x000000313131b220 */ /* 0x002fe20000400000 */
[----:B--2---:R-:W-:Y:S01]  /*1b760*/  @!P4 FMUL R50, R50, R50 ;  /* 0x000000323232c220 */ /* 0x004fe20000400000 */
[----:B---3--:R-:W-:Y:S01]  /*1b770*/  @!P6 FMUL R56, R56, R56 ;  /* 0x000000383838e220 */ /* 0x008fe20000400000 */
[----:B----4-:R-:W-:Y:S01]  /*1b780*/  FADD R8, R53, R54 ;  /* 0x0000003635087221 */ /* 0x010fe20000000000 */
[----:B------:R-:W-:Y:S01]  /*1b790*/  @!P2 FMUL R55, R55, R55 ;  /* 0x000000373737a220 */ /* 0x000fe20000400000 */
[----:B------:R-:W-:Y:S02]  /*1b7a0*/  R2UR UR6, R46 ;  /* 0x000000002e0672ca */ /* 0x000fe400000e0000 */
[----:B------:R-:W-:Y:S01]  /*1b7b0*/  FADD R31, R8, R45 ;  /* 0x0000002d081f7221 */ /* 0x000fe20000000000 */
[----:B------:R-:W-:Y:S02]  /*1b7c0*/  R2UR UR7, R47 ;  /* 0x000000002f0772ca */ /* 0x000fe400000e0000 */
[----:B------:R-:W-:Y:S01]  /*1b7d0*/  F2FP.F16.F32.PACK_AB R29, R45, R54 ;  /* 0x000000362d1d723e */ /* 0x000fe200000000ff */
[----:B------:R-:W-:Y:S01]  /*1b7e0*/  FADD R8, R31, R48 ;  /* 0x000000301f087221 */ /* 0x000fe20000000000 */
[----:B------:R-:W-:-:S02]  /*1b7f0*/  F2FP.F16.F32.PACK_AB R31, R49, R48 ;  /* 0x00000030311f723e */ /* 0x000fc400000000ff */
[----:B------:R-:W-:Y:S02]  /*1b800*/  F2FP.F16.F32.PACK_AB R28, R52, R50 ;  /* 0x00000032341c723e */ /* 0x000fe400000000ff */
[----:B------:R-:W-:-:S04]  /*1b810*/  F2FP.F16.F32.PACK_AB R30, R55, R56 ;  /* 0x00000038371e723e */ /* 0x000fc800000000ff */
[----:B------:R-:W-:-:S06]  /*1b820*/  WARPGROUP.ARRIVE ;  /* 0x00000000000079c5 */ /* 0x000fcc0000000000 */
        /* <DEDUP_REMOVED lines=15> */
[----:B------:R-:W-:Y:S01]  /*1b920*/  IMAD.MOV.U32 R41, RZ, RZ, -0x7fffffe0 ;  /* 0x80000020ff297424 */ /* 0x000fe200078e00ff */
[----:B------:R-:W-:-:S04]  /*1b930*/  IADD3 R40, R58, 0xe80, RZ ;  /* 0x00000e803a287810 */ /* 0x000fc80007ffe0ff */
[----:B------:R-:W-:Y:S02]  /*1b940*/  R2UR UR26, R40 ;  /* 0x00000000281a72ca */ /* 0x000fe400000e0000 */
[----:B------:R-:W-:Y:S01]  /*1b950*/  R2UR UR27, R41 ;  /* 0x00000000291b72ca */ /* 0x000fe200000e0000 */
[----:B------:R-:W-:Y:S02]  /*1b960*/  WARPGROUP.DEPBAR.LE gsb0, 0x0 ;  /* 0x00008000000079c5 */ /* 0x000fe40000010000 */
[----:B------:R-:W-:-:S10]  /*1b970*/  WARPGROUP.ARRIVE ;  /* 0x00000000000079c5 */ /* 0x000fd40000000000 */
[----:B------:R-:W-:Y:S01]  /*1b980*/  HGMMA.64x32x16.F32 R200, R28, gdesc[UR24].tnspB, R200, gsb0 ;  /* 0x406000181cc87df0 */ /* 0x000fe200080008c8 */
[----:B------:R-:W-:Y:S02]  /*1b990*/  IADD3 R38, R58, 0x1280, RZ ;  /* 0x000012803a267810 */ /* 0x000fe40007ffe0ff */
[----:B------:R-:W-:Y:S02]  /*1b9a0*/  MOV R39, 0x80000020 ;  /* 0x8000002000277802 */ /* 0x000fe40000000f00 */
        /* <DEDUP_REMOVED lines=12> */
[----:B------:R-:W-:Y:S02]  /*1ba70*/  FSETP.GEU.AND P3, PT, R10, -126, PT ;  /* 0xc2fc00000a00780b */ /* 0x000fe40003f6e000 */
[----:B------:R-:W-:Y:S02]  /*1ba80*/  FSETP.GEU.AND P4, PT, R36, -126, PT ;  /* 0xc2fc00002400780b */ /* 0x000fe40003f8e000 */
[----:B------:R-:W-:Y:S02]  /*1ba90*/  IADD3 R38, R58, 0x1a80, RZ ;  /* 0x00001a803a267810 */ /* 0x000fe40007ffe0ff */
[----:B------:R-:W-:Y:S02]  /*1baa0*/  MOV R39, 0x80000020 ;  /* 0x8000002000277802 */ /* 0x000fe40000000f00 */
[----:B------:R-:W-:Y:S02]  /*1bab0*/  R2UR UR22, R38 ;  /* 0x00000000261672ca */ /* 0x000fe400000e0000 */
[----:B------:R-:W-:-:S03]  /*1bac0*/  R2UR UR23, R39 ;  /* 0x00000000271772ca */ /* 0x000fc600000e0000 */
[----:B------:R-:W-:Y:S02]  /*1bad0*/  @!P3 FMUL R10, R10, 0.5 ;  /* 0x3f0000000a0ab820 */ /* 0x000fe40000400000 */
[----:B------:R-:W-:Y:S02]  /*1bae0*/  @!P4 FMUL R36, R36, 0.5 ;  /* 0x3f0000002424c820 */ /* 0x000fe40000400000 */
[----:B------:R-:W1:Y:S08]  /*1baf0*/  MUFU.EX2 R42, R10 ;  /* 0x0000000a002a7308 */ /* 0x000e700000000800 */
[----:B------:R-:W2:Y:S01]  /*1bb00*/  MUFU.EX2 R43, R36 ;  /* 0x00000024002b7308 */ /* 0x000ea20000000800 */
[----:B------:R-:W-:Y:S01]  /*1bb10*/  @!P5 FMUL R44, R44, R44 ;  /* 0x0000002c2c2cd220 */ /* 0x000fe20000400000 */
[----:B------:R-:W-:-:S02]  /*1bb20*/  WARPGROUP.DEPBAR.LE gsb0, 0x0 ;  /* 0x00008000000079c5 */ /* 0x000fc40000010000 */
[----:B------:R-:W-:-:S06]  /*1bb30*/  WARPGROUP.ARRIVE ;  /* 0x00000000000079c5 */ /* 0x000fcc0000000000 */
[----:B------:R-:W-:Y:S01]  /*1bb40*/  HGMMA.64x32x16.F32 R152, R28, gdesc[UR20].tnspB, R152, gsb0 ;  /* 0x406000141c987df0 */ /* 0x000fe20008000898 */
[----:B-1----:R-:W-:Y:S01]  /*1bb50*/  @!P3 FMUL R42, R42, R42 ;  /* 0x0000002a2a2ab220 */ /* 0x002fe20000400000 */
[----:B--2---:R-:W-:Y:S01]  /*1bb60*/  @!P4 FMUL R43, R43, R43 ;  /* 0x0000002b2b2bc220 */ /* 0x004fe20000400000 */
[----:B------:R-:W-:Y:S02]  /*1bb70*/  FSETP.GEU.AND P6, PT, R33, -126, PT ;  /* 0xc2fc00002100780b */ /* 0x000fe40003fce000 */
[----:B------:R-:W-:Y:S02]  /*1bb80*/  FSETP.GEU.AND P2, PT, R20, -126, PT ;  /* 0xc2fc00001400780b */ /* 0x000fe40003f4e000 */
[----:B------:R-:W-:Y:S02]  /*1bb90*/  FSETP.GEU.AND P3, PT, R27, -126, PT ;  /* 0xc2fc00001b00780b */ /* 0x000fe40003f6e000 */
[----:B------:R-:W-:Y:S02]  /*1bba0*/  FSETP.GEU.AND P4, PT, R9, -126, PT ;  /* 0xc2fc00000900780b */ /* 0x000fe40003f8e000 */
[----:B------:R-:W-:-:S02]  /*1bbb0*/  FSETP.GEU.AND P5, PT, R37, -126, PT ;  /* 0xc2fc00002500780b */ /* 0x000fc40003fae000 */
[----:B------:R-:W-:Y:S02]  /*1bbc0*/  IADD3 R38, R58, 0x6c0, RZ ;  /* 0x000006c03a267810 */ /* 0x000fe40007ffe0ff */
[----:B------:R-:W-:Y:S01]  /*1bbd0*/  MOV R39, 0x80000020 ;  /* 0x8000002000277802 */ /* 0x000fe20000000f00 */
[----:B------:R-:W-:Y:S02]  /*1bbe0*/  @!P6 FMUL R33, R33, 0.5 ;  /* 0x3f0000002121e820 */ /* 0x000fe40000400000 */
[----:B------:R-:W-:Y:S02]  /*1bbf0*/  @!P2 FMUL R20, R20, 0.5 ;  /* 0x3f0000001414a820 */ /* 0x000fe40000400000 */
[----:B------:R-:W-:Y:S02]  /*1bc00*/  @!P3 FMUL R27, R27, 0.5 ;  /* 0x3f0000001b1bb820 */ /* 0x000fe40000400000 */
[----:B------:R-:W-:Y:S02]  /*1bc10*/  @!P4 FMUL R9, R9, 0.5 ;  /* 0x3f0000000909c820 */ /* 0x000fe40000400000 */
[----:B------:R-:W-:Y:S01]  /*1bc20*/  @!P5 FMUL R37, R37, 0.5 ;  /* 0x3f0000002525d820 */ /* 0x000fe20000400000 */
[----:B------:R-:W-:Y:S01]  /*1bc30*/  R2UR UR34, R38 ;  /* 0x00000000262272ca */ /* 0x000fe200000e0000 */
[----:B------:R-:W1:Y:S01]  /*1bc40*/  MUFU.EX2 R47, R33 ;  /* 0x00000021002f7308 */ /* 0x000e620000000800 */
[----:B------:R-:W-:-:S07]  /*1bc50*/  R2UR UR35, R39 ;  /* 0x00000000272372ca */ /* 0x000fce00000e0000 */
[----:B------:R-:W2:Y:S08]  /*1bc60*/  MUFU.EX2 R46, R20 ;  /* 0x00000014002e7308 */ /* 0x000eb00000000800 */
[----:B------:R3:W4:Y:S08]  /*1bc70*/  MUFU.EX2 R38, R27 ;  /* 0x0000001b00267308 */ /* 0x0007300000000800 */
[----:B------:R-:W4:Y:S08]  /*1bc80*/  MUFU.EX2 R39, R9 ;  /* 0x0000000900277308 */ /* 0x000f300000000800 */
[----:B------:R-:W4:Y:S01]  /*1bc90*/  MUFU.EX2 R10, R37 ;  /* 0x00000025000a7308 */ /* 0x000f220000000800 */
[----:B---3--:R-:W-:Y:S01]  /*1bca0*/  FADD R27, R8, R49 ;  /* 0x00000031081b7221 */ /* 0x008fe20000000000 */
[----:B------:R-:W-:-:S02]  /*1bcb0*/  VIADD R40, R58, 0x2c0 ;  /* 0x000002c03a287836 */ /* 0x000fc40000000000 */
[----:B------:R-:W-:Y:S01]  /*1bcc0*/  IMAD.MOV.U32 R41, RZ, RZ, -0x7fffffe0 ;  /* 0x80000020ff297424 */ /* 0x000fe200078e00ff */
[----:B------:R-:W-:Y:S02]  /*1bcd0*/  WARPGROUP.DEPBAR.LE gsb0, 0x0 ;  /* 0x00008000000079c5 */ /* 0x000fe40000010000 */
[----:B-1----:R-:W-:Y:S01]  /*1bce0*/  @!P6 FMUL R47, R47, R47 ;  /* 0x0000002f2f2fe220 */ /* 0x002fe20000400000 */
[----:B--2---:R-:W-:Y:S01]  /*1bcf0*/  @!P2 FMUL R46, R46, R46 ;  /* 0x0000002e2e2ea220 */ /* 0x004fe20000400000 */
[----:B----4-:R-:W-:Y:S01]  /*1bd00*/  @!P3 FMUL R38, R38, R38 ;  /* 0x000000262626b220 */ /* 0x010fe20000400000 */
[----:B------:R-:W-:Y:S01]  /*1bd10*/  @!P4 FMUL R39, R39, R39 ;  /* 0x000000272727c220 */ /* 0x000fe20000400000 */
[----:B------:R-:W-:Y:S01]  /*1bd20*/  FADD R28, R27, R42 ;  /* 0x0000002a1b1c7221 */ /* 0x000fe20000000000 */
[----:B------:R-:W-:Y:S02]  /*1bd30*/  R2UR UR18, R40 ;  /* 0x00000000281272ca */ /* 0x000fe400000e0000 */
[----:B------:R-:W-:Y:S01]  /*1bd40*/  R2UR UR19, R41 ;  /* 0x00000000291372ca */ /* 0x000fe200000e0000 */
[----:B------:R-:W-:Y:S01]  /*1bd50*/  @!P5 FMUL R10, R10, R10 ;  /* 0x0000000a0a0ad220 */ /* 0x000fe20000400000 */
[----:B------:R-:W-:Y:S01]  /*1bd60*/  FADD R27, R28, R43 ;  /* 0x0000002b1c1b7221 */ /* 0x000fe20000000000 */
[----:B------:R-:W-:-:S02]  /*1bd70*/  F2FP.F16.F32.PACK_AB R29, R43, R42 ;  /* 0x0000002a2b1d723e */ /* 0x000fc400000000ff */
[----:B------:R-:W-:Y:S02]  /*1bd80*/  F2FP.F16.F32.PACK_AB R31, R47, R44 ;  /* 0x0000002c2f1f723e */ /* 0x000fe400000000ff */
[----:B------:R-:W-:Y:S02]  /*1bd90*/  F2FP.F16.F32.PACK_AB R28, R38, R46 ;  /* 0x0000002e261c723e */ /* 0x000fe400000000ff */
[----:B------:R-:W-:-:S04]  /*1bda0*/  F2FP.F16.F32.PACK_AB R30, R10, R39 ;  /* 0x000000270a1e723e */ /* 0x000fc800000000ff */
[----:B------:R-:W-:-:S06]  /*1bdb0*/  WARPGROUP.ARRIVE ;  /* 0x00000000000079c5 */ /* 0x000fcc0000000000 */
[----:B------:R-:W-:Y:S01]  /*1bdc0*/  HGMMA.64x32x16.F32 R132, R28, gdesc[UR16].tnspB, R132, gsb0 ;  /* 0x406000101c847df0 */ /* 0x000fe20008000884 */
[----:B------:R-:W-:Y:S02]  /*1bdd0*/  VIADD R40, R58, 0xac0 ;  /* 0x00000ac03a287836 */ /* 0x000fe40000000000 */
[----:B------:R-:W-:Y:S01]  /*1bde0*/  IMAD.MOV.U32 R41, RZ, RZ, -0x7fffffe0 ;  /* 0x80000020ff297424 */ /* 0x000fe200078e00ff */
[----:B------:R-:W-:Y:S02]  /*1bdf0*/  WARPGROUP.DEPBAR.LE gsb0, 0x0 ;  /* 0x00008000000079c5 */ /* 0x000fe40000010000 */
[----:B------:R-:W-:-:S06]  /*1be00*/  WARPGROUP.ARRIVE ;  /* 0x00000000000079c5 */ /* 0x000fcc0000000000 */
[----:B------:R-:W-:Y:S01]  /*1be10*/  HGMMA.64x32x16.F32 R232, R28, gdesc[UR32].tnspB, R232, gsb0 ;  /* 0x406000201ce87df0 */ /* 0x000fe200080008e8 */
        /* <DEDUP_REMOVED lines=27> */
[----:B------:R-:W-:Y:S01]  /*1bfd0*/  IMAD.MOV.U32 R9, RZ, RZ, -0x7fffffe0 ;  /* 0x80000020ff097424 */ /* 0x000fe200078e00ff */
[----:B------:R-:W-:Y:S02]  /*1bfe0*/  FSETP.GEU.AND P6, PT, R17, -126, PT ;  /* 0xc2fc00001100780b */ /* 0x000fe40003fce000 */
[----:B------:R-:W-:Y:S02]  /*1bff0*/  FSETP.GEU.AND P3, PT, R80, -126, PT ;  /* 0xc2fc00005000780b */ /* 0x000fe40003f6e000 */
[----:B------:R-:W-:Y:S02]  /*1c000*/  FSETP.GEU.AND P2, PT, R83, -126, PT ;  /* 0xc2fc00005300780b */ /* 0x000fe40003f4e000 */
[----:B------:R-:W-:-:S02]  /*1c010*/  R2UR UR26, R8 ;  /* 0x00000000081a72ca */ /* 0x000fc400000e0000 */
[----:B------:R-:W-:-:S05]  /*1c020*/  R2UR UR27, R9 ;  /* 0x00000000091b72ca */ /* 0x000fca00000e0000 */
        /* <DEDUP_REMOVED lines=11> */
[----:B---3--:R-:W-:Y:S01]  /*1c0e0*/  @!P3 FMUL R80, R80, R80 ;  /* 0x000000505050b220 */ /* 0x008fe20000400000 */
[----:B------:R-:W-:Y:S02]  /*1c0f0*/  FSETP.GEU.AND P5, PT, R88, -126, PT ;  /* 0xc2fc00005800780b */ /* 0x000fe40003fae000 */
[----:B------:R-:W-:Y:S02]  /*1c100*/  FSETP.GEU.AND P6, PT, R87, -126, PT ;  /* 0xc2fc00005700780b */ /* 0x000fe40003fce000 */
[----:B------:R-:W-:Y:S02]  /*1c110*/  FSETP.GEU.AND P2, PT, R86, -126, PT ;  /* 0xc2fc00005600780b */ /* 0x000fe40003f4e000 */
[----:B------:R-:W-:-:S02]  /*1c120*/  FSETP.GEU.AND P3, PT, R85, -126, PT ;  /* 0xc2fc00005500780b */ /* 0x000fc40003f6e000 */
[----:B------:R-:W-:-:S05]  /*1c130*/  FSETP.GEU.AND P4, PT, R78, -126, PT ;  /* 0xc2fc00004e00780b */ /* 0x000fca0003f8e000 */
[----:B------:R-:W-:Y:S02]  /*1c140*/  @!P5 FMUL R88, R88, 0.5 ;  /* 0x3f0000005858d820 */ /* 0x000fe40000400000 */
[----:B------:R-:W-:Y:S02]  /*1c150*/  @!P6 FMUL R87, R87, 0.5 ;  /* 0x3f0000005757e820 */ /* 0x000fe40000400000 */
[----:B------:R-:W-:Y:S02]  /*1c160*/  @!P2 FMUL R86, R86, 0.5 ;  /* 0x3f0000005656a820 */ /* 0x000fe40000400000 */
[----:B------:R-:W-:Y:S02]  /*1c170*/  @!P3 FMUL R85, R85, 0.5 ;  /* 0x3f0000005555b820 */ /* 0x000fe40000400000 */
[----:B------:R-:W-:Y:S01]  /*1c180*/  @!P4 FMUL R78, R78, 0.5 ;  /* 0x3f0000004e4ec820 */ /* 0x000fe20000400000 */
[----:B------:R-:W-:Y:S08]  /*1c190*/  MUFU.EX2 R88, R88 ;  /* 0x0000005800587308 */ /* 0x000ff00000000800 */
[----:B------:R-:W1:Y:S08]  /*1c1a0*/  MUFU.EX2 R33, R78 ;  /* 0x0000004e00217308 */ /* 0x000e700000000800 */
[----:B------:R-:W2:Y:S08]  /*1c1b0*/  MUFU.EX2 R87, R87 ;  /* 0x0000005700577308 */ /* 0x000eb00000000800 */
[----:B------:R-:W3:Y:S08]  /*1c1c0*/  MUFU.EX2 R86, R86 ;  /* 0x0000005600567308 */ /* 0x000ef00000000800 */
[----:B------:R-:W4:Y:S01]  /*1c1d0*/  MUFU.EX2 R85, R85 ;  /* 0x0000005500557308 */ /* 0x000f220000000800 */
[----:B------:R-:W-:-:S02]  /*1c1e0*/  WARPGROUP.DEPBAR.LE gsb0, 0x0 ;  /* 0x00008000000079c5 */ /* 0x000fc40000010000 */
[C---:B------:R-:W-:Y:S02]  /*1c1f0*/  VIADD R28, R58.reuse, 0x1700 ;  /* 0x000017003a1c7836 */ /* 0x040fe40000000000 */
[----:B------:R-:W-:Y:S01]  /*1c200*/  IMAD.MOV.U32 R29, RZ, RZ, -0x7fffffe0 ;  /* 0x80000020ff1d7424 */ /* 0x000fe200078e00ff */
[----:B------:R-:W-:Y:S01]  /*1c210*/  IADD3 R36, R58, 0x300, RZ ;  /* 0x000003003a247810 */ /* 0x000fe20007ffe0ff */
[----:B------:R-:W-:Y:S01]  /*1c220*/  IMAD.MOV.U32 R31, RZ, RZ, -0x7fffffe0 ;  /* 0x80000020ff1f7424 */ /* 0x000fe200078e00ff */
[----:B------:R-:W-:Y:S02]  /*1c230*/  MOV R37, 0x80000020 ;  /* 0x8000002000257802 */ /* 0x000fe40000000f00 */
[----:B------:R-:W-:Y:S01]  /*1c240*/  R2UR UR14, R28 ;  /* 0x000000001c0e72ca */ /* 0x000fe200000e0000 */
[----:B------:R-:W-:Y:S01]  /*1c250*/  VIADD R28, R58, 0x340 ;  /* 0x000003403a1c7836 */ /* 0x000fe20000000000 */
[----:B------:R-:W-:Y:S01]  /*1c260*/  R2UR UR15, R29 ;  /* 0x000000001d0f72ca */ /* 0x000fe200000e0000 */
[----:B-1----:R-:W-:Y:S01]  /*1c270*/  @!P4 FMUL R33, R33, R33 ;  /* 0x000000212121c220 */ /* 0x002fe20000400000 */
[----:B------:R-:W-:Y:S01]  /*1c280*/  @!P5 FMUL R88, R88, R88 ;  /* 0x000000585858d220 */ /* 0x000fe20000400000 */
[----:B--2---:R-:W-:Y:S01]  /*1c290*/  @!P6 FMUL R87, R87, R87 ;  /* 0x000000575757e220 */ /* 0x004fe20000400000 */
[----:B---3--:R-:W-:Y:S01]  /*1c2a0*/  @!P2 FMUL R86, R86, R86 ;  /* 0x000000565656a220 */ /* 0x008fe20000400000 */
[----:B----4-:R-:W-:Y:S01]  /*1c2b0*/  @!P3 FMUL R85, R85, R85 ;  /* 0x000000555555b220 */ /* 0x010fe20000400000 */
[----:B------:R-:W-:-:S02]  /*1c2c0*/  IADD3 R30, R58, 0x740, RZ ;  /* 0x000007403a1e7810 */ /* 0x000fc40007ffe0ff */
[----:B------:R-:W-:Y:S02]  /*1c2d0*/  MOV R29, 0x80000020 ;  /* 0x80000020001d7802 */ /* 0x000fe40000000f00 */
[----:B------:R-:W-:Y:S02]  /*1c2e0*/  R2UR UR42, R36 ;  /* 0x00000000242a72ca */ /* 0x000fe400000e0000 */
[----:B------:R-:W-:Y:S02]  /*1c2f0*/  R2UR UR43, R37 ;  /* 0x00000000252b72ca */ /* 0x000fe400000e0000 */
[----:B------:R-:W-:Y:S02]  /*1c300*/  R2UR UR26, R28 ;  /* 0x000000001c1a72ca */ /* 0x000fe400000e0000 */
[----:B------:R-:W-:Y:S02]  /*1c310*/  R2UR UR27, R29 ;  /* 0x000000001d1b72ca */ /* 0x000fe400000e0000 */
[----:B------:R-:W-:-:S02]  /*1c320*/  R2UR UR30, R30 ;  /* 0x000000001e1e72ca */ /* 0x000fc400000e0000 */
[----:B------:R-:W-:Y:S02]  /*1c330*/  R2UR UR31, R31 ;  /* 0x000000001f1f72ca */ /* 0x000fe400000e0000 */
[----:B------:R-:W-:Y:S02]  /*1c340*/  F2FP.F16.F32.PACK_AB R29, R20, R17 ;  /* 0x00000011141d723e */ /* 0x000fe400000000ff */
[----:B------:R-:W-:Y:S02]  /*1c350*/  F2FP.F16.F32.PACK_AB R31, R33, R80 ;  /* 0x00000050211f723e */ /* 0x000fe400000000ff */
[----:B------:R-:W-:Y:S02]  /*1c360*/  F2FP.F16.F32.PACK_AB R28, R87, R88 ;  /* 0x00000058571c723e */ /* 0x000fe400000000ff */
        /* <DEDUP_REMOVED lines=31> */
[----:B------:R-:W-:-:S04]  /*1c560*/  FADD R76, R76, R63 ;  /* 0x0000003f4c4c7221 */ /* 0x000fc80000000000 */
[----:B------:R-:W-:Y:S01]  /*1c570*/  FADD R76, R76, R57 ;  /* 0x000000394c4c7221 */ /* 0x000fe20000000000 */
[----:B------:R-:W-:Y:S02]  /*1c580*/  WARPGROUP.DEPBAR.LE gsb0, 0x0 ;  /* 0x00008000000079c5 */ /* 0x000fe40000010000 */
[----:B------:R-:W-:-:S06]  /*1c590*/  WARPGROUP.ARRIVE ;  /* 0x00000000000079c5 */ /* 0x000fcc0000000000 */
[----:B------:R-:W-:Y:S01]  /*1c5a0*/  HGMMA.64x32x16.F32 R168, R28, gdesc[UR12].tnspB, R168, gsb0 ;  /* 0x4060000c1ca87df0 */ /* 0x000fe200080008a8 */
[----:B------:R-:W-:Y:S01]  /*1c5b0*/  FADD R76, R76, R59 ;  /* 0x0000003b4c4c7221 */ /* 0x000fe20000000000 */
[----:B------:R-:W-:Y:S01]  /*1c5c0*/  IMAD.MOV.U32 R9, RZ, RZ, -0x7fffffe0 ;  /* 0x80000020ff097424 */ /* 0x000fe200078e00ff */
[----:B------:R-:W-:Y:S02]  /*1c5d0*/  IADD3 R8, R58, 0x1b00, RZ ;  /* 0x00001b003a087810 */ /* 0x000fe40007ffe0ff */
[----:B------:R-:W-:Y:S02]  /*1c5e0*/  FADD R51, R76, R60 ;  /* 0x0000003c4c337221 */ /* 0x000fe40000000000 */
[----:B------:R-:W-:Y:S02]  /*1c5f0*/  R2UR UR18, R8 ;  /* 0x00000000081272ca */ /* 0x000fe400000e0000 */
[----:B------:R-:W-:Y:S01]  /*1c600*/  R2UR UR19, R9 ;  /* 0x00000000091372ca */ /* 0x000fe200000e0000 */
[----:B------:R-:W-:Y:S01]  /*1c610*/  FADD R51, R51, R50 ;  /* 0x0000003233337221 */ /* 0x000fe20000000000 */
[----:B------:R-:W-:-:S02]  /*1c620*/  FSETP.GEU.AND P4, PT, R7, -126, PT ;  /* 0xc2fc00000700780b */ /* 0x000fc40003f8e000 */
[----:B------:R-:W-:Y:S01]  /*1c630*/  FSETP.GEU.AND P5, PT, R35, -126, PT ;  /* 0xc2fc00002300780b */ /* 0x000fe20003fae000 */
[----:B------:R-:W-:Y:S01]  /*1c640*/  FADD R51, R51, R52 ;  /* 0x0000003433337221 */ /* 0x000fe20000000000 */
[----:B------:R-:W-:-:S03]  /*1c650*/  FSETP.GEU.AND P6, PT, R13, -126, PT ;  /* 0xc2fc00000d00780b */ /* 0x000fc60003fce000 */
[----:B------:R-:W-:-:S04]  /*1c660*/  FADD R51, R51, R56 ;  /* 0x0000003833337221 */ /* 0x000fc80000000000 */
[----:B------:R-:W-:Y:S02]  /*1c670*/  FADD R51, R51, R55 ;  /* 0x0000003733337221 */ /* 0x000fe40000000000 */
[----:B------:R-:W-:Y:S02]  /*1c680*/  @!P4 FMUL R7, R7, 0.5 ;  /* 0x3f0000000707c820 */ /* 0x000fe40000400000 */
[----:B------:R-:W-:Y:S01]  /*1c690*/  FADD R51, R51, R46 ;  /* 0x0000002e33337221 */ /* 0x000fe20000000000 */
[----:B------:R-:W-:Y:S01]  /*1c6a0*/  @!P5 FMUL R35, R35, 0.5 ;  /* 0x3f0000002323d820 */ /* 0x000fe20000400000 */
[----:B------:R-:W-:Y:S01]  /*1c6b0*/  @!P6 FMUL R13, R13, 0.5 ;  /* 0x3f0000000d0de820 */ /* 0x000fe20000400000 */
[----:B------:R-:W-:Y:S01]  /*1c6c0*/  FADD R36, R27, R44 ;  /* 0x0000002c1b247221 */ /* 0x000fe20000000000 */
[----:B------:R-:W-:Y:S02]  /*1c6d0*/  FADD R27, R51, R38 ;  /* 0x00000026331b7221 */ /* 0x000fe40000000000 */
[----:B------:R-:W1:Y:S01]  /*1c6e0*/  MUFU.EX2 R38, R35 ;  /* 0x0000002300267308 */ /* 0x000e620000000800 */
[----:B------:R-:W-:-:S02]  /*1c6f0*/  WARPGROUP.DEPBAR.LE gsb0, 0x0 ;  /* 0x00008000000079c5 */ /* 0x000fc40000010000 */
[----:B------:R-:W-:-:S06]  /*1c700*/  WARPGROUP.ARRIVE ;  /* 0x00000000000079c5 */ /* 0x000fcc0000000000 */
[----:B------:R-:W-:Y:S01]  /*1c710*/  HGMMA.64x32x16.F32 R152, R28, gdesc[UR16].tnspB, R152, gsb0 ;  /* 0x406000101c987df0 */ /* 0x000fe20008000898 */
[----:B------:R-:W2:Y:S08]  /*1c720*/  MUFU.EX2 R7, R7 ;  /* 0x0000000700077308 */ /* 0x000eb00000000800 */
[----:B------:R-:W3:Y:S01]  /*1c730*/  MUFU.EX2 R13, R13 ;  /* 0x0000000d000d7308 */ /* 0x000ee20000000800 */
[----:B-1----:R-:W-:Y:S01]  /*1c740*/  @!P5 FMUL R38, R38, R38 ;  /* 0x000000262626d220 */ /* 0x002fe20000400000 */
[----:B------:R-:W-:-:S02]  /*1c750*/  FSETP.GEU.AND P2, PT, R11, -126, PT ;  /* 0xc2fc00000b00780b */ /* 0x000fc40003f4e000 */
[----:B------:R-:W-:Y:S02]  /*1c760*/  FSETP.GEU.AND P3, PT, R96, -126, PT ;  /* 0xc2fc00006000780b */ /* 0x000fe40003f6e000 */
[----:B------:R-:W-:Y:S01]  /*1c770*/  FSETP.GEU.AND P5, PT, R92, -126, PT ;  /* 0xc2fc00005c00780b */ /* 0x000fe20003fae000 */
[----:B--2---:R-:W-:Y:S01]  /*1c780*/  @!P4 FMUL R7, R7, R7 ;  /* 0x000000070707c220 */ /* 0x004fe20000400000 */
[----:B------:R-:W-:Y:S01]  /*1c790*/  FSETP.GEU.AND P4, PT, R94, -126, PT ;  /* 0xc2fc00005e00780b */ /* 0x000fe20003f8e000 */
[----:B---3--:R-:W-:Y:S01]  /*1c7a0*/  @!P6 FMUL R13, R13, R13 ;  /* 0x0000000d0d0de220 */ /* 0x008fe20000400000 */
[----:B------:R-:W-:-:S05]  /*1c7b0*/  FSETP.GEU.AND P6, PT, R90, -126, PT ;  /* 0xc2fc00005a00780b */ /* 0x000fca0003fce000 */
[----:B------:R-:W-:Y:S02]  /*1c7c0*/  @!P2 FMUL R11, R11, 0.5 ;  /* 0x3f0000000b0ba820 */ /* 0x000fe40000400000 */
[----:B------:R-:W-:Y:S02]  /*1c7d0*/  @!P3 FMUL R96, R96, 0.5 ;  /* 0x3f0000006060b820 */ /* 0x000fe40000400000 */
[----:B------:R-:W-:Y:S02]  /*1c7e0*/  @!P5 FMUL R92, R92, 0.5 ;  /* 0x3f0000005c5cd820 */ /* 0x000fe40000400000 */
[----:B------:R-:W-:Y:S01]  /*1c7f0*/  @!P4 FMUL R94, R94, 0.5 ;  /* 0x3f0000005e5ec820 */ /* 0x000fe20000400000 */
[----:B------:R-:W1:Y:S01]  /*1c800*/  MUFU.EX2 R40, R11 ;  /* 0x0000000b00287308 */ /* 0x000e620000000800 */
[----:B------:R-:W-:-:S07]  /*1c810*/  @!P6 FMUL R90, R90, 0.5 ;  /* 0x3f0000005a5ae820 */ /* 0x000fce0000400000 */
[----:B------:R-:W2:Y:S08]  /*1c820*/  MUFU.EX2 R96, R96 ;  /* 0x0000006000607308 */ /* 0x000eb00000000800 */
[----:B------:R-:W3:Y:S01]  /*1c830*/  MUFU.EX2 R11, R94 ;  /* 0x0000005e000b7308 */ /* 0x000ee20000000800 */
[----:B------:R-:W-:Y:S02]  /*1c840*/  WARPGROUP.DEPBAR.LE gsb0, 0x0 ;  /* 0x00008000000079c5 */ /* 0x000fe40000010000 */
[----:B------:R-:W-:-:S05]  /*1c850*/  VIADD R28, R58, 0x1340 ;  /* 0x000013403a1c7836 */ /* 0x000fca0000000000 */
[----:B------:R-:W4:Y:S01]  /*1c860*/  MUFU.EX2 R92, R92 ;  /* 0x0000005c005c7308 */ /* 0x000f220000000800 */
[----:B------:R-:W-:-:S07]  /*1c870*/  IMAD.MOV.U32 R29, RZ, RZ, -0x7fffffe0 ;  /* 0x80000020ff1d7424 */ /* 0x000fce00078e00ff */
[----:B------:R-:W4:Y:S01]  /*1c880*/  MUFU.EX2 R35, R90 ;  /* 0x0000005a00237308 */ /* 0x000f220000000800 */
[----:B------:R-:W-:Y:S02]  /*1c890*/  R2UR UR34, R28 ;  /* 0x000000001c2272ca */ /* 0x000fe400000e0000 */
[----:B------:R-:W-:Y:S02]  /*1c8a0*/  R2UR UR35, R29 ;  /* 0x000000001d2372ca */ /* 0x000fe400000e0000 */
[C---:B------:R-:W-:Y:S02]  /*1c8b0*/  IADD3 R28, R58.reuse, 0x1740, RZ ;  /* 0x000017403a1c7810 */ /* 0x040fe40007ffe0ff */
[----:B------:R-:W-:Y:S01]  /*1c8c0*/  MOV R29, 0x80000020 ;  /* 0x80000020001d7802 */ /* 0x000fe20000000f00 */
[----:B------:R-:W-:Y:S01]  /*1c8d0*/  VIADD R30, R58, 0x1b40 ;  /* 0x00001b403a1e7836 */ /* 0x000fe20000000000 */
[----:B------:R-:W-:Y:S01]  /*1c8e0*/  R2UR UR10, R28 ;  /* 0x000000001c0a72ca */ /* 0x000fe200000e0000 */
[----:B------:R-:W-:Y:S01]  /*1c8f0*/  VIADD R28, R58, 0x380 ;  /* 0x000003803a1c7836 */ /* 0x000fe20000000000 */
[----:B------:R-:W-:Y:S01]  /*1c900*/  R2UR UR11, R29 ;  /* 0x000000001d0b72ca */ /* 0x000fe200000e0000 */
[----:B------:R-:W-:-:S02]  /*1c910*/  IMAD.MOV.U32 R29, RZ, RZ, -0x7fffffe0 ;  /* 0x80000020ff1d7424 */ /* 0x000fc400078e00ff */
[----:B-1----:R-:W-:Y:S01]  /*1c920*/  @!P2 FMUL R40, R40, R40 ;  /* 0x000000282828a220 */ /* 0x002fe20000400000 */
[----:B--2---:R-:W-:Y:S01]  /*1c930*/  @!P3 FMUL R96, R96, R96 ;  /* 0x000000606060b220 */ /* 0x004fe20000400000 */
[----:B---3--:R-:W-:Y:S01]  /*1c940*/  @!P4 FMUL R11, R11, R11 ;  /* 0x0000000b0b0bc220 */ /* 0x008fe20000400000 */
[----:B----4-:R-:W-:Y:S01]  /*1c950*/  @!P5 FMUL R92, R92, R92 ;  /* 0x0000005c5c5cd220 */ /* 0x010fe20000400000 */
[----:B------:R-:W-:Y:S01]  /*1c960*/  @!P6 FMUL R35, R35, R35 ;  /* 0x000000232323e220 */ /* 0x000fe20000400000 */
[----:B------:R-:W-:Y:S02]  /*1c970*/  MOV R31, 0x80000020 ;  /* 0x80000020001f7802 */ /* 0x000fe40000000f00 */
        /* <DEDUP_REMOVED lines=10> */
[----:B------:R-:W-:Y:S02]  /*1ca20*/  IADD3 R42, R58, 0xb40, RZ ;  /* 0x00000b403a2a7810 */ /* 0x000fe40007ffe0ff */
[----:B------:R-:W-:Y:S01]  /*1ca30*/  MOV R43, 0x80000020 ;  /* 0x80000020002b7802 */ /* 0x000fe20000000f00 */
[----:B------:R-:W-:Y:S02]  /*1ca40*/  WARPGROUP.DEPBAR.LE gsb0, 0x0 ;  /* 0x00008000000079c5 */ /* 0x000fe40000010000 */
[----:B------:R-:W-:-:S06]  /*1ca50*/  WARPGROUP.ARRIVE ;  /* 0x00000000000079c5 */ /* 0x000fcc0000000000 */
[----:B------:R-:W-:Y:S01]  /*1ca60*/  HGMMA.64x32x16.F32 R232, R28, gdesc[UR28].tnspB, R232, gsb0 ;  /* 0x4060001c1ce87df0 */ /* 0x000fe200080008e8 */
[----:B------:R-:W-:Y:S02]  /*1ca70*/  R2UR UR6, R42 ;  /* 0x000000002a0672ca */ /* 0x000fe400000e0000 */
[----:B------:R-:W-:Y:S01]  /*1ca80*/  R2UR UR7, R43 ;  /* 0x000000002b0772ca */ /* 0x000fe200000e0000 */
[----:B------:R-:W-:Y:S01]  /*1ca90*/  VIADD R8, R58, 0xf40 ;  /* 0x00000f403a087836 */ /* 0x000fe20000000000 */
[----:B------:R-:W-:Y:S02]  /*1caa0*/  WARPGROUP.DEPBAR.LE gsb0, 0x0 ;  /* 0x00008000000079c5 */ /* 0x000fe40000010000 */
[----:B------:R-:W-:-:S09]  /*1cab0*/  WARPGROUP.ARRIVE ;  /* 0x00000000000079c5 */ /* 0x000fd20000000000 */
[----:B------:R-:W-:Y:S01]  /*1cac0*/  HGMMA.64x32x16.F32 R216, R28, gdesc[UR4].tnspB, R216, gsb0 ;  /* 0x406000041cd87df0 */ /* 0x000fe200080008d8 */
[----:B------:R-:W-:Y:S02]  /*1cad0*/  MOV R9, 0x80000020 ;  /* 0x8000002000097802 */ /* 0x000fe40000000f00 */
[----:B------:R-:W-:Y:S02]  /*1cae0*/  R2UR UR22, R8 ;  /* 0x00000000081672ca */ /* 0x000fe400000e0000 */
[----:B------:R-:W-:Y:S01]  /*1caf0*/  R2UR UR23, R9 ;  /* 0x00000000091772ca */ /* 0x000fe200000e0000 */
[----:B------:R-:W-:Y:S02]  /*1cb00*/  WARPGROUP.DEPBAR.LE gsb0, 0x0 ;  /* 0x00008000000079c5 */ /* 0x000fe40000010000 */
[----:B------:R-:W-:-:S10]  /*1cb10*/  WARPGROUP.ARRIVE ;  /* 0x00000000000079c5 */ /* 0x000fd40000000000 */
[----:B------:R-:W-:Y:S03]  /*1cb20*/  HGMMA.64x32x16.F32 R200, R28, gdesc[UR20].tnspB, R200, gsb0 ;  /* 0x406000141cc87df0 */ /* 0x000fe600080008c8 */
[----:B------:R-:W-:Y:S02]  /*1cb30*/  WARPGROUP.DEPBAR.LE gsb0, 0x0 ;  /* 0x00008000000079c5 */ /* 0x000fe40000010000 */
[----:B------:R-:W-:-:S06]  /*1cb40*/  WARPGROUP.ARRIVE ;  /* 0x00000000000079c5 */ /* 0x000fcc0000000000 */
[----:B------:R-:W-:Y:S01]  /*1cb50*/  HGMMA.64x32x16.F32 R184, R28, gdesc[UR32].tnspB, R184, gsb0 ;  /* 0x406000201cb87df0 */ /* 0x000fe200080008b8 */
[----:B------:R-:W-:Y:S02]  /*1cb60*/  FSETP.GEU.AND P2, PT, R16, -126, PT ;  /* 0xc2fc00001000780b */ /* 0x000fe40003f4e000 */
[----:B------:R-:W-:Y:S02]  /*1cb70*/  FSETP.GEU.AND P4, PT, R21, -126, PT ;  /* 0xc2fc00001500780b */ /* 0x000fe40003f8e000 */
[----:B------:R-:W-:Y:S01]  /*1cb80*/  FSETP.GEU.AND P3, PT, R12, -126, PT ;  /* 0xc2fc00000c00780b */ /* 0x000fe20003f6e000 */
[----:B------:R-:W-:Y:S02]  /*1cb90*/  WARPGROUP.DEPBAR.LE gsb0, 0x0 ;  /* 0x00008000000079c5 */ /* 0x000fe40000010000 */
[----:B------:R-:W-:-:S06]  /*1cba0*/  WARPGROUP.ARRIVE ;  /* 0x00000000000079c5 */ /* 0x000fcc0000000000 */
[----:B------:R-:W-:Y:S01]  /*1cbb0*/  HGMMA.64x32x16.F32 R168, R28, gdesc[UR8].tnspB, R168, gsb0 ;  /* 0x406000081ca87df0 */ /* 0x000fe200080008a8 */
[----:B------:R-:W-:Y:S01]  /*1cbc0*/  @!P2 FMUL R16, R16, 0.5 ;  /* 0x3f0000001010a820 */ /* 0x000fe20000400000 */
[----:B------:R-:W-:Y:S02]  /*1cbd0*/  @!P4 FMUL R21, R21, 0.5 ;  /* 0x3f0000001515c820 */ /* 0x000fe40000400000 */
[----:B------:R-:W-:-:S03]  /*1cbe0*/  @!P3 FMUL R12, R12, 0.5 ;  /* 0x3f0000000c0cb820 */ /* 0x000fc60000400000 */
[----:B------:R-:W1:Y:S08]  /*1cbf0*/  MUFU.EX2 R16, R16 ;  /* 0x0000001000107308 */ /* 0x000e700000000800 */
[----:B------:R-:W2:Y:S08]  /*1cc00*/  MUFU.EX2 R37, R12 ;  /* 0x0000000c00257308 */ /* 0x000eb00000000800 */
[----:B------:R-:W3:Y:S01]  /*1cc10*/  MUFU.EX2 R21, R21 ;  /* 0x0000001500157308 */ /* 0x000ee20000000800 */
[----:B-1----:R-:W-:Y:S01]  /*1cc20*/  @!P2 FMUL R16, R16, R16 ;  /* 0x000000101010a220 */ /* 0x002fe20000400000 */
[----:B------:R-:W-:-:S02]  /*1cc30*/  FSETP.GEU.AND P6, PT, R22, -126, PT ;  /* 0xc2fc00001600780b */ /* 0x000fc40003fce000 */
[----:B------:R-:W-:Y:S01]  /*1cc40*/  FSETP.GEU.AND P2, PT, R5, -126, PT ;  /* 0xc2fc00000500780b */ /* 0x000fe20003f4e000 */
[----:B------:R-:W-:Y:S02]  /*1cc50*/  WARPGROUP.DEPBAR.LE gsb0, 0x0 ;  /* 0x00008000000079c5 */ /* 0x000fe40000010000 */
[----:B------:R-:W-:-:S06]  /*1cc60*/  WARPGROUP.ARRIVE ;  /* 0x00000000000079c5 */ /* 0x000fcc0000000000 */
[----:B------:R-:W-:Y:S01]  /*1cc70*/  HGMMA.64x32x16.F32 R152, R28, gdesc[UR12].tnspB, R152, gsb0 ;  /* 0x4060000c1c987df0 */ /* 0x000fe20008000898 */
[----:B--2---:R-:W-:Y:S01]  /*1cc80*/  @!P3 FMUL R37, R37, R37 ;  /* 0x000000252525b220 */ /* 0x004fe20000400000 */
[----:B---3--:R-:W-:Y:S01]  /*1cc90*/  @!P4 FMUL R21, R21, R21 ;  /* 0x000000151515c220 */ /* 0x008fe20000400000 */
[----:B------:R-:W-:Y:S02]  /*1cca0*/  FSETP.GEU.AND P3, PT, R14, -126, PT ;  /* 0xc2fc00000e00780b */ /* 0x000fe40003f6e000 */
[----:B------:R-:W-:Y:S02]  /*1ccb0*/  FSETP.GEU.AND P4, PT, R15, -126, PT ;  /* 0xc2fc00000f00780b */ /* 0x000fe40003f8e000 */
[----:B------:R-:W-:Y:S01]  /*1ccc0*/  FSETP.GEU.AND P5, PT, R23, -126, PT ;  /* 0xc2fc00001700780b */ /* 0x000fe20003fae000 */
[----:B------:R-:W-:Y:S01]  /*1ccd0*/  @!P6 FMUL R22, R22, 0.5 ;  /* 0x3f0000001616e820 */ /* 0x000fe20000400000 */
[----:B------:R-:W-:-:S07]  /*1cce0*/  @!P2 FMUL R5, R5, 0.5 ;  /* 0x3f0000000505a820 */ /* 0x000fce0000400000 */
        /* <DEDUP_REMOVED lines=9> */
[----:B------:R-:W-:Y:S02]  /*1cd80*/  VIADD R30, R58, 0x1380 ;  /* 0x000013803a1e7836 */ /* 0x000fe40000000000 */
[----:B-1----:R-:W-:Y:S01]  /*1cd90*/  @!P5 FMUL R8, R8, R8 ;  /* 0x000000080808d220 */ /* 0x002fe20000400000 */
[----:B------:R-:W-:Y:S02]  /*1cda0*/  IMAD.MOV.U32 R29, RZ, RZ, -0x7fffffe0 ;  /* 0x80000020ff1d7424 */ /* 0x000fe400078e00ff */
[----:B------:R-:W-:Y:S01]  /*1cdb0*/  @!P6 FMUL R22, R22, R22 ;  /* 0x000000161616e220 */ /* 0x000fe20000400000 */
[----:B--2---:R-:W-:Y:S01]  /*1cdc0*/  @!P2 FMUL R5, R5, R5 ;  /* 0x000000050505a220 */ /* 0x004fe20000400000 */
[----:B------:R-:W-:Y:S01]  /*1cdd0*/  IADD3 R28, R58, 0xf80, RZ ;  /* 0x00000f803a1c7810 */ /* 0x000fe20007ffe0ff */
[----:B---3--:R-:W-:Y:S01]  /*1cde0*/  @!P3 FMUL R14, R14, R14 ;  /* 0x0000000e0e0eb220 */ /* 0x008fe20000400000 */
[----:B------:R-:W-:Y:S02]  /*1cdf0*/  MOV R31, 0x80000020 ;  /* 0x80000020001f7802 */ /* 0x000fe40000000f00 */
[----:B------:R-:W-:Y:S01]  /*1ce00*/  R2UR UR14, R28 ;  /* 0x000000001c0e72ca */ /* 0x000fe200000e0000 */
[----:B----4-:R-:W-:Y:S01]  /*1ce10*/  @!P4 FMUL R15, R15, R15 ;  /* 0x0000000f0f0fc220 */ /* 0x010fe20000400000 */
[----:B------:R-:W-:-:S02]  /*1ce20*/  R2UR UR15, R29 ;  /* 0x000000001d0f72ca */ /* 0x000fc400000e0000 */
[----:B------:R-:W-:Y:S02]  /*1ce30*/  R2UR UR22, R30 ;  /* 0x000000001e1672ca */ /* 0x000fe400000e0000 */
[----:B------:R-:W-:Y:S02]  /*1ce40*/  R2UR UR23, R31 ;  /* 0x000000001f1772ca */ /* 0x000fe400000e0000 */
[----:B------:R-:W-:Y:S02]  /*1ce50*/  F2FP.F16.F32.PACK_AB R29, R37, R16 ;  /* 0x00000010251d723e */ /* 0x000fe400000000ff */
[----:B------:R-:W-:Y:S02]  /*1ce60*/  F2FP.F16.F32.PACK_AB R31, R8, R21 ;  /* 0x00000015081f723e */ /* 0x000fe400000000ff */
[----:B------:R-:W-:Y:S02]  /*1ce70*/  F2FP.F16.F32.PACK_AB R28, R5, R22 ;  /* 0x00000016051c723e */ /* 0x000fe400000000ff */
[----:B------:R-:W-:-:S04]  /*1ce80*/  F2FP.F16.F32.PACK_AB R30, R15, R14 ;  /* 0x0000000e0f1e723e */ /* 0x000fc800000000ff */
[----:B------:R-:W-:-:S06]  /*1ce90*/  WARPGROUP.ARRIVE ;  /* 0x00000000000079c5 */ /* 0x000fcc0000000000 */
        /* <DEDUP_REMOVED lines=18> */
[----:B------:R-:W-:Y:S01]  /*1cfc0*/  IMAD.MOV.U32 R43, RZ, RZ, -0x7fffffe0 ;  /* 0x80000020ff2b7424 */ /* 0x000fe200078e00ff */
[----:B------:R-:W-:Y:S01]  /*1cfd0*/  IADD3 R42, R58, 0x1780, RZ ;  /* 0x000017803a2a7810 */ /* 0x000fe20007ffe0ff */
[----:B------:R-:W-:Y:S02]  /*1cfe0*/  WARPGROUP.DEPBAR.LE gsb0, 0x0 ;  /* 0x00008000000079c5 */ /* 0x000fe40000010000 */
[----:B------:R-:W-:-:S06]  /*1cff0*/  WARPGROUP.ARRIVE ;  /* 0x00000000000079c5 */ /* 0x000fcc0000000000 */
[----:B------:R-:W-:Y:S01]  /*1d000*/  HGMMA.64x32x16.F32 R184, R28, gdesc[UR20].tnspB, R184, gsb0 ;  /* 0x406000141cb87df0 */ /* 0x000fe200080008b8 */
[----:B------:R-:W-:Y:S02]  /*1d010*/  R2UR UR26, R42 ;  /* 0x000000002a1a72ca */ /* 0x000fe400000e0000 */
[----:B------:R-:W-:Y:S02]  /*1d020*/  R2UR UR27, R43 ;  /* 0x000000002b1b72ca */ /* 0x000fe400000e0000 */
[----:B------:R-:W-:Y:S02]  /*1d030*/  FSETP.GEU.AND P5, PT, R18, -126, PT ;  /* 0xc2fc00001200780b */ /* 0x000fe40003fae000 */
[----:B------:R-:W-:Y:S02]  /*1d040*/  FSETP.GEU.AND P6, PT, R26, -126, PT ;  /* 0xc2fc00001a00780b */ /* 0x000fe40003fce000 */
[----:B------:R-:W-:Y:S01]  /*1d050*/  FSETP.GEU.AND P2, PT, R25, -126, PT ;  /* 0xc2fc00001900780b */ /* 0x000fe20003f4e000 */
[----:B------:R-:W-:-:S02]  /*1d060*/  WARPGROUP.DEPBAR.LE gsb0, 0x0 ;  /* 0x00008000000079c5 */ /* 0x000fc40000010000 */
[----:B------:R-:W-:-:S06]  /*1d070*/  WARPGROUP.ARRIVE ;  /* 0x00000000000079c5 */ /* 0x000fcc0000000000 */
[----:B------:R-:W-:Y:S01]  /*1d080*/  HGMMA.64x32x16.F32 R168, R28, gdesc[UR24].tnspB, R168, gsb0 ;  /* 0x406000181ca87df0 */ /* 0x000fe200080008a8 */
[----:B------:R-:W-:Y:S01]  /*1d090*/  @!P5 FMUL R18, R18, 0.5 ;  /* 0x3f0000001212d820 */ /* 0x000fe20000400000 */
[----:B------:R-:W-:Y:S01]  /*1d0a0*/  IMAD.MOV.U32 R43, RZ, RZ, -0x7fffffe0 ;  /* 0x80000020ff2b7424 */ /* 0x000fe200078e00ff */
[----:B------:R-:W-:Y:S01]  /*1d0b0*/  IADD3 R42, R58, 0x1b80, RZ ;  /* 0x00001b803a2a7810 */ /* 0x000fe20007ffe0ff */
[----:B------:R-:W-:Y:S01]  /*1d0c0*/  @!P6 FMUL R26, R26, 0.5 ;  /* 0x3f0000001a1ae820 */ /* 0x000fe20000400000 */
[----:B------:R-:W-:Y:S02]  /*1d0d0*/  @!P2 FMUL R25, R25, 0.5 ;  /* 0x3f0000001919a820 */ /* 0x000fe40000400000 */
[----:B------:R-:W-:Y:S01]  /*1d0e0*/  R2UR UR18, R42 ;  /* 0x000000002a1272ca */ /* 0x000fe200000e0000 */
[----:B------:R-:W1:Y:S01]  /*1d0f0*/  MUFU.EX2 R18, R18 ;  /* 0x0000001200127308 */ /* 0x000e620000000800 */
[----:B------:R-:W-:-:S07]  /*1d100*/  R2UR UR19, R43 ;  /* 0x000000002b1372ca */ /* 0x000fce00000e0000 */
        /* <DEDUP_REMOVED lines=8> */
[----:B------:R-:W-:Y:S02]  /*1d190*/  WARPGROUP.DEPBAR.LE gsb0, 0x0 ;  /* 0x00008000000079c5 */ /* 0x000fe40000010000 */
[----:B------:R-:W-:-:S06]  /*1d1a0*/  WARPGROUP.ARRIVE ;  /* 0x00000000000079c5 */ /* 0x000fcc0000000000 */
[----:B------:R-:W-:Y:S01]  /*1d1b0*/  HGMMA.64x32x16.F32 R152, R28, gdesc[UR16].tnspB, R152, gsb0 ;  /* 0x406000101c987df0 */ /* 0x000fe20008000898 */
[----:B---3--:R-:W-:Y:S01]  /*1d1c0*/  @!P2 FMUL R44, R44, R44 ;  /* 0x0000002c2c2ca220 */ /* 0x008fe20000400000 */
[----:B------:R-:W-:Y:S01]  /*1d1d0*/  FSETP.GEU.AND P2, PT, R0, -126, PT ;  /* 0xc2fc00000000780b */ /* 0x000fe20003f4e000 */
[----:B------:R-:W-:Y:S01]  /*1d1e0*/  @!P3 FMUL R19, R19, 0.5 ;  /* 0x3f0000001313b820 */ /* 0x000fe20000400000 */
[----:B------:R-:W-:Y:S01]  /*1d1f0*/  @!P5 FMUL R32, R32, 0.5 ;  /* 0x3f0000002020d820 */ /* 0x000fe20000400000 */
[----:B------:R-:W-:Y:S01]  /*1d200*/  FADD R27, R27, R39 ;  /* 0x000000271b1b7221 */ /* 0x000fe20000000000 */
[----:B------:R-:W-:Y:S01]  /*1d210*/  @!P4 FMUL R34, R34, 0.5 ;  /* 0x3f0000002222c820 */ /* 0x000fe20000400000 */
[----:B------:R-:W-:Y:S01]  /*1d220*/  @!P6 FMUL R24, R24, 0.5 ;  /* 0x3f0000001818e820 */ /* 0x000fe20000400000 */
[----:B------:R-:W1:Y:S01]  /*1d230*/  MUFU.EX2 R23, R19 ;  /* 0x0000001300177308 */ /* 0x000e620000000800 */
[----:B------:R-:W-:-:S06]  /*1d240*/  FADD R27, R27, R10 ;  /* 0x0000000a1b1b7221 */ /* 0x000fcc0000000000 */
[----:B------:R-:W-:Y:S01]  /*1d250*/  @!P2 FMUL R0, R0, 0.5 ;  /* 0x3f0000000000a820 */ /* 0x000fe20000400000 */
[----:B------:R-:W2:Y:S01]  /*1d260*/  MUFU.EX2 R9, R34 ;  /* 0x0000002200097308 */ /* 0x000ea20000000800 */
[----:B------:R-:W-:Y:S01]  /*1d270*/  FADD R88, R27, R88 ;  /* 0x000000581b587221 */ /* 0x000fe20000000000 */
[----:B------:R-:W-:-:S06]  /*1d280*/  IADD3 R26, R58, 0x3c0, RZ ;  /* 0x000003c03a1a7810 */ /* 0x000fcc0007ffe0ff */
[----:B------:R-:W3:Y:S01]  /*1d290*/  MUFU.EX2 R32, R32 ;  /* 0x0000002000207308 */ /* 0x000ee20000000800 */
[----:B------:R-:W-:-:S07]  /*1d2a0*/  MOV R27, 0x80000020 ;  /* 0x80000020001b7802 */ /* 0x000fce0000000f00 */
[----:B------:R4:W3:Y:S08]  /*1d2b0*/  MUFU.EX2 R10, R24 ;  /* 0x00000018000a7308 */ /* 0x0008f00000000800 */
[----:B------:R-:W3:Y:S01]  /*1d2c0*/  MUFU.EX2 R19, R0 ;  /* 0x0000000000137308 */ /* 0x000ee20000000800 */
[----:B------:R-:W-:Y:S01]  /*1d2d0*/  R2UR UR6, R26 ;  /* 0x000000001a0672ca */ /* 0x000fe200000e0000 */
[----:B------:R-:W-:Y:S01]  /*1d2e0*/  VIADD R26, R58, 0xbc0 ;  /* 0x00000bc03a1a7836 */ /* 0x000fe20000000000 */
[----:B------:R-:W-:-:S02]  /*1d2f0*/  R2UR UR7, R27 ;  /* 0x000000001b0772ca */ /* 0x000fc400000e0000 */
[----:B------:R-:W-:Y:S01]  /*1d300*/  MOV R27, 0x80000020 ;  /* 0x80000020001b7802 */ /* 0x000fe20000000f00 */
[----:B----4-:R-:W-:Y:S01]  /*1d310*/  VIADD R24, R58, 0x13c0 ;  /* 0x000013c03a187836 */ /* 0x010fe20000000000 */
[----:B------:R-:W-:Y:S01]  /*1d320*/  R2UR UR14, R26 ;  /* 0x000000001a0e72ca */ /* 0x000fe200000e0000 */
[----:B------:R-:W-:Y:S01]  /*1d330*/  IMAD.MOV.U32 R25, RZ, RZ, -0x7fffffe0 ;  /* 0x80000020ff197424 */ /* 0x000fe200078e00ff */
[----:B------:R-:W-:Y:S01]  /*1d340*/  R2UR UR15, R27 ;  /* 0x000000001b0f72ca */ /* 0x000fe200000e0000 */
[----:B-1----:R-:W-:Y:S01]  /*1d350*/  @!P3 FMUL R23, R23, R23 ;  /* 0x000000171717b220 */ /* 0x002fe20000400000 */
[----:B------:R-:W-:Y:S01]  /*1d360*/  IADD3 R26, R58, 0x17c0, RZ ;  /* 0x000017c03a1a7810 */ /* 0x000fe20007ffe0ff */
[----:B--2---:R-:W-:Y:S01]  /*1d370*/  @!P4 FMUL R9, R9, R9 ;  /* 0x000000090909c220 */ /* 0x004fe20000400000 */
[----:B------:R-:W-:Y:S01]  /*1d380*/  MOV R27, 0x80000020 ;  /* 0x80000020001b7802 */ /* 0x000fe20000000f00 */
[----:B---3--:R-:W-:Y:S01]  /*1d390*/  @!P5 FMUL R32, R32, R32 ;  /* 0x000000202020d220 */ /* 0x008fe20000400000 */
[----:B------:R-:W-:Y:S01]  /*1d3a0*/  @!P6 FMUL R10, R10, R10 ;  /* 0x0000000a0a0ae220 */ /* 0x000fe20000400000 */
[----:B------:R-:W-:Y:S01]  /*1d3b0*/  @!P2 FMUL R19, R19, R19 ;  /* 0x000000131313a220 */ /* 0x000fe20000400000 */
[----:B------:R-:W-:-:S02]  /*1d3c0*/  R2UR UR22, R24 ;  /* 0x00000000181672ca */ /* 0x000fc400000e0000 */
[----:B------:R-:W-:Y:S02]  /*1d3d0*/  R2UR UR23, R25 ;  /* 0x00000000191772ca */ /* 0x000fe400000e0000 */
[----:B------:R-:W-:Y:S02]  /*1d3e0*/  R2UR UR26, R26 ;  /* 0x000000001a1a72ca */ /* 0x000fe400000e0000 */
[----:B------:R-:W-:Y:S02]  /*1d3f0*/  R2UR UR27, R27 ;  /* 0x000000001b1b72ca */ /* 0x000fe400000e0000 */
[----:B------:R-:W-:Y:S02]  /*1d400*/  F2FP.F16.F32.PACK_AB R25, R12, R18 ;  /* 0x000000120c19723e */ /* 0x000fe400000000ff */
[----:B------:R-:W-:Y:S02]  /*1d410*/  F2FP.F16.F32.PACK_AB R27, R23, R44 ;  /* 0x0000002c171b723e */ /* 0x000fe400000000ff */
[----:B------:R-:W-:-:S02]  /*1d420*/  F2FP.F16.F32.PACK_AB R24, R32, R9 ;  /* 0x000000092018723e */ /* 0x000fc400000000ff */
[----:B------:R-:W-:Y:S01]  /*1d430*/  F2FP.F16.F32.PACK_AB R26, R10, R19 ;  /* 0x000000130a1a723e */ /* 0x000fe200000000ff */
[----:B------:R-:W-:-:S03]  /*1d440*/  WARPGROUP.DEPBAR.LE gsb0, 0x0 ;  /* 0x00008000000079c5 */ /* 0x000fc60000010000 */
        /* <DEDUP_REMOVED lines=28> */
[----:B------:R-:W-:Y:S01]  /*1d610*/  R2UR UR31, R59 ;  /* 0x000000003b1f72ca */ /* 0x000fe200000e0000 */
[----:B------:R-:W-:Y:S01]  /*1d620*/  FADD R87, R88, R87 ;  /* 0x0000005758577221 */ /* 0x000fe20000000000 */
[----:B------:R1:W-:Y:S03]  /*1d630*/  STL.64 [R1], R132 ;  /* 0x0000008401007387 */ /* 0x0003e60000100a00 */
[----:B------:R-:W-:-:S04]  /*1d640*/  FADD R86, R87, R86 ;  /* 0x0000005657567221 */ /* 0x000fc80000000000 */
[----:B------:R-:W-:Y:S01]  /*1d650*/  FADD R85, R86, R85 ;  /* 0x0000005556557221 */ /* 0x000fe20000000000 */
[----:B-1----:R-:W1:Y:S03]  /*1d660*/  S2R R132, SR_CgaCtaId ;  /* 0x0000000000847919 */ /* 0x002e660000008800 */
[----:B------:R-:W-:Y:S01]  /*1d670*/  FADD R96, R85, R96 ;  /* 0x0000006055607221 */ /* 0x000fe20000000000 */
[----:B------:R-:W-:-:S03]  /*1d680*/  FADD R36, R36, R47 ;  /* 0x0000002f24247221 */ /* 0x000fc60000000000 */
[----:B------:R-:W-:Y:S01]  /*1d690*/  FADD R11, R96, R11 ;  /* 0x0000000b600b7221 */ /* 0x000fe20000000000 */
[----:B------:R-:W-:-:S03]  /*1d6a0*/  FADD R17, R36, R17 ;  /* 0x0000001124117221 */ /* 0x000fc60000000000 */
[----:B------:R-:W-:Y:S01]  /*1d6b0*/  FADD R92, R11, R92 ;  /* 0x0000005c0b5c7221 */ /* 0x000fe20000000000 */
[----:B------:R-:W-:Y:S02]  /*1d6c0*/  WARPGROUP.DEPBAR.LE gsb0, 0x0 ;  /* 0x00008000000079c5 */ /* 0x000fe40000010000 */
[----:B------:R-:W-:-:S06]  /*1d6d0*/  WARPGROUP.ARRIVE ;  /* 0x00000000000079c5 */ /* 0x000fcc0000000000 */
[----:B------:R-:W-:Y:S01]  /*1d6e0*/  HGMMA.64x32x16.F32 R152, R24, gdesc[UR28].tnspB, R152, gsb0 ;  /* 0x4060001c18987df0 */ /* 0x000fe20008000898 */
[----:B------:R-:W-:Y:S01]  /*1d6f0*/  FADD R35, R92, R35 ;  /* 0x000000235c237221 */ /* 0x000fe20000000000 */
[----:B------:R-:W-:-:S03]  /*1d700*/  FADD R17, R17, R20 ;  /* 0x0000001411117221 */ /* 0x000fc60000000000 */
[----:B------:R-:W-:Y:S01]  /*1d710*/  FADD R22, R35, R22 ;  /* 0x0000001623167221 */ /* 0x000fe20000000000 */
[----:B------:R-:W-:Y:S01]  /*1d720*/  FADD R80, R17, R80 ;  /* 0x0000005011507221 */ /* 0x000fe20000000000 */
[----:B------:R-:W-:Y:S02]  /*1d730*/  IADD3 R0, R129, 0x1, RZ ;  /* 0x0000000181007810 */ /* 0x000fe40007ffe0ff */
[----:B------:R-:W-:Y:S01]  /*1d740*/  FADD R5, R22, R5 ;  /* 0x0000000516057221 */ /* 0x000fe20000000000 */
[----:B------:R-:W-:Y:S01]  /*1d750*/  FADD R80, R80, R33 ;  /* 0x0000002150507221 */ /* 0x000fe20000000000 */
[----:B------:R-:W-:Y:S02]  /*1d760*/  MOV R129, 0x400 ;  /* 0x0000040000817802 */ /* 0x000fe40000000f00 */
[----:B------:R-:W-:Y:S01]  /*1d770*/  FADD R14, R5, R14 ;  /* 0x0000000e050e7221 */ /* 0x000fe20000000000 */
[----:B------:R-:W-:Y:S01]  /*1d780*/  FADD R7, R80, R7 ;  /* 0x0000000750077221 */ /* 0x000fe20000000000 */
[----:B-1----:R-:W-:-:S02]  /*1d790*/  LEA R129, R132, R129, 0x18 ;  /* 0x0000008184817211 */ /* 0x002fc400078ec0ff */
[----:B------:R-:W-:Y:S01]  /*1d7a0*/  ISETP.NE.AND P2, PT, R0, 0x4, PT ;  /* 0x000000040000780c */ /* 0x000fe20003f45270 */
[----:B------:R-:W-:Y:S01]  /*1d7b0*/  FADD R14, R14, R15 ;  /* 0x0000000f0e0e7221 */ /* 0x000fe20000000000 */
[----:B------:R-:W-:Y:S01]  /*1d7c0*/  FADD R38, R7, R38 ;  /* 0x0000002607267221 */ /* 0x000fe20000000000 */
[----:B------:R-:W-:Y:S01]  /*1d7d0*/  VIADD R129, R129, 0x77020 ;  /* 0x0007702081817836 */ /* 0x000fe20000000000 */
[----:B------:R-:W-:Y:S01]  /*1d7e0*/  SEL R7, R0, RZ, P2 ;  /* 0x000000ff00077207 */ /* 0x000fe20001000000 */
[----:B------:R-:W-:Y:S01]  /*1d7f0*/  FADD R14, R14, R9 ;  /* 0x000000090e0e7221 */ /* 0x000fe20000000000 */
[----:B------:R-:W-:Y:S02]  /*1d800*/  FADD R13, R38, R13 ;  /* 0x0000000d260d7221 */ /* 0x000fe40000000000 */
[----:B------:R-:W-:Y:S01]  /*1d810*/  LEA R0, R7, R129, 0x3 ;  /* 0x0000008107007211 */ /* 0x000fe200078e18ff */
[----:B------:R-:W-:Y:S01]  /*1d820*/  FADD R14, R14, R32 ;  /* 0x000000200e0e7221 */ /* 0x000fe20000000000 */
[----:B------:R-:W-:-:S02]  /*1d830*/  FADD R13, R13, R40 ;  /* 0x000000280d0d7221 */ /* 0x000fc40000000000 */
[----:B------:R-:W-:Y:S01]  /*1d840*/  PRMT R0, RZ, 0x654, R0 ;  /* 0x00000654ff007816 */ /* 0x000fe20000000000 */
[----:B------:R-:W-:Y:S01]  /*1d850*/  FADD R14, R14, R19 ;  /* 0x000000130e0e7221 */ /* 0x000fe20000000000 */
[----:B------:R-:W-:Y:S01]  /*1d860*/  FADD R16, R13, R16 ;  /* 0x000000100d107221 */ /* 0x000fe20000000000 */
[----:B------:R1:W-:Y:S04]  /*1d870*/  STL.64 [R1+0x8], R134 ;  /* 0x0000088601007387 */ /* 0x0003e80000100a00 */
[----:B------:R1:W-:Y:S01]  /*1d880*/  STL.64 [R1+0x10], R136 ;  /* 0x0000108801007387 */ /* 0x0003e20000100a00 */
[----:B------:R-:W-:-:S03]  /*1d890*/  FADD R16, R16, R37 ;  /* 0x0000002510107221 */ /* 0x000fc60000000000 */
[----:B------:R1:W-:Y:S04]  /*1d8a0*/  STL.64 [R1+0x18], R138 ;  /* 0x0000188a01007387 */ /* 0x0003e80000100a00 */
[----:B------:R1:W-:Y:S01]  /*1d8b0*/  STL.64 [R1+0x20], R140 ;  /* 0x0000208c01007387 */ /* 0x0003e20000100a00 */
[----:B------:R-:W-:Y:S02]  /*1d8c0*/  WARPGROUP.DEPBAR.LE gsb0, 0x0 ;  /* 0x00008000000079c5 */ /* 0x000fe40000010000 */
[----:B------:R2:W-:Y:S01]  /*1d8d0*/  SYNCS.ARRIVE.TRANS64.RED.A1T0 RZ, [R0+URZ], RZ ;  /* 0x000000ff00ff79a7 */ /* 0x0005e2000810043f */
[----:B------:R1:W-:Y:S01]  /*1d8e0*/  STL.64 [R1+0x28], R142 ;  /* 0x0000288e01007387 */ /* 0x0003e20000100a00 */
[----:B------:R-:W-:-:S03]  /*1d8f0*/  FADD R21, R16, R21 ;  /* 0x0000001510157221 */ /* 0x000fc60000000000 */
[----:B------:R1:W-:Y:S01]  /*1d900*/  STL.64 [R1+0x30], R144 ;  /* 0x0000309001007387 */ /* 0x0003e20000100a00 */
[----:B--2---:R-:W-:-:S03]  /*1d910*/  FADD R0, R14, R10 ;  /* 0x0000000a0e007221 */ /* 0x004fc60000000000 */
[----:B------:R1:W-:Y:S04]  /*1d920*/  STL.64 [R1+0x38], R146 ;  /* 0x0000389201007387 */ /* 0x0003e80000100a00 */
[----:B------:R1:W-:Y:S01]  /*1d930*/  STL [R1+0xd4], R0 ;  /* 0x0000d40001007387 */ /* 0x0003e20000100800 */
[----:B------:R-:W-:-:S04]  /*1d940*/  FADD R21, R21, R8 ;  /* 0x0000000815157221 */ /* 0x000fc80000000000 */
[----:B------:R-:W-:-:S04]  /*1d950*/  FADD R21, R21, R18 ;  /* 0x0000001215157221 */ /* 0x000fc80000000000 */
[----:B------:R-:W-:-:S04]  /*1d960*/  FADD R21, R21, R12 ;  /* 0x0000000c15157221 */ /* 0x000fc80000000000 */
[----:B------:R-:W-:-:S04]  /*1d970*/  FADD R21, R21, R44 ;  /* 0x0000002c15157221 */ /* 0x000fc80000000000 */
[----:B------:R-:W-:Y:S01]  /*1d980*/  FADD R16, R21, R23 ;  /* 0x0000001715107221 */ /* 0x000fe20000000000 */
[----:B-1----:R-:W-:Y:S06]  /*1d990*/  @P1 BRA `(.L_x_45) ;  /* 0x0000000400401947 */ /* 0x002fec0003800000 */
[----:B------:R-:W-:Y:S01]  /*1d9a0*/  ISETP.LT.OR P1, PT, R248, 0x1, !P0 ;  /* 0x00000001f800780c */ /* 0x000fe20004721670 */
[----:B------:R-:W-:-:S12]  /*1d9b0*/  BSSY B0, `(.L_x_46) ;  /* 0x000004d000007945 */ /* 0x000fd80003800000 */
[----:B------:R-:W-:Y:S05]  /*1d9c0*/  @P1 BRA `(.L_x_47) ;  /* 0x00000004002c1947 */ /* 0x000fea0003800000 */
[----:B------:R-:W1:Y:S01]  /*1d9d0*/  S2R R24, SR_CgaCtaId ;  /* 0x0000000000187919 */ /* 0x000e620000008800 */
[----:B------:R-:W-:Y:S02]  /*1d9e0*/  MOV R20, 0x400 ;  /* 0x0000040000147802 */ /* 0x000fe40000000f00 */
[----:B------:R-:W-:Y:S01]  /*1d9f0*/  SHF.L.U32 R5, R249, 0x1f, RZ ;  /* 0x0000001ff9057819 */ /* 0x000fe200000006ff */
[----:B------:R-:W2:Y:S01]  /*1da00*/  S2R R129, SR_TID.X ;  /* 0x0000000000817919 */ /* 0x000ea20000002100 */
[----:B-1----:R-:W-:-:S04]  /*1da10*/  LEA R20, R24, R20, 0x18 ;  /* 0x0000001418147211 */ /* 0x002fc800078ec0ff */
[----:B------:R-:W-:Y:S02]  /*1da20*/  LEA R0, R3, R20, 0x3 ;  /* 0x0000001403007211 */ /* 0x000fe400078e18ff */
[----:B--2---:R-:W-:Y:S02]  /*1da30*/  SHF.R.S32.HI R17, RZ, 0x1f, R129 ;  /* 0x0000001fff117819 */ /* 0x004fe40000011481 */
[----:B------:R-:W1:Y:S02]  /*1da40*/  SYNCS.PHASECHK.TRANS64.TRYWAIT P1, [R0+URZ+0x77020], R5 ;  /* 0x07702005000075a7 */ /* 0x000e64000802017f */
[----:B------:R-:W-:-:S04]  /*1da50*/  LEA.HI R17, R17, R129, RZ, 0x7 ;  /* 0x0000008111117211 */ /* 0x000fc800078f38ff */
[----:B------:R-:W-:-:S05]  /*1da60*/  LOP3.LUT R17, R17, 0xffffff80, RZ, 0xc0, !PT ;  /* 0xffffff8011117812 */ /* 0x000fca00078ec0ff */
[----:B------:R-:W-:-:S05]  /*1da70*/  IMAD.IADD R17, R129, 0x1, -R17 ;  /* 0x0000000181117824 */ /* 0x000fca00078e0a11 */
[----:B------:R-:W-:Y:S01]  /*1da80*/  ISETP.NE.AND P2, PT, R17, RZ, PT ;  /* 0x000000ff1100720c */ /* 0x000fe20003f45270 */
[----:B-1----:R-:W-:-:S12]  /*1da90*/  @!P1 BRA `(.L_x_48) ;  /* 0x0000003000cc9947 */ /* 0x002fd80003800000 */
.L_x_97:
        /* <DEDUP_REMOVED lines=8> */
.L_x_49:
[----:B------:R-:W2:Y:S01]  /*1db20*/  S2R R8, SR_CgaCtaId ;  /* 0x0000000000087919 */ /* 0x000ea20000008800 */
[----:B-1----:R-:W-:Y:S01]  /*1db30*/  MOV R5, 0x400 ;  /* 0x0000040000057802 */ /* 0x002fe20000000f00 */
[----:B------:R-:W-:Y:S01]  /*1db40*/  ULDC.64 UR4, c[0x0][0x198] ;  /* 0x0000660000047ab9 */ /* 0x000fe20000000a00 */
[----:B------:R-:W-:Y:S01]  /*1db50*/  R2UR UR33, R0 ;  /* 0x00000000002172ca */ /* 0x000fe200000e0000 */
[----:B------:R-:W-:Y:S01]  /*1db60*/  UIADD3 UR4, UP0, UR4, 0x2f0, URZ ;  /* 0x000002f004047890 */ /* 0x000fe2000ff1e03f */
[C---:B------:R-:W-:Y:S01]  /*1db70*/  R2UR UR35, R250.reuse ;  /* 0x00000000fa2372ca */ /* 0x040fe200000e0000 */
[----:B------:R-:W-:Y:S01]  /*1db80*/  UMOV UR14, 0x0 ;  /* 0x00000000000e7882 */ /* 0x000fe20000000000 */
[----:B------:R-:W-:Y:S01]  /*1db90*/  UMOV UR15, 0x10000000 ;  /* 0x10000000000f7882 */ /* 0x000fe20000000000 */
[----:B------:R-:W-:Y:S01]  /*1dba0*/  UIADD3.X UR5, URZ, UR5, URZ, UP0, !UPT ;  /* 0x000000053f057290 */ /* 0x000fe200087fe43f */
[----:B------:R-:W-:Y:S01]  /*1dbb0*/  VIADD R250, R250, 0x1 ;  /* 0x00000001fafa7836 */ /* 0x000fe20000000000 */
[----:B------:R-:W-:Y:S01]  /*1dbc0*/  UMOV UR34, URZ ;  /* 0x0000003f00227c82 */ /* 0x000fe20008000000 */
[----:B------:R-:W-:Y:S01]  /*1dbd0*/  UMOV UR26, 0x20 ;  /* 0x00000020001a7882 */ /* 0x000fe20000000000 */
[----:B------:R-:W-:Y:S01]  /*1dbe0*/  UMOV UR28, UR36 ;  /* 0x00000024001c7c82 */ /* 0x000fe20008000000 */
[----:B------:R-:W-:Y:S01]  /*1dbf0*/  UMOV UR29, UR37 ;  /* 0x00000025001d7c82 */ /* 0x000fe20008000000 */
[----:B------:R-:W-:Y:S01]  /*1dc00*/  UMOV UR18, 0x40 ;  /* 0x0000004000127882 */ /* 0x000fe20000000000 */
[----:B------:R-:W-:Y:S01]  /*1dc10*/  UMOV UR20, UR36 ;  /* 0x0000002400147c82 */ /* 0x000fe20008000000 */
[----:B------:R-:W-:-:S02]  /*1dc20*/  UIADD3 UR33, UR33, 0x77000, URZ ;  /* 0x0007700021217890 */ /* 0x000fc4000fffe03f */
        /* <DEDUP_REMOVED lines=37> */
.L_x_47:
[----:B------:R-:W-:Y:S05]  /*1de80*/  BSYNC B0 ;  /* 0x0000000000007941 */ /* 0x000fea0003800000 */
.L_x_46:
[----:B------:R-:W-:-:S07]  /*1de90*/  IADD3 R248, R248, -0x1, RZ ;  /* 0xfffffffff8f87810 */ /* 0x000fce0007ffe0ff */
.L_x_45:
[----:B------:R-:W2:Y:S04]  /*1dea0*/  LDL.LU R0, [R1+0xd8] ;  /* 0x0000d80001007983 */ /* 0x000ea80000300800 */
[----:B------:R-:W3:Y:S04]  /*1deb0*/  LDL.LU R10, [R1+0xec] ;  /* 0x0000ec00010a7983 */ /* 0x000ee80000300800 */
[----:B------:R-:W4:Y:S01]  /*1dec0*/  LDL.LU R8, [R1+0xe8] ;  /* 0x0000e80001087983 */ /* 0x000f220000300800 */
[----:B------:R-:W-:Y:S02]  /*1ded0*/  IADD3 R9, R7, 0x1, RZ ;  /* 0x0000000107097810 */ /* 0x000fe40007ffe0ff */
[----:B------:R-:W-:-:S02]  /*1dee0*/  IADD3 R2, R2, 0x100, RZ ;  /* 0x0000010002027810 */ /* 0x000fc40007ffe0ff */
[C---:B------:R-:W-:Y:S02]  /*1def0*/  ISETP.NE.AND P2, PT, R9.reuse, 0x4, PT ;  /* 0x000000040900780c */ /* 0x040fe40003f45270 */
[----:B------:R-:W-:Y:S02]  /*1df00*/  MOV R7, R4 ;  /* 0x0000000400077202 */ /* 0x000fe40000000f00 */
[----:B------:R-:W-:Y:S01]  /*1df10*/  SEL R9, R9, RZ, P2 ;  /* 0x000000ff09097207 */ /* 0x000fe20001000000 */
[----:B--2---:R-:W-:-:S05]  /*1df20*/  VIADD R0, R0, 0x1 ;  /* 0x0000000100007836 */ /* 0x004fca0000000000 */
[----:B------:R-:W-:Y:S02]  /*1df30*/  ISETP.NE.AND P1, PT, R0, 0x4, PT ;  /* 0x000000040000780c */ /* 0x000fe40003f25270 */
[----:B----4-:R-:W-:Y:S02]  /*1df40*/  ISETP.GT.AND P3, PT, R8, 0x1, PT ;  /* 0x000000010800780c */ /* 0x010fe40003f64270 */
[----:B------:R-:W-:Y:S02]  /*1df50*/  SEL R5, RZ, 0x1, P1 ;  /* 0x00000001ff057807 */ /* 0x000fe40000800000 */
[----:B------:R-:W-:Y:S02]  /*1df60*/  SEL R0, R0, RZ, P1 ;  /* 0x000000ff00007207 */ /* 0x000fe40000800000 */
[----:B---3--:R-:W-:Y:S01]  /*1df70*/  LOP3.LUT R5, R10, R5, RZ, 0x3c, !PT ;  /* 0x000000050a057212 */ /* 0x008fe200078e3cff */
[----:B------:R-:W-:Y:S02]  /*1df80*/  VIADD R10, R8, 0xffffffff ;  /* 0xffffffff080a7836 */ /* 0x000fe40000000000 */
[----:B------:R-:W-:-:S03]  /*1df90*/  IMAD.MOV.U32 R8, RZ, RZ, R6 ;  /* 0x000000ffff087224 */ /* 0x000fc600078e0006 */
[----:B------:R2:W-:Y:S04]  /*1dfa0*/  STL [R1+0xe8], R10 ;  /* 0x0000e80a01007387 */ /* 0x0005e80000100800 */
[----:B------:R2:W-:Y:S01]  /*1dfb0*/  STL [R1+0xdc], R9 ;  /* 0x0000dc0901007387 */ /* 0x0005e20000100800 */
[----:B------:R-:W-:Y:S05]  /*1dfc0*/  @P3 BRA `(.L_x_50) ;  /* 0xffffff5800683947 */ /* 0x000fea000383ffff */
.L_x_37:
[----:B--2---:R-:W2:Y:S01]  /*1dfd0*/  LDL.LU R9, [R1+0xd4] ;  /* 0x0000d40001097983 */ /* 0x004ea20000300800 */
[----:B------:R-:W-:Y:S05]  /*1dfe0*/  WARPSYNC.ALL ;  /* 0x0000000000007948 */ /* 0x000fea0003800000 */
[----:B------:R-:W3:Y:S01]  /*1dff0*/  SHFL.BFLY PT, R3, R16, 0x1, 0x1f ;  /* 0x0c201f0010037f89 */ /* 0x000ee200000e0000 */
[----:B------:R-:W-:Y:S01]  /*1e000*/  BSSY B0, `(.L_x_51) ;  /* 0x0000024000007945 */ /* 0x000fe20003800000 */
[----:B------:R-:W-:Y:S01]  /*1e010*/  MOV R10, 0x3f800000 ;  /* 0x3f800000000a7802 */ /* 0x000fe20000000f00 */
[----:B------:R-:W-:Y:S01]  /*1e020*/  IMAD.MOV.U32 R2, RZ, RZ, 0x3f800000 ;  /* 0x3f800000ff027424 */ /* 0x000fe200078e00ff */
[----:B------:R-:W-:Y:S01]  /*1e030*/  MOV R7, 0x7f800000 ;  /* 0x7f80000000077802 */ /* 0x000fe20000000f00 */
[----:B---3--:R-:W-:-:S05]  /*1e040*/  FADD R17, R3, R16 ;  /* 0x0000001003117221 */ /* 0x008fca0000000000 */
[----:B------:R-:W3:Y:S02]  /*1e050*/  SHFL.BFLY PT, R18, R17, 0x2, 0x1f ;  /* 0x0c401f0011127f89 */ /* 0x000ee400000e0000 */
[----:B---3--:R-:W-:Y:S02]  /*1e060*/  FADD R8, R17, R18 ;  /* 0x0000001211087221 */ /* 0x008fe40000000000 */
[----:B--2---:R-:W2:Y:S02]  /*1e070*/  SHFL.BFLY PT, R0, R9, 0x1, 0x1f ;  /* 0x0c201f0009007f89 */ /* 0x004ea400000e0000 */
[----:B--2---:R-:W-:-:S05]  /*1e080*/  FADD R0, R0, R9 ;  /* 0x0000000900007221 */ /* 0x004fca0000000000 */
[----:B------:R-:W2:Y:S02]  /*1e090*/  SHFL.BFLY PT, R5, R0, 0x2, 0x1f ;  /* 0x0c401f0000057f89 */ /* 0x000ea400000e0000 */
[C---:B--2---:R-:W-:Y:S01]  /*1e0a0*/  FSETP.NE.AND P0, PT, R0.reuse, -R5, PT ;  /* 0x800000050000720b */ /* 0x044fe20003f05000 */
[----:B------:R-:W-:Y:S01]  /*1e0b0*/  FADD R9, R0, R5 ;  /* 0x0000000500097221 */ /* 0x000fe20000000000 */
[----:B------:R-:W-:-:S11]  /*1e0c0*/  IMAD.MOV.U32 R5, RZ, RZ, 0x7f800000 ;  /* 0x7f800000ff057424 */ /* 0x000fd600078e00ff */
[----:B------:R-:W-:Y:S05]  /*1e0d0*/  @!P0 BRA `(.L_x_52) ;  /* 0x0000000000588947 */ /* 0x000fea0003800000 */
[----:B------:R-:W-:Y:S01]  /*1e0e0*/  VIADD R0, R9, 0x1800000 ;  /* 0x0180000009007836 */ /* 0x000fe20000000000 */
[----:B------:R-:W-:Y:S04]  /*1e0f0*/  BSSY B1, `(.L_x_53) ;  /* 0x000000d000017945 */ /* 0x000fe80003800000 */
[----:B------:R-:W-:-:S04]  /*1e100*/  LOP3.LUT R0, R0, 0x7f800000, RZ, 0xc0, !PT ;  /* 0x7f80000000007812 */ /* 0x000fc800078ec0ff */
[----:B------:R-:W-:-:S13]  /*1e110*/  ISETP.GT.U32.AND P0, PT, R0, 0x1ffffff, PT ;  /* 0x01ffffff0000780c */ /* 0x000fda0003f04070 */
[----:B------:R-:W-:Y:S05]  /*1e120*/  @P0 BRA `(.L_x_54) ;  /* 0x0000000000140947 */ /* 0x000fea0003800000 */
[----:B------:R-:W-:Y:S02]  /*1e130*/  MOV R2, R9 ;  /* 0x0000000900027202 */ /* 0x000fe40000000f00 */
[----:B------:R-:W-:-:S07]  /*1e140*/  MOV R15, 0x1e160 ;  /* 0x0001e160000f7802 */ /* 0x000fce0000000f00 */
[----:B-1----:R-:W-:Y:S05]  /*1e150*/  CALL.REL.NOINC `($__internal_0_$__cuda_sm20_rcp_rn_f32_slowpath) ;  /* 0x0000002c00307944 */ /* 0x002fea0003c00000 */
[----:B------:R-:W-:Y:S01]  /*1e160*/  IMAD.MOV.U32 R2, RZ, RZ, R0 ;  /* 0x000000ffff027224 */ /* 0x000fe200078e0000 */
[----:B------:R-:W-:Y:S06]  /*1e170*/  BRA `(.L_x_55) ;  /* 0x0000000000107947 */ /* 0x000fec0003800000 */
.L_x_54:
[----:B------:R-:W2:Y:S02]  /*1e180*/  MUFU.RCP R2, R9 ;  /* 0x0000000900027308 */ /* 0x000ea40000001000 */
[----:B--2---:R-:W-:-:S04]  /*1e190*/  FFMA R0, R9, R2, -1 ;  /* 0xbf80000009007423 */ /* 0x004fc80000000002 */
[----:B------:R-:W-:-:S04]  /*1e1a0*/  FADD.FTZ R3, -R0, -RZ ;  /* 0x800000ff00037221 */ /* 0x000fc80000010100 */
[----:B------:R-:W-:-:S07]  /*1e1b0*/  FFMA R2, R2, R3, R2 ;  /* 0x0000000302027223 */ /* 0x000fce0000000002 */
.L_x_55:
[----:B------:R-:W-:Y:S05]  /*1e1c0*/  BSYNC B1 ;  /* 0x0000000000017941 */ /* 0x000fea0003800000 */
.L_x_53:
[----:B------:R-:W-:Y:S01]  /*1e1d0*/  FSETP.GEU.AND P0, PT, |R9|, 1.175494350822287508e-38, PT ;  /* 0x008000000900780b */ /* 0x000fe20003f0e200 */
[----:B------:R-:W-:-:S12]  /*1e1e0*/  ULDC UR4, c[0x0][0x600] ;  /* 0x0001800000047ab9 */ /* 0x000fd80000000800 */
[----:B------:R-:W-:-:S04]  /*1e1f0*/  @!P0 FMUL R9, R9, 16777216 ;  /* 0x4b80000009098820 */ /* 0x000fc80000400000 */
[----:B------:R-:W2:Y:S02]  /*1e200*/  MUFU.LG2 R0, R9 ;  /* 0x0000000900007308 */ /* 0x000ea40000000c00 */
[----:B--2---:R-:W-:-:S04]  /*1e210*/  @!P0 FADD R0, R0, -24 ;  /* 0xc1c0000000008421 */ /* 0x004fc80000000000 */
[----:B------:R-:W-:-:S04]  /*1e220*/  FMUL R7, R0, 0.69314718246459960938 ;  /* 0x3f31721800077820 */ /* 0x000fc80000400000 */
[----:B------:R-:W-:-:S07]  /*1e230*/  FFMA R7, R6, UR4, R7 ;  /* 0x0000000406077c23 */ /* 0x000fce0008000007 */
.L_x_52:
[----:B------:R-:W-:Y:S05]  /*1e240*/  BSYNC B0 ;  /* 0x0000000000007941 */ /* 0x000fea0003800000 */
.L_x_51:
[----:B------:R-:W2:Y:S01]  /*1e250*/  LDL.LU R14, [R1] ;  /* 0x00000000010e7983 */ /* 0x000ea20000300800 */
[----:B------:R-:W-:-:S03]  /*1e260*/  ULDC UR4, c[0x0][0x608] ;  /* 0x0001820000047ab9 */ /* 0x000fc60000000800 */
[----:B------:R-:W3:Y:S04]  /*1e270*/  LDL.LU R13, [R1+0x4] ;  /* 0x00000400010d7983 */ /* 0x000ee80000300800 */
[----:B------:R-:W4:Y:S04]  /*1e280*/  LDL.LU R12, [R1+0x10] ;  /* 0x00001000010c7983 */ /* 0x000f280000300800 */
[----:B------:R-:W5:Y:S04]  /*1e290*/  LDL.LU R11, [R1+0x14] ;  /* 0x00001400010b7983 */ /* 0x000f680000300800 */
[----:B------:R-:W5:Y:S04]  /*1e2a0*/  LDL.LU R9, [R1+0x20] ;  /* 0x0000200001097983 */ /* 0x000f680000300800 */
[----:B------:R-:W5:Y:S04]  /*1e2b0*/  LDL.LU R6, [R1+0x24] ;  /* 0x0000240001067983 */ /* 0x000f680000300800 */
[----:B------:R-:W5:Y:S04]  /*1e2c0*/  LDL.LU R3, [R1+0x30] ;  /* 0x0000300001037983 */ /* 0x000f680000300800 */
[----:B------:R-:W5:Y:S01]  /*1e2d0*/  LDL.LU R0, [R1+0x34] ;  /* 0x0000340001007983 */ /* 0x000f620000300800 */
[----:B------:R-:W-:Y:S01]  /*1e2e0*/  FSETP.NE.AND P0, PT, R17, -R18, PT ;  /* 0x800000121100720b */ /* 0x000fe20003f05000 */
[----:B------:R-:W-:Y:S01]  /*1e2f0*/  FMUL R2, R2, UR4 ;  /* 0x0000000402027c20 */ /* 0x000fe20008400000 */
[----:B------:R-:W-:Y:S03]  /*1e300*/  BSSY B0, `(.L_x_56) ;  /* 0x0000050000007945 */ /* 0x000fe60003800000 */
        /* <DEDUP_REMOVED lines=48> */
[-C--:B--2---:R-:W-:Y:S01]  /*1e610*/  FMUL R16, R14, R2.reuse ;  /* 0x000000020e107220 */ /* 0x084fe20000400000 */
[-C--:B---3--:R-:W-:Y:S01]  /*1e620*/  FMUL R17, R13, R2.reuse ;  /* 0x000000020d117220 */ /* 0x088fe20000400000 */
[-C--:B----4-:R-:W-:Y:S01]  /*1e630*/  FMUL R18, R12, R2.reuse ;  /* 0x000000020c127220 */ /* 0x090fe20000400000 */
[-C--:B-----5:R-:W-:Y:S01]  /*1e640*/  FMUL R19, R11, R2.reuse ;  /* 0x000000020b137220 */ /* 0x0a0fe20000400000 */
[-C--:B------:R-:W-:Y:S01]  /*1e650*/  FMUL R22, R9, R2.reuse ;  /* 0x0000000209167220 */ /* 0x080fe20000400000 */
[-C--:B------:R-:W-:Y:S01]  /*1e660*/  FMUL R23, R6, R2.reuse ;  /* 0x0000000206177220 */ /* 0x080fe20000400000 */
[-C--:B------:R-:W-:Y:S01]  /*1e670*/  FMUL R24, R3, R2.reuse ;  /* 0x0000000203187220 */ /* 0x080fe20000400000 */
[----:B------:R-:W-:Y:S01]  /*1e680*/  FMUL R25, R0, R2 ;  /* 0x0000000200197220 */ /* 0x000fe20000400000 */
[----:B------:R-:W-:Y:S06]  /*1e690*/  @!P0 BRA `(.L_x_57) ;  /* 0x0000000000588947 */ /* 0x000fec0003800000 */
[----:B------:R-:W-:Y:S01]  /*1e6a0*/  IADD3 R0, R8, 0x1800000, RZ ;  /* 0x0180000008007810 */ /* 0x000fe20007ffe0ff */
[----:B------:R-:W-:Y:S03]  /*1e6b0*/  BSSY B1, `(.L_x_58) ;  /* 0x000000d000017945 */ /* 0x000fe60003800000 */
[----:B------:R-:W-:-:S04]  /*1e6c0*/  LOP3.LUT R0, R0, 0x7f800000, RZ, 0xc0, !PT ;  /* 0x7f80000000007812 */ /* 0x000fc800078ec0ff */
[----:B------:R-:W-:-:S13]  /*1e6d0*/  ISETP.GT.U32.AND P0, PT, R0, 0x1ffffff, PT ;  /* 0x01ffffff0000780c */ /* 0x000fda0003f04070 */
[----:B------:R-:W-:Y:S05]  /*1e6e0*/  @P0 BRA `(.L_x_59) ;  /* 0x0000000000140947 */ /* 0x000fea0003800000 */
[----:B------:R-:W-:Y:S01]  /*1e6f0*/  IMAD.MOV.U32 R2, RZ, RZ, R8 ;  /* 0x000000ffff027224 */ /* 0x000fe200078e0008 */
[----:B------:R-:W-:-:S07]  /*1e700*/  MOV R15, 0x1e720 ;  /* 0x0001e720000f7802 */ /* 0x000fce0000000f00 */
[----:B-1----:R-:W-:Y:S05]  /*1e710*/  CALL.REL.NOINC `($__internal_0_$__cuda_sm20_rcp_rn_f32_slowpath) ;  /* 0x0000002400c07944 */ /* 0x002fea0003c00000 */
[----:B------:R-:W-:Y:S01]  /*1e720*/  MOV R10, R0 ;  /* 0x00000000000a7202 */ /* 0x000fe20000000f00 */
[----:B------:R-:W-:Y:S06]  /*1e730*/  BRA `(.L_x_60) ;  /* 0x0000000000107947 */ /* 0x000fec0003800000 */
.L_x_59:
[----:B------:R-:W2:Y:S02]  /*1e740*/  MUFU.RCP R3, R8 ;  /* 0x0000000800037308 */ /* 0x000ea40000001000 */
[----:B--2---:R-:W-:-:S04]  /*1e750*/  FFMA R0, R8, R3, -1 ;  /* 0xbf80000008007423 */ /* 0x004fc80000000003 */
[----:B------:R-:W-:-:S04]  /*1e760*/  FADD.FTZ R0, -R0, -RZ ;  /* 0x800000ff00007221 */ /* 0x000fc80000010100 */
[----:B------:R-:W-:-:S07]  /*1e770*/  FFMA R10, R3, R0, R3 ;  /* 0x00000000030a7223 */ /* 0x000fce0000000003 */
.L_x_60:
[----:B------:R-:W-:Y:S05]  /*1e780*/  BSYNC B1 ;  /* 0x0000000000017941 */ /* 0x000fea0003800000 */
.L_x_58:
[----:B------:R-:W-:Y:S01]  /*1e790*/  FSETP.GEU.AND P0, PT, |R8|, 1.175494350822287508e-38, PT ;  /* 0x008000000800780b */ /* 0x000fe20003f0e200 */
[----:B------:R-:W-:-:S12]  /*1e7a0*/  ULDC UR4, c[0x0][0x600] ;  /* 0x0001800000047ab9 */ /* 0x000fd80000000800 */
[----:B------:R-:W-:-:S04]  /*1e7b0*/  @!P0 FMUL R8, R8, 16777216 ;  /* 0x4b80000008088820 */ /* 0x000fc80000400000 */
[----:B------:R-:W2:Y:S02]  /*1e7c0*/  MUFU.LG2 R0, R8 ;  /* 0x0000000800007308 */ /* 0x000ea40000000c00 */
[----:B--2---:R-:W-:-:S04]  /*1e7d0*/  @!P0 FADD R0, R0, -24 ;  /* 0xc1c0000000008421 */ /* 0x004fc80000000000 */
[----:B------:R-:W-:-:S04]  /*1e7e0*/  FMUL R5, R0, 0.69314718246459960938 ;  /* 0x3f31721800057820 */ /* 0x000fc80000400000 */
[----:B------:R-:W-:-:S07]  /*1e7f0*/  FFMA R5, R4, UR4, R5 ;  /* 0x0000000404057c23 */ /* 0x000fce0008000005 */
.L_x_57:
[----:B------:R-:W-:Y:S05]  /*1e800*/  BSYNC B0 ;  /* 0x0000000000007941 */ /* 0x000fea0003800000 */
.L_x_56:
[----:B------:R-:W2:Y:S01]  /*1e810*/  LDL.LU R11, [R1+0x8] ;  /* 0x00000800010b7983 */ /* 0x000ea20000300800 */
        /* <DEDUP_REMOVED lines=8> */
[----:B------:R-:W-:Y:S01]  /*1e8a0*/  FMUL R10, R10, UR4 ;  /* 0x000000040a0a7c20 */ /* 0x000fe20008400000 */
[----:B------:R-:W-:Y:S01]  /*1e8b0*/  ULDC.64 UR8, c[0x0][0x208] ;  /* 0x0000820000087ab9 */ /* 0x000fe20000000a00 */
[----:B------:R-:W-:Y:S01]  /*1e8c0*/  BSSY B0, `(.L_x_61) ;  /* 0x0000043000007945 */ /* 0x000fe20003800000 */
[----:B------:R-:W1:Y:S01]  /*1e8d0*/  S2R R33, SR_TID.X ;  /* 0x0000000000217919 */ /* 0x000e620000002100 */
        /* <DEDUP_REMOVED lines=31> */
[----:B-1----:R-:W-:Y:S01]  /*1ead0*/  LOP3.LUT P0, RZ, R33, 0x3, RZ, 0xc0, !PT ;  /* 0x0000000321ff7812 */ /* 0x002fe2000780c0ff */
[----:B------:R-:W-:Y:S01]  /*1eae0*/  FMUL R30, R199, R10 ;  /* 0x0000000ac71e7220 */ /* 0x000fe20000400000 */
[----:B------:R-:W-:-:S04]  /*1eaf0*/  LOP3.LUT R29, R33, 0x7f, RZ, 0xc0, !PT ;  /* 0x0000007f211d7812 */ /* 0x000fc800078ec0ff */
[----:B------:R-:W-:Y:S01]  /*1eb00*/  SHF.R.U32.HI R31, RZ, 0x5, R29 ;  /* 0x00000005ff1f7819 */ /* 0x000fe2000001161d */
        /* <DEDUP_REMOVED lines=8> */
[----:B------:R-:W-:Y:S06]  /*1eb90*/  @P0 BRA `(.L_x_62) ;  /* 0x0000000000540947 */ /* 0x000fec0003800000 */
[----:B------:R-:W1:Y:S01]  /*1eba0*/  S2UR UR4, SR_CTAID.X ;  /* 0x00000000000479c3 */ /* 0x000e620000002500 */
[----:B------:R-:W-:Y:S01]  /*1ebb0*/  SHF.R.U32.HI R0, RZ, 0x2, R33 ;  /* 0x00000002ff007819 */ /* 0x000fe20000011621 */
[----:B------:R-:W-:-:S03]  /*1ebc0*/  IMAD.SHL.U32 R3, R31, 0x10, RZ ;  /* 0x000000101f037824 */ /* 0x000fc600078e00ff */
[----:B------:R-:W-:-:S04]  /*1ebd0*/  LOP3.LUT R0, R0, 0x7, RZ, 0xc0, !PT ;  /* 0x0000000700007812 */ /* 0x000fc800078ec0ff */
[----:B------:R-:W-:Y:S01]  /*1ebe0*/  LOP3.LUT R0, R3, 0xfffffff0, R0, 0xe2, !PT ;  /* 0xfffffff003007812 */ /* 0x000fe200078ee200 */
[----:B-1----:R-:W-:-:S03]  /*1ebf0*/  USHF.L.U32 UR6, UR4, 0x6, URZ ;  /* 0x0000000604067899 */ /* 0x002fc6000800063f */
[----:B------:R-:W-:Y:S02]  /*1ec00*/  ULDC.64 UR4, c[0x0][0x688] ;  /* 0x0001a20000047ab9 */ /* 0x000fe40000000a00 */
[----:B------:R-:W-:Y:S02]  /*1ec10*/  UIMAD UR4, UR36, UR4, UR6 ;  /* 0x00000004240472a4 */ /* 0x000fe4000f8e0206 */
[----:B------:R-:W-:Y:S02]  /*1ec20*/  LOP3.LUT R2, R0, UR6, RZ, 0xfc, !PT ;  /* 0x0000000600027c12 */ /* 0x000fe4000f8efcff */
[----:B------:R-:W-:Y:S02]  /*1ec30*/  UIMAD UR4, UR37, UR5, UR4 ;  /* 0x00000005250472a4 */ /* 0x000fe4000f8e0204 */
[C---:B------:R-:W-:Y:S01]  /*1ec40*/  IADD3 R3, R2.reuse, 0x8, RZ ;  /* 0x0000000802037810 */ /* 0x040fe20007ffe0ff */
[----:B------:R-:W-:Y:S02]  /*1ec50*/  ULDC UR5, c[0x0][0x288] ;  /* 0x0000a20000057ab9 */ /* 0x000fe40000000800 */
[----:B------:R-:W-:-:S02]  /*1ec60*/  ISETP.GE.U32.AND P0, PT, R2, UR5, PT ;  /* 0x0000000502007c0c */ /* 0x000fc4000bf06070 */
[----:B------:R-:W-:Y:S02]  /*1ec70*/  IADD3 R0, P2, R0, UR4, RZ ;  /* 0x0000000400007c10 */ /* 0x000fe4000ff5e0ff */
[----:B------:R-:W-:Y:S01]  /*1ec80*/  ISETP.GE.U32.AND P1, PT, R3, UR5, PT ;  /* 0x0000000503007c0c */ /* 0x000fe2000bf26070 */
[----:B------:R-:W-:Y:S02]  /*1ec90*/  ULDC.64 UR4, c[0x0][0x680] ;  /* 0x0001a00000047ab9 */ /* 0x000fe40000000a00 */
[----:B------:R-:W-:Y:S01]  /*1eca0*/  IMAD.X R3, RZ, RZ, RZ, P2 ;  /* 0x000000ffff037224 */ /* 0x000fe200010e06ff */
[----:B------:R-:W-:-:S04]  /*1ecb0*/  LEA R2, P2, R0, UR4, 0x2 ;  /* 0x0000000400027c11 */ /* 0x000fc8000f8410ff */
[----:B------:R-:W-:-:S05]  /*1ecc0*/  LEA.HI.X R3, R0, UR5, R3, 0x2, P2 ;  /* 0x0000000500037c11 */ /* 0x000fca00090f1403 */
[----:B------:R1:W-:Y:S04]  /*1ecd0*/  @!P0 STG.E desc[UR8][R2.64], R7 ;  /* 0x0000000702008986 */ /* 0x0003e8000c101908 */
[----:B------:R1:W-:Y:S02]  /*1ece0*/  @!P1 STG.E desc[UR8][R2.64+0x20], R5 ;  /* 0x0000200502009986 */ /* 0x0003e4000c101908 */
.L_x_62:
[----:B------:R-:W-:Y:S05]  /*1ecf0*/  BSYNC B0 ;  /* 0x0000000000007941 */ /* 0x000fea0003800000 */
.L_x_61:
[----:B------:R-:W-:Y:S01]  /*1ed00*/  ULDC.64 UR4, c[0x0][0x730] ;  /* 0x0001cc0000047ab9 */ /* 0x000fe20000000a00 */
[-C--:B------:R-:W-:Y:S01]  /*1ed10*/  FMUL R170, R170, R10.reuse ;  /* 0x0000000aaaaa7220 */ /* 0x080fe20000400000 */
[----:B------:R-:W-:Y:S01]  /*1ed20*/  ISETP.NE.U32.AND P0, PT, RZ, UR4, PT ;  /* 0x00000004ff007c0c */ /* 0x000fe2000bf05070 */
[-C--:B------:R-:W-:Y:S01]  /*1ed30*/  FMUL R44, R171, R10.reuse ;  /* 0x0000000aab2c7220 */ /* 0x080fe20000400000 */
[-C--:B------:R-:W-:Y:S01]  /*1ed40*/  FMUL R174, R174, R10.reuse ;  /* 0x0000000aaeae7220 */ /* 0x080fe20000400000 */
[-C--:B------:R-:W-:Y:S01]  /*1ed50*/  FMUL R42, R175, R10.reuse ;  /* 0x0000000aaf2a7220 */ /* 0x080fe20000400000 */
[----:B------:R-:W-:Y:S01]  /*1ed60*/  ISETP.NE.AND.EX P0, PT, RZ, UR5, PT, P0 ;  /* 0x00000005ff007c0c */ /* 0x000fe2000bf05300 */
        /* <DEDUP_REMOVED lines=12> */
[----:B------:R-:W-:Y:S06]  /*1ee30*/  @P0 BRA `(.L_x_63) ;  /* 0x0000000000200947 */ /* 0x000fec0003800000 */
[----:B------:R-:W-:Y:S02]  /*1ee40*/  ULDC.64 UR4, c[0x0][0x728] ;  /* 0x0001ca0000047ab9 */ /* 0x000fe40000000a00 */
[----:B------:R-:W-:-:S04]  /*1ee50*/  ISETP.NE.U32.AND P0, PT, RZ, UR4, PT ;  /* 0x00000004ff007c0c */ /* 0x000fc8000bf05070 */
[----:B------:R-:W-:-:S13]  /*1ee60*/  ISETP.NE.AND.EX P0, PT, RZ, UR5, PT, P0 ;  /* 0x00000005ff007c0c */ /* 0x000fda000bf05300 */
[----:B------:R-:W-:Y:S05]  /*1ee70*/  @!P0 BRA `(.L_x_64) ;  /* 0x00000000000c8947 */ /* 0x000fea0003800000 */
[----:B-1----:R-:W1:Y:S02]  /*1ee80*/  LDC.64 R2, c[0x0][0x728] ;  /* 0x0001ca00ff027b82 */ /* 0x002e640000000a00 */
[----:B-1----:R3:W5:Y:S01]  /*1ee90*/  LDG.E R27, desc[UR8][R2.64] ;  /* 0x00000008021b7981 */ /* 0x002762000c1e1900 */
[----:B------:R-:W-:Y:S05]  /*1eea0*/  BRA `(.L_x_63) ;  /* 0x0000000000047947 */ /* 0x000fea0003800000 */
.L_x_64:
[----:B------:R-:W2:Y:S02]  /*1eeb0*/  LDC R27, c[0x0][0x720] ;  /* 0x0001c800ff1b7b82 */ /* 0x000ea40000000800 */
.L_x_63:
[----:B------:R-:W-:-:S04]  /*1eec0*/  MOV R0, RZ ;  /* 0x000000ff00007202 */ /* 0x000fc80000000f00 */
[----:B------:R-:W-:-:S13]  /*1eed0*/  LOP3.LUT P0, RZ, R0, 0x1bf, RZ, 0xc0, !PT ;  /* 0x000001bf00ff7812 */ /* 0x000fda000780c0ff */
[----:B------:R-:W-:Y:S05]  /*1eee0*/  @!P0 BRA `(.L_x_65) ;  /* 0x0000000000408947 */ /* 0x000fea0003800000 */
[----:B-1-3--:R-:W-:Y:S01]  /*1eef0*/  MOV R2, 0x0 ;  /* 0x0000000000027802 */ /* 0x00afe20000000f00 */
[----:B------:R-:W-:Y:S01]  /*1ef00*/  ULDC.64 UR4, c[0x4][0x70] ;  /* 0x01001c0000047ab9 */ /* 0x000fe20000000a00 */
[----:B------:R-:W-:Y:S01]  /*1ef10*/  ULDC.64 UR6, c[0x4][0x8] ;  /* 0x0100020000067ab9 */ /* 0x000fe20000000a00 */
[----:B------:R-:W-:Y:S01]  /*1ef20*/  MOV R4, UR4 ;  /* 0x0000000400047c02 */ /* 0x000fe20008000f00 */
[----:B------:R-:W-:Y:S01]  /*1ef30*/  IMAD.U32 R5, RZ, RZ, UR5 ;  /* 0x00000005ff057e24 */ /* 0x000fe2000f8e00ff */
[----:B------:R-:W-:Y:S01]  /*1ef40*/  ULDC.64 UR4, c[0x4][0x78] ;  /* 0x01001e0000047ab9 */ /* 0x000fe20000000a00 */
[----:B------:R-:W1:Y:S01]  /*1ef50*/  LDC.64 R2, c[0x4][R2] ;  /* 0x0100000002027b82 */ /* 0x000e620000000a00 */
[----:B------:R-:W-:Y:S01]  /*1ef60*/  MOV R6, UR4 ;  /* 0x0000000400067c02 */ /* 0x000fe20008000f00 */
[----:B------:R-:W-:Y:S01]  /*1ef70*/  IMAD.U32 R7, RZ, RZ, UR5 ;  /* 0x00000005ff077e24 */ /* 0x000fe2000f8e00ff */
[----:B------:R-:W-:Y:S01]  /*1ef80*/  MOV R10, UR6 ;  /* 0x00000006000a7c02 */ /* 0x000fe20008000f00 */
[----:B------:R-:W-:Y:S01]  /*1ef90*/  IMAD.MOV.U32 R8, RZ, RZ, 0x70 ;  /* 0x00000070ff087424 */ /* 0x000fe200078e00ff */
[----:B------:R-:W-:-:S02]  /*1efa0*/  MOV R11, UR7 ;  /* 0x00000007000b7c02 */ /* 0x000fc40008000f00 */
[----:B------:R-:W-:Y:S02]  /*1efb0*/  MOV R12, 0x1 ;  /* 0x00000001000c7802 */ /* 0x000fe40000000f00 */
[----:B------:R-:W-:-:S07]  /*1efc0*/  MOV R13, RZ ;  /* 0x000000ff000d7202 */ /* 0x000fce0000000f00 */
[----:B------:R-:W-:-:S07]  /*1efd0*/  LEPC R20, `(.L_x_65) ;  /* 0x000000001014794e */ /* 0x000fce0000000000 */
[----:B-12--5:R-:W-:Y:S05]  /*1efe0*/  CALL.ABS.NOINC R2 ;  /* 0x0000000002007343 */ /* 0x026fea0003c00000 */
.L_x_65:
[----:B------:R-:W4:Y:S01]  /*1eff0*/  S2R R69, SR_CgaCtaId ;  /* 0x0000000000457919 */ /* 0x000f220000008800 */
[----:B------:R-:W-:-:S04]  /*1f000*/  MOV R67, 0x400 ;  /* 0x0000040000437802 */ /* 0x000fc80000000f00 */
[----:B----4-:R-:W-:-:S04]  /*1f010*/  LEA R67, R69, R67, 0x18 ;  /* 0x0000004345437211 */ /* 0x010fc800078ec0ff */
[----:B------:R-:W-:-:S13]  /*1f020*/  LOP3.LUT P0, RZ, R67, 0x1bf, RZ, 0xc0, !PT ;  /* 0x000001bf43ff7812 */ /* 0x000fda000780c0ff */
[----:B------:R-:W-:Y:S05]  /*1f030*/  @!P0 BRA `(.L_x_66) ;  /* 0x0000000000408947 */ /* 0x000fea0003800000 */
[----:B-1-3--:R-:W-:Y:S01]  /*1f040*/  MOV R2, 0x0 ;  /* 0x0000000000027802 */ /* 0x00afe20000000f00 */
[----:B------:R-:W-:Y:S01]  /*1f050*/  ULDC.64 UR4, c[0x4][0x70] ;  /* 0x01001c0000047ab9 */ /* 0x000fe20000000a00 */
[----:B------:R-:W-:Y:S01]  /*1f060*/  ULDC.64 UR6, c[0x4][0x78] ;  /* 0x01001e0000067ab9 */ /* 0x000fe20000000a00 */
[----:B------:R-:W-:Y:S01]  /*1f070*/  IMAD.U32 R4, RZ, RZ, UR4 ;  /* 0x00000004ff047e24 */ /* 0x000fe2000f8e00ff */
[----:B------:R-:W-:Y:S01]  /*1f080*/  MOV R5, UR5 ;  /* 0x0000000500057c02 */ /* 0x000fe20008000f00 */
        /* <DEDUP_REMOVED lines=11> */
.L_x_66:
[----:B------:R-:W-:Y:S01]  /*1f140*/  ULDC.64 UR4, c[0x0][0x730] ;  /* 0x0001cc0000047ab9 */ /* 0x000fe20000000a00 */
[----:B------:R-:W-:Y:S01]  /*1f150*/  IMAD.SHL.U32 R0, R33, 0x20, RZ ;  /* 0x0000002021007824 */ /* 0x000fe200078e00ff */
[----:B------:R-:W-:Y:S01]  /*1f160*/  ISETP.NE.U32.AND P0, PT, RZ, UR4, PT ;  /* 0x00000004ff007c0c */ /* 0x000fe2000bf05070 */
[----:B------:R-:W-:Y:S01]  /*1f170*/  VIADD R29, R29, 0x1f ;  /* 0x0000001f1d1d7836 */ /* 0x000fe20000000000 */
[----:B-1-3--:R-:W-:Y:S02]  /*1f180*/  SHF.R.U32.HI R3, RZ, 0x1, R33 ;  /* 0x00000001ff037819 */ /* 0x00afe40000011621 */
[----:B------:R-:W-:Y:S02]  /*1f190*/  ISETP.NE.AND.EX P0, PT, RZ, UR5, PT, P0 ;  /* 0x00000005ff007c0c */ /* 0x000fe4000bf05300 */
[C---:B------:R-:W-:Y:S02]  /*1f1a0*/  LOP3.LUT R2, R0.reuse, 0xc0, RZ, 0xc0, !PT ;  /* 0x000000c000027812 */ /* 0x040fe400078ec0ff */
[----:B------:R-:W-:-:S02]  /*1f1b0*/  LOP3.LUT R4, R0, 0x20, RZ, 0xc0, !PT ;  /* 0x0000002000047812 */ /* 0x000fc400078ec0ff */
[----:B------:R-:W-:Y:S02]  /*1f1c0*/  LOP3.LUT R2, R2, 0x8, R3, 0xf8, !PT ;  /* 0x0000000802027812 */ /* 0x000fe400078ef803 */
[----:B------:R-:W-:Y:S02]  /*1f1d0*/  SHF.L.U32 R3, R33, 0x2, RZ ;  /* 0x0000000221037819 */ /* 0x000fe400000006ff */
[----:B------:R-:W-:Y:S02]  /*1f1e0*/  ISETP.GT.U32.AND P1, PT, R29, 0x3e, PT ;  /* 0x0000003e1d00780c */ /* 0x000fe40003f24070 */
[----:B------:R-:W-:Y:S01]  /*1f1f0*/  LEA R4, R31, R4, 0x9 ;  /* 0x000000041f047211 */ /* 0x000fe200078e48ff */
[----:B--2--5:R-:W1:Y:S01]  /*1f200*/  @P0 LDC R27, c[0x0][0x720] ;  /* 0x0001c800ff1b0b82 */ /* 0x024e620000000800 */
[----:B------:R-:W-:Y:S02]  /*1f210*/  LOP3.LUT R3, R2, 0x18, R3, 0x78, !PT ;  /* 0x0000001802037812 */ /* 0x000fe400078e7803 */
[----:B------:R-:W-:-:S02]  /*1f220*/  LOP3.LUT R0, R0, 0x100, RZ, 0xc0, !PT ;  /* 0x0000010000007812 */ /* 0x000fc400078ec0ff */
[----:B------:R-:W-:Y:S02]  /*1f230*/  LOP3.LUT P0, RZ, R33, 0x4, RZ, 0xc0, !PT ;  /* 0x0000000421ff7812 */ /* 0x000fe4000780c0ff */
[----:B------:R-:W-:-:S04]  /*1f240*/  IADD3 R0, R3, R4, R0 ;  /* 0x0000000403007210 */ /* 0x000fc80007ffe000 */
[----:B------:R-:W-:Y:S01]  /*1f250*/  LEA R3, R0, R67, 0x1 ;  /* 0x0000004300037211 */ /* 0x000fe200078e08ff */
[-C--:B-1----:R-:W-:Y:S01]  /*1f260*/  FMUL R5, R54, R27.reuse ;  /* 0x0000001b36057220 */ /* 0x082fe20000400000 */
        /* <DEDUP_REMOVED lines=15> */
[----:B------:R-:W-:Y:S01]  /*1f360*/  F2FP.F16.F32.PACK_AB R5, R2, R5 ;  /* 0x000000050205723e */ /* 0x000fe200000000ff */
[-C--:B------:R-:W-:Y:S01]  /*1f370*/  FMUL R233, R233, R27.reuse ;  /* 0x0000001be9e97220 */ /* 0x080fe20000400000 */
[----:B------:R-:W-:Y:S01]  /*1f380*/  MOV R2, 0x10 ;  /* 0x0000001000027802 */ /* 0x000fe20000000f00 */
[-C--:B------:R-:W-:Y:S01]  /*1f390*/  FMUL R232, R232, R27.reuse ;  /* 0x0000001be8e87220 */ /* 0x080fe20000400000 */
[----:B------:R-:W-:Y:S01]  /*1f3a0*/  F2FP.F16.F32.PACK_AB R4, R17, R4 ;  /* 0x000000041104723e */ /* 0x000fe200000000ff */
[----:B------:R-:W-:Y:S01]  /*1f3b0*/  FMUL R13, R70, R27 ;  /* 0x0000001b460d7220 */ /* 0x000fe20000400000 */
[----:B------:R-:W-:Y:S01]  /*1f3c0*/  F2FP.F16.F32.PACK_AB R7, R8, R7 ;  /* 0x000000070807723e */ /* 0x000fe200000000ff */
[----:B------:R-:W-:Y:S01]  /*1f3d0*/  FMUL R14, R234, R27 ;  /* 0x0000001bea0e7220 */ /* 0x000fe20000400000 */
[----:B------:R-:W-:Y:S01]  /*1f3e0*/  F2FP.F16.F32.PACK_AB R9, R10, R9 ;  /* 0x000000090a09723e */ /* 0x000fe200000000ff */
        /* <DEDUP_REMOVED lines=93> */
[----:B------:R-:W-:Y:S01]  /*1f9c0*/  VIADD R17, R3, 0x1000 ;  /* 0x0000100003117836 */ /* 0x000fe20000000000 */
[----:B------:R-:W-:-:S02]  /*1f9d0*/  F2FP.F16.F32.PACK_AB R8, R23, R22 ;  /* 0x000000161708723e */ /* 0x000fc400000000ff */
[----:B------:R-:W-:Y:S02]  /*1f9e0*/  F2FP.F16.F32.PACK_AB R10, R25, R24 ;  /* 0x00000018190a723e */ /* 0x000fe400000000ff */
[----:B------:R-:W-:Y:S02]  /*1f9f0*/  F2FP.F16.F32.PACK_AB R11, R12, R11 ;  /* 0x0000000b0c0b723e */ /* 0x000fe400000000ff */
[----:B------:R-:W-:Y:S01]  /*1fa00*/  SEL R0, R2, 0xfffffff0, !P0 ;  /* 0xfffffff002007807 */ /* 0x000fe20004000000 */
[----:B------:R-:W-:Y:S06]  /*1fa10*/  @P1 BRA `(.L_x_67) ;  /* 0x0000000000041947 */ /* 0x000fec0003800000 */
[----:B------:R-:W-:-:S04]  /*1fa20*/  DEPBAR.LE SB0, 0x1 ;  /* 0x000080400000791a */ /* 0x000fc80000000000 */
.L_x_67:
[----:B------:R-:W-:Y:S05]  /*1fa30*/  WARPSYNC.ALL ;  /* 0x0000000000007948 */ /* 0x000fea0003800000 */
[----:B------:R-:W-:Y:S01]  /*1fa40*/  BAR.SYNC.DEFER_BLOCKING 0x1, 0x80 ;  /* 0x0042000000007b1d */ /* 0x000fe20000010000 */
[C---:B------:R-:W-:Y:S02]  /*1fa50*/  LEA R2, R0.reuse, R17, 0x1 ;  /* 0x0000001100027211 */ /* 0x040fe400078e08ff */
[----:B------:R-:W-:Y:S02]  /*1fa60*/  LEA R0, R0, R3, 0x1 ;  /* 0x0000000300007211 */ /* 0x000fe400078e08ff */
[----:B------:R-:W-:Y:S01]  /*1fa70*/  F2FP.F16.F32.PACK_AB R13, R13, R14 ;  /* 0x0000000e0d0d723e */ /* 0x000fe200000000ff */
[----:B------:R-:W-:Y:S01]  /*1fa80*/  BSSY B0, `(.L_x_68) ;  /* 0x000001e000007945 */ /* 0x000fe20003800000 */
[----:B------:R-:W-:-:S02]  /*1fa90*/  F2FP.F16.F32.PACK_AB R15, R15, R16 ;  /* 0x000000100f0f723e */ /* 0x000fc400000000ff */
[----:B------:R-:W-:Y:S02]  /*1faa0*/  F2FP.F16.F32.PACK_AB R17, R18, R21 ;  /* 0x000000151211723e */ /* 0x000fe400000000ff */
[----:B------:R-:W-:Y:S02]  /*1fab0*/  F2FP.F16.F32.PACK_AB R12, R233, R232 ;  /* 0x000000e8e90c723e */ /* 0x000fe400000000ff */
[----:B------:R-:W-:Y:S02]  /*1fac0*/  F2FP.F16.F32.PACK_AB R14, R237, R236 ;  /* 0x000000eced0e723e */ /* 0x000fe400000000ff */
[----:B------:R-:W-:Y:S02]  /*1fad0*/  F2FP.F16.F32.PACK_AB R16, R241, R240 ;  /* 0x000000f0f110723e */ /* 0x000fe400000000ff */
[----:B------:R-:W-:Y:S02]  /*1fae0*/  F2FP.F16.F32.PACK_AB R18, R245, R244 ;  /* 0x000000f4f512723e */ /* 0x000fe400000000ff */
[----:B------:R-:W-:Y:S01]  /*1faf0*/  F2FP.F16.F32.PACK_AB R19, R20, R29 ;  /* 0x0000001d1413723e */ /* 0x000fe200000000ff */
[----:B------:R1:W-:Y:S04]  /*1fb00*/  STSM.16.M88.4 [R3], R4 ;  /* 0x0000000403007844 */ /* 0x0003e80000000200 */
[----:B------:R1:W-:Y:S01]  /*1fb10*/  STSM.16.M88.4 [R0], R8 ;  /* 0x0000000800007844 */ /* 0x0003e20000000200 */
[----:B------:R-:W-:Y:S01]  /*1fb20*/  @!PT LDS RZ, [RZ] ;  /* 0x00000000fffff984 */ /* 0x000fe20000000800 */
[----:B------:R-:W-:Y:S01]  /*1fb30*/  @!PT LDS RZ, [RZ] ;  /* 0x00000000fffff984 */ /* 0x000fe20000000800 */
[----:B------:R-:W-:Y:S01]  /*1fb40*/  @!PT LDS RZ, [RZ] ;  /* 0x00000000fffff984 */ /* 0x000fe20000000800 */
[----:B------:R-:W-:Y:S01]  /*1fb50*/  @!PT LDS RZ, [RZ] ;  /* 0x00000000fffff984 */ /* 0x000fe20000000800 */
[----:B------:R2:W-:Y:S06]  /*1fb60*/  MEMBAR.ALL.CTA ;  /* 0x0000000000007992 */ /* 0x0005ec0000008000 */
[----:B--2---:R-:W2:Y:S02]  /*1fb70*/  FENCE.VIEW.ASYNC.S ;  /* 0x00000000000073c6 */ /* 0x004ea40000000000 */
[----:B--2---:R-:W-:Y:S06]  /*1fb80*/  BAR.SYNC.DEFER_BLOCKING 0x1, 0x80 ;  /* 0x0042000000007b1d */ /* 0x004fec0000010000 */
[----:B------:R-:W-:Y:S05]  /*1fb90*/  @P1 BRA `(.L_x_69) ;  /* 0x0000000000301947 */ /* 0x000fea0003800000 */
[----:B------:R-:W2:Y:S01]  /*1fba0*/  S2UR UR10, SR_CTAID.X ;  /* 0x00000000000a79c3 */ /* 0x000ea20000002500 */
[----:B------:R-:W-:Y:S01]  /*1fbb0*/  ULDC.64 UR4, c[0x0][0x198] ;  /* 0x0000660000047ab9 */ /* 0x000fe20000000a00 */
[----:B------:R-:W-:Y:S01]  /*1fbc0*/  R2UR UR8, R67 ;  /* 0x00000000430872ca */ /* 0x000fe200000e0000 */
[----:B------:R-:W-:Y:S01]  /*1fbd0*/  UIADD3 UR4, UP0, UR4, 0x670, URZ ;  /* 0x0000067004047890 */ /* 0x000fe2000ff1e03f */
[----:B------:R-:W-:Y:S01]  /*1fbe0*/  UMOV UR9, URZ ;  /* 0x0000003f00097c82 */ /* 0x000fe20008000000 */
[----:B------:R-:W-:Y:S02]  /*1fbf0*/  UMOV UR11, UR36 ;  /* 0x00000024000b7c82 */ /* 0x000fe40008000000 */
[----:B------:R-:W-:Y:S01]  /*1fc00*/  UIADD3.X UR5, URZ, UR5, URZ, UP0, !UPT ;  /* 0x000000053f057290 */ /* 0x000fe200087fe43f */
[----:B------:R-:W-:Y:S01]  /*1fc10*/  UMOV UR12, UR37 ;  /* 0x00000025000c7c82 */ /* 0x000fe20008000000 */
[----:B--2---:R-:W-:-:S09]  /*1fc20*/  USHF.L.U32 UR10, UR10, 0x6, URZ ;  /* 0x000000060a0a7899 */ /* 0x004fd2000800063f */
[----:B------:R2:W-:Y:S01]  /*1fc30*/  UTMASTG.4D [UR8], [UR4] ;  /* 0x00000008040073b5 */ /* 0x0005e20008018000 */
[----:B------:R0:W-:Y:S01]  /*1fc40*/  UTMACMDFLUSH ;  /* 0x00000000000079b7 */ /* 0x0001e20000000000 */
[----:B--2---:R-:W-:-:S04]  /*1fc50*/  DEPBAR.LE SB0, 0x1 ;  /* 0x000080400000791a */ /* 0x004fc80000000000 */
.L_x_69:
[----:B------:R-:W-:Y:S05]  /*1fc60*/  BSYNC B0 ;  /* 0x0000000000007941 */ /* 0x000fea0003800000 */
.L_x_68:
[----:B------:R-:W-:Y:S01]  /*1fc70*/  BAR.SYNC.DEFER_BLOCKING 0x1, 0x80 ;  /* 0x0042000000007b1d */ /* 0x000fe20000010000 */
[----:B-1----:R-:W-:Y:S02]  /*1fc80*/  F2FP.F16.F32.PACK_AB R4, R217, R216 ;  /* 0x000000d8d904723e */ /* 0x002fe400000000ff */
[----:B------:R-:W-:Y:S02]  /*1fc90*/  F2FP.F16.F32.PACK_AB R5, R31, R54 ;  /* 0x000000361f05723e */ /* 0x000fe400000000ff */
[----:B------:R-:W-:Y:S01]  /*1fca0*/  F2FP.F16.F32.PACK_AB R6, R221, R220 ;  /* 0x000000dcdd06723e */ /* 0x000fe200000000ff */
[----:B------:R-:W-:Y:S01]  /*1fcb0*/  BSSY B0, `(.L_x_70) ;  /* 0x000001d000007945 */ /* 0x000fe20003800000 */
[----:B------:R-:W-:Y:S02]  /*1fcc0*/  F2FP.F16.F32.PACK_AB R7, R33, R56 ;  /* 0x000000382107723e */ /* 0x000fe400000000ff */
[----:B------:R-:W-:Y:S02]  /*1fcd0*/  F2FP.F16.F32.PACK_AB R8, R225, R224 ;  /* 0x000000e0e108723e */ /* 0x000fe400000000ff */
[----:B------:R-:W-:-:S02]  /*1fce0*/  F2FP.F16.F32.PACK_AB R9, R35, R58 ;  /* 0x0000003a2309723e */ /* 0x000fc400000000ff */
[----:B------:R-:W-:Y:S02]  /*1fcf0*/  F2FP.F16.F32.PACK_AB R10, R229, R228 ;  /* 0x000000e4e50a723e */ /* 0x000fe400000000ff */
[----:B------:R-:W-:Y:S01]  /*1fd00*/  F2FP.F16.F32.PACK_AB R11, R37, R230 ;  /* 0x000000e6250b723e */ /* 0x000fe200000000ff */
[----:B------:R1:W-:Y:S04]  /*1fd10*/  STSM.16.M88.4 [R3+0x1000], R12 ;  /* 0x0010000c03007844 */ /* 0x0003e80000000200 */
[----:B------:R1:W-:Y:S01]  /*1fd20*/  STSM.16.M88.4 [R0+0x1000], R16 ;  /* 0x0010001000007844 */ /* 0x0003e20000000200 */
        /* <DEDUP_REMOVED lines=9> */
[----:B------:R-:W-:Y:S01]  /*1fdc0*/  R2UR UR8, R67 ;  /* 0x00000000430872ca */ /* 0x000fe200000e0000 */
[----:B------:R-:W-:Y:S01]  /*1fdd0*/  ULDC.64 UR4, c[0x0][0x198] ;  /* 0x0000660000047ab9 */ /* 0x000fe20000000a00 */
[----:B------:R-:W-:Y:S01]  /*1fde0*/  UMOV UR9, 0x20 ;  /* 0x0000002000097882 */ /* 0x000fe20000000000 */
[----:B------:R-:W-:Y:S01]  /*1fdf0*/  UIADD3 UR4, UP0, UR4, 0x670, URZ ;  /* 0x0000067004047890 */ /* 0x000fe2000ff1e03f */
[----:B------:R-:W-:Y:S01]  /*1fe00*/  UMOV UR11, UR36 ;  /* 0x00000024000b7c82 */ /* 0x000fe20008000000 */
[----:B------:R-:W-:Y:S02]  /*1fe10*/  UMOV UR12, UR37 ;  /* 0x00000025000c7c82 */ /* 0x000fe40008000000 */
[----:B------:R-:W-:-:S06]  /*1fe20*/  UIADD3.X UR5, URZ, UR5, URZ, UP0, !UPT ;  /* 0x000000053f057290 */ /* 0x000fcc00087fe43f */
[----:B------:R-:W-:Y:S02]  /*1fe30*/  UIADD3 UR8, UR8, 0x1000, URZ ;  /* 0x0000100008087890 */ /* 0x000fe4000fffe03f */
[----:B--2---:R-:W-:-:S09]  /*1fe40*/  USHF.L.U32 UR10, UR10, 0x6, URZ ;  /* 0x000000060a0a7899 */ /* 0x004fd2000800063f */
[----:B------:R2:W-:Y:S01]  /*1fe50*/  UTMASTG.4D [UR8], [UR4] ;  /* 0x00000008040073b5 */ /* 0x0005e20008018000 */
[----:B------:R0:W-:Y:S01]  /*1fe60*/  UTMACMDFLUSH ;  /* 0x00000000000079b7 */ /* 0x0001e20000000000 */
[----:B--2---:R-:W-:-:S04]  /*1fe70*/  DEPBAR.LE SB0, 0x1 ;  /* 0x000080400000791a */ /* 0x004fc80000000000 */
.L_x_71:
[----:B------:R-:W-:Y:S05]  /*1fe80*/  BSYNC B0 ;  /* 0x0000000000007941 */ /* 0x000fea0003800000 */
.L_x_70:
[----:B------:R-:W-:Y:S01]  /*1fe90*/  BAR.SYNC.DEFER_BLOCKING 0x1, 0x80 ;  /* 0x0042000000007b1d */ /* 0x000fe20000010000 */
[----:B------:R-:W-:Y:S02]  /*1fea0*/  F2FP.F16.F32.PACK_AB R208, R209, R208 ;  /* 0x000000d0d1d0723e */ /* 0x000fe400000000ff */
[----:B-1----:R-:W-:Y:S02]  /*1feb0*/  F2FP.F16.F32.PACK_AB R12, R201, R200 ;  /* 0x000000c8c90c723e */ /* 0x002fe400000000ff */
[----:B------:R-:W-:Y:S01]  /*1fec0*/  F2FP.F16.F32.PACK_AB R13, R52, R39 ;  /* 0x00000027340d723e */ /* 0x000fe200000000ff */
[----:B------:R-:W-:Y:S01]  /*1fed0*/  BSSY B0, `(.L_x_72) ;  /* 0x000001c000007945 */ /* 0x000fe20003800000 */
[----:B------:R-:W-:Y:S02]  /*1fee0*/  F2FP.F16.F32.PACK_AB R14, R205, R204 ;  /* 0x000000cccd0e723e */ /* 0x000fe400000000ff */
[----:B------:R-:W-:Y:S02]  /*1fef0*/  F2FP.F16.F32.PACK_AB R15, R50, R41 ;  /* 0x00000029320f723e */ /* 0x000fe400000000ff */
[----:B------:R-:W-:-:S02]  /*1ff00*/  F2FP.F16.F32.PACK_AB R209, R48, R43 ;  /* 0x0000002b30d1723e */ /* 0x000fc400000000ff */
        /* <DEDUP_REMOVED lines=16> */
[----:B------:R-:W-:Y:S01]  /*20010*/  UMOV UR9, 0x40 ;  /* 0x0000004000097882 */ /* 0x000fe20000000000 */
[----:B------:R-:W-:Y:S02]  /*20020*/  UMOV UR11, UR36 ;  /* 0x00000024000b7c82 */ /* 0x000fe40008000000 */
[----:B------:R-:W-:Y:S01]  /*20030*/  UIADD3.X UR5, URZ, UR5, URZ, UP0, !UPT ;  /* 0x000000053f057290 */ /* 0x000fe200087fe43f */
[----:B------:R-:W-:Y:S01]  /*20040*/  UMOV UR12, UR37 ;  /* 0x00000025000c7c82 */ /* 0x000fe20008000000 */
[----:B--2---:R-:W-:-:S09]  /*20050*/  USHF.L.U32 UR10, UR10, 0x6, URZ ;  /* 0x000000060a0a7899 */ /* 0x004fd2000800063f */
[----:B------:R2:W-:Y:S01]  /*20060*/  UTMASTG.4D [UR8], [UR4] ;  /* 0x00000008040073b5 */ /* 0x0005e20008018000 */
[----:B------:R0:W-:Y:S01]  /*20070*/  UTMACMDFLUSH ;  /* 0x00000000000079b7 */ /* 0x0001e20000000000 */
[----:B--2---:R-:W-:-:S04]  /*20080*/  DEPBAR.LE SB0, 0x1 ;  /* 0x000080400000791a */ /* 0x004fc80000000000 */
.L_x_73:
[----:B------:R-:W-:Y:S05]  /*20090*/  BSYNC B0 ;  /* 0x0000000000007941 */ /* 0x000fea0003800000 */
.L_x_72:
[----:B------:R-:W-:Y:S01]  /*200a0*/  BAR.SYNC.DEFER_BLOCKING 0x1, 0x80 ;  /* 0x0042000000007b1d */ /* 0x000fe20000010000 */
[----:B------:R-:W-:Y:S02]  /*200b0*/  F2FP.F16.F32.PACK_AB R184, R185, R184 ;  /* 0x000000b8b9b8723e */ /* 0x000fe400000000ff */
        /* <DEDUP_REMOVED lines=9> */
[----:B------:R2:W-:Y:S01]  /*20150*/  STSM.16.M88.4 [R2], R208 ;  /* 0x000000d002007844 */ /* 0x0005e20000000200 */
[----:B------:R-:W-:Y:S01]  /*20160*/  @!PT LDS RZ, [RZ] ;  /* 0x00000000fffff984 */ /* 0x000fe20000000800 */
[----:B------:R-:W-:Y:S01]  /*20170*/  @!PT LDS RZ, [RZ] ;  /* 0x00000000fffff984 */ /* 0x000fe20000000800 */
[----:B------:R-:W-:Y:S01]  /*20180*/  @!PT LDS RZ, [RZ] ;  /* 0x00000000fffff984 */ /* 0x000fe20000000800 */
[----:B------:R-:W-:Y:S01]  /*20190*/  @!PT LDS RZ, [RZ] ;  /* 0x00000000fffff984 */ /* 0x000fe20000000800 */
[----:B------:R3:W-:Y:S06]  /*201a0*/  MEMBAR.ALL.CTA ;  /* 0x0000000000007992 */ /* 0x0007ec0000008000 */
[----:B---3--:R-:W3:Y:S02]  /*201b0*/  FENCE.VIEW.ASYNC.S ;  /* 0x00000000000073c6 */ /* 0x008ee40000000000 */
[----:B---3--:R-:W-:Y:S06]  /*201c0*/  BAR.SYNC.DEFER_BLOCKING 0x1, 0x80 ;  /* 0x0042000000007b1d */ /* 0x008fec0000010000 */
[----:B------:R-:W-:Y:S05]  /*201d0*/  @P1 BRA `(.L_x_75) ;  /* 0x0000000000341947 */ /* 0x000fea0003800000 */
[----:B------:R-:W3:Y:S01]  /*201e0*/  S2UR UR10, SR_CTAID.X ;  /* 0x00000000000a79c3 */ /* 0x000ee20000002500 */
        /* <DEDUP_REMOVED lines=8> */
[----:B---3--:R-:W-:-:S09]  /*20270*/  USHF.L.U32 UR10, UR10, 0x6, URZ ;  /* 0x000000060a0a7899 */ /* 0x008fd2000800063f */
[----:B------:R3:W-:Y:S01]  /*20280*/  UTMASTG.4D [UR8], [UR4] ;  /* 0x00000008040073b5 */ /* 0x0007e20008018000 */
[----:B------:R0:W-:Y:S01]  /*20290*/  UTMACMDFLUSH ;  /* 0x00000000000079b7 */ /* 0x0001e20000000000 */
[----:B---3--:R-:W-:-:S04]  /*202a0*/  DEPBAR.LE SB0, 0x1 ;  /* 0x000080400000791a */ /* 0x008fc80000000000 */
.L_x_75:
[----:B------:R-:W-:Y:S05]  /*202b0*/  BSYNC B0 ;  /* 0x0000000000007941 */ /* 0x000fea0003800000 */
.L_x_74:
        /* <DEDUP_REMOVED lines=17> */
[----:B----4-:R-:W4:Y:S02]  /*203d0*/  FENCE.VIEW.ASYNC.S ;  /* 0x00000000000073c6 */ /* 0x010f240000000000 */
[----:B----4-:R-:W-:Y:S06]  /*203e0*/  BAR.SYNC.DEFER_BLOCKING 0x1, 0x80 ;  /* 0x0042000000007b1d */ /* 0x010fec0000010000 */
[----:B------:R-:W-:Y:S05]  /*203f0*/  @P1 BRA `(.L_x_77) ;  /* 0x0000000000301947 */ /* 0x000fea0003800000 */
[----:B------:R-:W4:Y:S01]  /*20400*/  S2UR UR10, SR_CTAID.X ;  /* 0x00000000000a79c3 */ /* 0x000f220000002500 */
[----:B------:R-:W-:Y:S01]  /*20410*/  ULDC.64 UR4, c[0x0][0x198] ;  /* 0x0000660000047ab9 */ /* 0x000fe20000000a00 */
[----:B------:R-:W-:Y:S01]  /*20420*/  R2UR UR8, R67 ;  /* 0x00000000430872ca */ /* 0x000fe200000e0000 */
[----:B------:R-:W-:Y:S01]  /*20430*/  UIADD3 UR4, UP0, UR4, 0x670, URZ ;  /* 0x0000067004047890 */ /* 0x000fe2000ff1e03f */
[----:B------:R-:W-:Y:S01]  /*20440*/  UMOV UR9, 0x80 ;  /* 0x0000008000097882 */ /* 0x000fe20000000000 */
[----:B------:R-:W-:Y:S02]  /*20450*/  UMOV UR11, UR36 ;  /* 0x00000024000b7c82 */ /* 0x000fe40008000000 */
[----:B------:R-:W-:Y:S01]  /*20460*/  UIADD3.X UR5, URZ, UR5, URZ, UP0, !UPT ;  /* 0x000000053f057290 */ /* 0x000fe200087fe43f */
[----:B------:R-:W-:Y:S01]  /*20470*/  UMOV UR12, UR37 ;  /* 0x00000025000c7c82 */ /* 0x000fe20008000000 */
[----:B----4-:R-:W-:-:S09]  /*20480*/  USHF.L.U32 UR10, UR10, 0x6, URZ ;  /* 0x000000060a0a7899 */ /* 0x010fd2000800063f */
[----:B------:R4:W-:Y:S01]  /*20490*/  UTMASTG.4D [UR8], [UR4] ;  /* 0x00000008040073b5 */ /* 0x0009e20008018000 */
[----:B------:R0:W-:Y:S01]  /*204a0*/  UTMACMDFLUSH ;  /* 0x00000000000079b7 */ /* 0x0001e20000000000 */
[----:B----4-:R-:W-:-:S04]  /*204b0*/  DEPBAR.LE SB0, 0x1 ;  /* 0x000080400000791a */ /* 0x010fc80000000000 */
.L_x_77:
[----:B------:R-:W-:Y:S05]  /*204c0*/  BSYNC B0 ;  /* 0x0000000000007941 */ /* 0x000fea0003800000 */
.L_x_76:
        /* <DEDUP_REMOVED lines=17> */
[----:B-----5:R-:W5:Y:S02]  /*205e0*/  FENCE.VIEW.ASYNC.S ;  /* 0x00000000000073c6 */ /* 0x020f640000000000 */
[----:B-----5:R-:W-:Y:S06]  /*205f0*/  BAR.SYNC.DEFER_BLOCKING 0x1, 0x80 ;  /* 0x0042000000007b1d */ /* 0x020fec0000010000 */
[----:B------:R-:W-:Y:S05]  /*20600*/  @P1 BRA `(.L_x_79) ;  /* 0x0000000000341947 */ /* 0x000fea0003800000 */
[----:B------:R-:W5:Y:S01]  /*20610*/  S2UR UR10, SR_CTAID.X ;  /* 0x00000000000a79c3 */ /* 0x000f620000002500 */
        /* <DEDUP_REMOVED lines=8> */
[----:B-----5:R-:W-:-:S09]  /*206a0*/  USHF.L.U32 UR10, UR10, 0x6, URZ ;  /* 0x000000060a0a7899 */ /* 0x020fd2000800063f */
[----:B------:R1:W-:Y:S01]  /*206b0*/  UTMASTG.4D [UR8], [UR4] ;  /* 0x00000008040073b5 */ /* 0x0003e20008018000 */
[----:B------:R0:W-:Y:S01]  /*206c0*/  UTMACMDFLUSH ;  /* 0x00000000000079b7 */ /* 0x0001e20000000000 */
[----:B-1----:R-:W-:-:S04]  /*206d0*/  DEPBAR.LE SB0, 0x1 ;  /* 0x000080400000791a */ /* 0x002fc80000000000 */
.L_x_79:
[----:B------:R-:W-:Y:S05]  /*206e0*/  BSYNC B0 ;  /* 0x0000000000007941 */ /* 0x000fea0003800000 */
.L_x_78:
[----:B------:R-:W-:Y:S06]  /*206f0*/  BAR.SYNC.DEFER_BLOCKING 0x1, 0x80 ;  /* 0x0042000000007b1d */ /* 0x000fec0000010000 */
[----:B------:R-:W-:Y:S01]  /*20700*/  BSSY B0, `(.L_x_80) ;  /* 0x0000016000007945 */ /* 0x000fe20003800000 */
[----:B------:R1:W-:Y:S04]  /*20710*/  STSM.16.M88.4 [R3], R152 ;  /* 0x0000009803007844 */ /* 0x0003e80000000200 */
        /* <DEDUP_REMOVED lines=10> */
[----:B------:R-:W-:Y:S01]  /*207c0*/  ULDC.64 UR4, c[0x0][0x198] ;  /* 0x0000660000047ab9 */ /* 0x000fe20000000a00 */
[----:B------:R-:W-:Y:S01]  /*207d0*/  R2UR UR8, R67 ;  /* 0x00000000430872ca */ /* 0x000fe200000e0000 */
[----:B------:R-:W-:Y:S01]  /*207e0*/  UIADD3 UR4, UP0, UR4, 0x670, URZ ;  /* 0x0000067004047890 */ /* 0x000fe2000ff1e03f */
[----:B------:R-:W-:Y:S01]  /*207f0*/  UMOV UR9, 0xc0 ;  /* 0x000000c000097882 */ /* 0x000fe20000000000 */
[----:B------:R-:W-:Y:S02]  /*20800*/  UMOV UR11, UR36 ;  /* 0x00000024000b7c82 */ /* 0x000fe40008000000 */
[----:B------:R-:W-:Y:S01]  /*20810*/  UIADD3.X UR5, URZ, UR5, URZ, UP0, !UPT ;  /* 0x000000053f057290 */ /* 0x000fe200087fe43f */
[----:B------:R-:W-:Y:S01]  /*20820*/  UMOV UR12, UR37 ;  /* 0x00000025000c7c82 */ /* 0x000fe20008000000 */
[----:B-----5:R-:W-:-:S09]  /*20830*/  USHF.L.U32 UR10, UR10, 0x6, URZ ;  /* 0x000000060a0a7899 */ /* 0x020fd2000800063f */
[----:B------:R1:W-:Y:S02]  /*20840*/  UTMASTG.4D [UR8], [UR4] ;  /* 0x00000008040073b5 */ /* 0x0003e40008018000 */
[----:B-1----:R0:W-:Y:S02]  /*20850*/  UTMACMDFLUSH ;  /* 0x00000000000079b7 */ /* 0x0021e40000000000 */
.L_x_81:
[----:B------:R-:W-:Y:S05]  /*20860*/  BSYNC B0 ;  /* 0x0000000000007941 */ /* 0x000fea0003800000 */
.L_x_80:
[----:B------:R-:W-:-:S04]  /*20870*/  DEPBAR.LE SB0, 0x0 ;  /* 0x000080000000791a */ /* 0x000fc80000000000 */
[----:B------:R-:W-:Y:S05]  /*20880*/  EXIT ;  /* 0x000000000000794d */ /* 0x000fea0003800000 */
.L_x_7:
[----:B-1----:R1:W2:Y:S02]  /*20890*/  SYNCS.PHASECHK.TRANS64.TRYWAIT P2, [R3+URZ+0x77048], R0 ;  /* 0x07704800030075a7 */ /* 0x0022a4000804017f */
[----:B--2---:R-:W-:Y:S05]  /*208a0*/  @!P2 NANOSLEEP.SYNCS 0x989680 ;  /* 0x009896800000a95d */ /* 0x004fea0003900000 */
[----:B------:R-:W2:Y:S02]  /*208b0*/  @!P2 SYNCS.PHASECHK.TRANS64 P2, [R3+URZ+0x77048], R0 ;  /* 0x077048000300a5a7 */ /* 0x000ea4000804007f */
[----:B--2---:R-:W-:Y:S05]  /*208c0*/  @!P2 BRA `(.L_x_7) ;  /* 0xfffffffc00f0a947 */ /* 0x004fea000383ffff */
[----:B------:R-:W-:Y:S05]  /*208d0*/  BRA `(.L_x_82) ;  /* 0xfffffdfc00947947 */ /* 0x000fea000383ffff */
.L_x_12:
[----:B-1----:R1:W2:Y:S02]  /*208e0*/  SYNCS.PHASECHK.TRANS64.TRYWAIT P1, [R5+URZ+0x77020], R0 ;  /* 0x07702000050075a7 */ /* 0x0022a4000802017f */
[----:B--2---:R-:W-:Y:S05]  /*208f0*/  @!P1 NANOSLEEP.SYNCS 0x989680 ;  /* 0x009896800000995d */ /* 0x004fea0003900000 */
[----:B------:R-:W2:Y:S02]  /*20900*/  @!P1 SYNCS.PHASECHK.TRANS64 P1, [R5+URZ+0x77020], R0 ;  /* 0x07702000050095a7 */ /* 0x000ea4000802007f */
[----:B--2---:R-:W-:Y:S05]  /*20910*/  @!P1 BRA `(.L_x_12) ;  /* 0xfffffffc00f09947 */ /* 0x004fea000383ffff */
[----:B------:R-:W-:Y:S05]  /*20920*/  BRA `(.L_x_83) ;  /* 0xfffffe0000e07947 */ /* 0x000fea000383ffff */
.L_x_14:
[----:B-1----:R1:W2:Y:S02]  /*20930*/  SYNCS.PHASECHK.TRANS64.TRYWAIT P1, [R0+URZ+0x77020], R5 ;  /* 0x07702005000075a7 */ /* 0x0022a4000802017f */
[----:B--2---:R-:W-:Y:S05]  /*20940*/  @!P1 NANOSLEEP.SYNCS 0x989680 ;  /* 0x009896800000995d */ /* 0x004fea0003900000 */
[----:B------:R-:W2:Y:S02]  /*20950*/  @!P1 SYNCS.PHASECHK.TRANS64 P1, [R0+URZ+0x77020], R5 ;  /* 0x07702005000095a7 */ /* 0x000ea4000802007f */
[----:B--2---:R-:W-:Y:S05]  /*20960*/  @!P1 BRA `(.L_x_14) ;  /* 0xfffffffc00f09947 */ /* 0x004fea000383ffff */
[----:B------:R-:W-:Y:S05]  /*20970*/  BRA `(.L_x_84) ;  /* 0xfffffe0400bc7947 */ /* 0x000fea000383ffff */
.L_x_17:
[----:B-1----:R1:W2:Y:S02]  /*20980*/  SYNCS.PHASECHK.TRANS64.TRYWAIT P1, [R2+URZ+0x77020], R5 ;  /* 0x07702005020075a7 */ /* 0x0022a4000802017f */
[----:B--2---:R-:W-:Y:S05]  /*20990*/  @!P1 NANOSLEEP.SYNCS 0x989680 ;  /* 0x009896800000995d */ /* 0x004fea0003900000 */
[----:B------:R-:W2:Y:S02]  /*209a0*/  @!P1 SYNCS.PHASECHK.TRANS64 P1, [R2+URZ+0x77020], R5 ;  /* 0x07702005020095a7 */ /* 0x000ea4000802007f */
[----:B--2---:R-:W-:Y:S05]  /*209b0*/  @!P1 BRA `(.L_x_17) ;  /* 0xfffffffc00f09947 */ /* 0x004fea000383ffff */
[----:B------:R-:W-:Y:S05]  /*209c0*/  BRA `(.L_x_85) ;  /* 0xfffffe0800dc7947 */ /* 0x000fea000383ffff */
.L_x_19:
[----:B-1----:R1:W2:Y:S02]  /*209d0*/  SYNCS.PHASECHK.TRANS64.TRYWAIT P1, [R5+URZ+0x77020], R0 ;  /* 0x07702000050075a7 */ /* 0x0022a4000802017f */
[----:B--2---:R-:W-:Y:S05]  /*209e0*/  @!P1 NANOSLEEP.SYNCS 0x989680 ;  /* 0x009896800000995d */ /* 0x004fea0003900000 */
[----:B------:R-:W2:Y:S02]  /*209f0*/  @!P1 SYNCS.PHASECHK.TRANS64 P1, [R5+URZ+0x77020], R0 ;  /* 0x07702000050095a7 */ /* 0x000ea4000802007f */
[----:B--2---:R-:W-:Y:S05]  /*20a00*/  @!P1 BRA `(.L_x_19) ;  /* 0xfffffffc00f09947 */ /* 0x004fea000383ffff */
[----:B------:R-:W-:Y:S05]  /*20a10*/  BRA `(.L_x_86) ;  /* 0xfffffe0c00e87947 */ /* 0x000fea000383ffff */
.L_x_21:
[----:B-1----:R-:W1:Y:S01]  /*20a20*/  S2R R2, SR_CgaCtaId ;  /* 0x0000000000027919 */ /* 0x002e620000008800 */
[----:B------:R-:W-:-:S04]  /*20a30*/  MOV R0, 0x400 ;  /* 0x0000040000007802 */ /* 0x000fc80000000f00 */
[----:B-1----:R-:W-:-:S04]  /*20a40*/  LEA R0, R2, R0, 0x18 ;  /* 0x0000000002007211 */ /* 0x002fc800078ec0ff */
[----:B------:R1:W2:Y:S03]  /*20a50*/  SYNCS.PHASECHK.TRANS64.TRYWAIT P1, [R0+URZ+0x77040], R16 ;  /* 0x07704010000075a7 */ /* 0x0002a6000802017f */
[----:B--2---:R-:W-:Y:S05]  /*20a60*/  @!P1 NANOSLEEP.SYNCS 0x989680 ;  /* 0x009896800000995d */ /* 0x004fea0003900000 */
[----:B------:R-:W2:Y:S02]  /*20a70*/  @!P1 SYNCS.PHASECHK.TRANS64 P1, [R0+URZ+0x77040], R16 ;  /* 0x07704010000095a7 */ /* 0x000ea4000802007f */
[----:B--2---:R-:W-:Y:S05]  /*20a80*/  @!P1 BRA `(.L_x_21) ;  /* 0xfffffffc00e49947 */ /* 0x004fea000383ffff */
[----:B------:R-:W-:Y:S05]  /*20a90*/  BRA `(.L_x_87) ;  /* 0xfffffe1000ec7947 */ /* 0x000fea000383ffff */
.L_x_22:
        /* <DEDUP_REMOVED lines=8> */
.L_x_23:
        /* <DEDUP_REMOVED lines=8> */
.L_x_25:
[----:B-1----:R1:W2:Y:S02]  /*20ba0*/  SYNCS.PHASECHK.TRANS64.TRYWAIT P2, [R9+URZ+0x77000], R4 ;  /* 0x07700004090075a7 */ /* 0x0022a4000804017f */
[----:B--2---:R-:W-:Y:S05]  /*20bb0*/  @!P2 NANOSLEEP.SYNCS 0x989680 ;  /* 0x009896800000a95d */ /* 0x004fea0003900000 */
[----:B------:R-:W2:Y:S02]  /*20bc0*/  @!P2 SYNCS.PHASECHK.TRANS64 P2, [R9+URZ+0x77000], R4 ;  /* 0x077000040900a5a7 */ /* 0x000ea4000804007f */
[----:B--2---:R-:W-:Y:S05]  /*20bd0*/  @!P2 BRA `(.L_x_25) ;  /* 0xfffffffc00f0a947 */ /* 0x004fea000383ffff */
[----:B------:R-:W-:Y:S05]  /*20be0*/  BRA `(.L_x_90) ;  /* 0xfffffea800587947 */ /* 0x000fea000383ffff */
.L_x_28:
[----:B-1----:R1:W2:Y:S02]  /*20bf0*/  SYNCS.PHASECHK.TRANS64.TRYWAIT P3, [R4+URZ+0x77020], R6 ;  /* 0x07702006040075a7 */ /* 0x0022a4000806017f */
[----:B--2---:R-:W-:Y:S05]  /*20c00*/  @!P3 NANOSLEEP.SYNCS 0x989680 ;  /* 0x009896800000b95d */ /* 0x004fea0003900000 */
[----:B------:R-:W2:Y:S02]  /*20c10*/  @!P3 SYNCS.PHASECHK.TRANS64 P3, [R4+URZ+0x77020], R6 ;  /* 0x077020060400b5a7 */ /* 0x000ea4000806007f */
[----:B--2---:R-:W-:Y:S05]  /*20c20*/  @!P3 BRA `(.L_x_28) ;  /* 0xfffffffc00f0b947 */ /* 0x004fea000383ffff */
[----:B------:R-:W-:Y:S05]  /*20c30*/  BRA `(.L_x_91) ;  /* 0xfffffeb000707947 */ /* 0x000fea000383ffff */
.L_x_30:
[----:B-1----:R1:W2:Y:S02]  /*20c40*/  SYNCS.PHASECHK.TRANS64.TRYWAIT P3, [R0+URZ+0x77000], R5 ;  /* 0x07700005000075a7 */ /* 0x0022a4000806017f */
[----:B--2---:R-:W-:Y:S05]  /*20c50*/  @!P3 NANOSLEEP.SYNCS 0x989680 ;  /* 0x009896800000b95d */ /* 0x004fea0003900000 */
[----:B------:R-:W2:Y:S02]  /*20c60*/  @!P3 SYNCS.PHASECHK.TRANS64 P3, [R0+URZ+0x77000], R5 ;  /* 0x077000050000b5a7 */ /* 0x000ea4000806007f */
[----:B--2---:R-:W-:Y:S05]  /*20c70*/  @!P3 BRA `(.L_x_30) ;  /* 0xfffffffc00f0b947 */ /* 0x004fea000383ffff */
[----:B------:R-:W-:Y:S05]  /*20c80*/  BRA `(.L_x_92) ;  /* 0xfffffebc00c47947 */ /* 0x000fea000383ffff */
.L_x_34:
[----:B-1----:R1:W2:Y:S02]  /*20c90*/  SYNCS.PHASECHK.TRANS64.TRYWAIT P2, [R7+URZ+0x77020], R8 ;  /* 0x07702008070075a7 */ /* 0x0022a4000804017f */
[----:B--2---:R-:W-:Y:S05]  /*20ca0*/  @!P2 NANOSLEEP.SYNCS 0x989680 ;  /* 0x009896800000a95d */ /* 0x004fea0003900000 */
[----:B------:R-:W2:Y:S02]  /*20cb0*/  @!P2 SYNCS.PHASECHK.TRANS64 P2, [R7+URZ+0x77020], R8 ;  /* 0x077020080700a5a7 */ /* 0x000ea4000804007f */
[----:B--2---:R-:W-:Y:S05]  /*20cc0*/  @!P2 BRA `(.L_x_34) ;  /* 0xfffffffc00f0a947 */ /* 0x004fea000383ffff */
[----:B------:R-:W-:Y:S05]  /*20cd0*/  BRA `(.L_x_93) ;  /* 0xffffff2800007947 */ /* 0x000fea000383ffff */
.L_x_38:
[----:B--2---:R2:W3:Y:S02]  /*20ce0*/  SYNCS.PHASECHK.TRANS64.TRYWAIT P1, [R9+URZ+0x77000], R4 ;  /* 0x07700004090075a7 */ /* 0x0044e4000802017f */
[----:B---3--:R-:W-:Y:S05]  /*20cf0*/  @!P1 NANOSLEEP.SYNCS 0x989680 ;  /* 0x009896800000995d */ /* 0x008fea0003900000 */
[----:B------:R-:W3:Y:S02]  /*20d00*/  @!P1 SYNCS.PHASECHK.TRANS64 P1, [R9+URZ+0x77000], R4 ;  /* 0x07700004090095a7 */ /* 0x000ee4000802007f */
[----:B---3--:R-:W-:Y:S05]  /*20d10*/  @!P1 BRA `(.L_x_38) ;  /* 0xfffffffc00f09947 */ /* 0x008fea000383ffff */
[----:B------:R-:W-:Y:S05]  /*20d20*/  BRA `(.L_x_94) ;  /* 0xffffff2c00307947 */ /* 0x000fea000383ffff */
.L_x_41:
[----:B-1----:R1:W2:Y:S02]  /*20d30*/  SYNCS.PHASECHK.TRANS64.TRYWAIT P2, [R4+URZ+0x77020], R6 ;  /* 0x07702006040075a7 */ /* 0x0022a4000804017f */
[----:B--2---:R-:W-:Y:S05]  /*20d40*/  @!P2 NANOSLEEP.SYNCS 0x989680 ;  /* 0x009896800000a95d */ /* 0x004fea0003900000 */
[----:B------:R-:W2:Y:S02]  /*20d50*/  @!P2 SYNCS.PHASECHK.TRANS64 P2, [R4+URZ+0x77020], R6 ;  /* 0x077020060400a5a7 */ /* 0x000ea4000804007f */
[----:B--2---:R-:W-:Y:S05]  /*20d60*/  @!P2 BRA `(.L_x_41) ;  /* 0xfffffffc00f0a947 */ /* 0x004fea000383ffff */
[----:B------:R-:W-:Y:S05]  /*20d70*/  BRA `(.L_x_95) ;  /* 0xffffff3400907947 */ /* 0x000fea000383ffff */
.L_x_44:
[----:B-1----:R1:W2:Y:S02]  /*20d80*/  SYNCS.PHASECHK.TRANS64.TRYWAIT P2, [R17+URZ+0x77000], R28 ;  /* 0x0770001c110075a7 */ /* 0x0022a4000804017f */
[----:B--2---:R-:W-:Y:S05]  /*20d90*/  @!P2 NANOSLEEP.SYNCS 0x989680 ;  /* 0x009896800000a95d */ /* 0x004fea0003900000 */
[----:B------:R-:W2:Y:S02]  /*20da0*/  @!P2 SYNCS.PHASECHK.TRANS64 P2, [R17+URZ+0x77000], R28 ;  /* 0x0770001c1100a5a7 */ /* 0x000ea4000804007f */
[----:B--2---:R-:W-:Y:S05]  /*20db0*/  @!P2 BRA `(.L_x_44) ;  /* 0xfffffffc00f0a947 */ /* 0x004fea000383ffff */
[----:B------:R-:W-:Y:S05]  /*20dc0*/  BRA `(.L_x_96) ;  /* 0xffffff5400d47947 */ /* 0x000fea000383ffff */
.L_x_48:
[----:B-1----:R1:W2:Y:S02]  /*20dd0*/  SYNCS.PHASECHK.TRANS64.TRYWAIT P1, [R0+URZ+0x77020], R5 ;  /* 0x07702005000075a7 */ /* 0x0022a4000802017f */
[----:B--2---:R-:W-:Y:S05]  /*20de0*/  @!P1 NANOSLEEP.SYNCS 0x989680 ;  /* 0x009896800000995d */ /* 0x004fea0003900000 */
[----:B------:R-:W2:Y:S02]  /*20df0*/  @!P1 SYNCS.PHASECHK.TRANS64 P1, [R0+URZ+0x77020], R5 ;  /* 0x07702005000095a7 */ /* 0x000ea4000802007f */
[----:B--2---:R-:W-:Y:S05]  /*20e00*/  @!P1 BRA `(.L_x_48) ;  /* 0xfffffffc00f09947 */ /* 0x004fea000383ffff */
[----:B------:R-:W-:Y:S05]  /*20e10*/  BRA `(.L_x_97) ;  /* 0xffffffcc00207947 */ /* 0x000fea000383ffff */
        .weak           $__internal_0_$__cuda_sm20_rcp_rn_f32_slowpath
        .type           $__internal_0_$__cuda_sm20_rcp_rn_f32_slowpath,@function
        .size           $__internal_0_$__cuda_sm20_rcp_rn_f32_slowpath,(.L_x_103 - $__internal_0_$__cuda_sm20_rcp_rn_f32_slowpath)
$__internal_0_$__cuda_sm20_rcp_rn_f32_slowpath:
[----:B------:R-:W-:Y:S01]  /*20e20*/  IMAD.SHL.U32 R0, R2, 0x2, RZ ;  /* 0x0000000202007824 */ /* 0x000fe200078e00ff */
[----:B------:R-:W-:Y:S04]  /*20e30*/  BSSY B2, `(.L_x_98) ;  /* 0x0000030000027945 */ /* 0x000fe80003800000 */
[----:B------:R-:W-:-:S04]  /*20e40*/  SHF.R.U32.HI R13, RZ, 0x18, R0 ;  /* 0x00000018ff0d7819 */ /* 0x000fc80000011600 */
[----:B------:R-:W-:-:S13]  /*20e50*/  ISETP.NE.U32.AND P0, PT, R13, RZ, PT ;  /* 0x000000ff0d00720c */ /* 0x000fda0003f05070 */
[----:B------:R-:W-:Y:S05]  /*20e60*/  @P0 BRA `(.L_x_99) ;  /* 0x0000000000280947 */ /* 0x000fea0003800000 */
[----:B------:R-:W-:-:S04]  /*20e70*/  SHF.L.U32 R0, R2, 0x1, RZ ;  /* 0x0000000102007819 */ /* 0x000fc800000006ff */
[----:B------:R-:W-:-:S13]  /*20e80*/  ISETP.NE.AND P0, PT, R0, RZ, PT ;  /* 0x000000ff0000720c */ /* 0x000fda0003f05270 */
[----:B------:R-:W-:Y:S01]  /*20e90*/  @P0 FFMA R11, R2, 1.84467440737095516160e+19, RZ ;  /* 0x5f800000020b0823 */ /* 0x000fe200000000ff */
[----:B------:R-:W-:Y:S08]  /*20ea0*/  @!P0 MUFU.RCP R3, R2 ;  /* 0x0000000200038308 */ /* 0x000ff00000001000 */
[----:B------:R-:W1:Y:S02]  /*20eb0*/  @P0 MUFU.RCP R0, R11 ;  /* 0x0000000b00000308 */ /* 0x000e640000001000 */
[----:B-1----:R-:W-:-:S04]  /*20ec0*/  @P0 FFMA R12, R11, R0, -1 ;  /* 0xbf8000000b0c0423 */ /* 0x002fc80000000000 */
[----:B------:R-:W-:-:S04]  /*20ed0*/  @P0 FADD.FTZ R13, -R12, -RZ ;  /* 0x800000ff0c0d0221 */ /* 0x000fc80000010100 */
[----:B------:R-:W-:-:S04]  /*20ee0*/  @P0 FFMA R0, R0, R13, R0 ;  /* 0x0000000d00000223 */ /* 0x000fc80000000000 */
[----:B------:R-:W-:Y:S01]  /*20ef0*/  @P0 FFMA R3, R0, 1.84467440737095516160e+19, RZ ;  /* 0x5f80000000030823 */ /* 0x000fe200000000ff */
[----:B------:R-:W-:Y:S06]  /*20f00*/  BRA `(.L_x_100) ;  /* 0x0000000000887947 */ /* 0x000fec0003800000 */
.L_x_99:
[----:B------:R-:W-:-:S04]  /*20f10*/  IADD3 R21, R13, -0xfd, RZ ;  /* 0xffffff030d157810 */ /* 0x000fc80007ffe0ff */
[----:B------:R-:W-:-:S13]  /*20f20*/  ISETP.GT.U32.AND P0, PT, R21, 0x1, PT ;  /* 0x000000011500780c */ /* 0x000fda0003f04070 */
[----:B------:R-:W-:Y:S05]  /*20f30*/  @P0 BRA `(.L_x_101) ;  /* 0x0000000000780947 */ /* 0x000fea0003800000 */
[----:B------:R-:W-:Y:S01]  /*20f40*/  LOP3.LUT R0, R2, 0x7fffff, RZ, 0xc0, !PT ;  /* 0x007fffff02007812 */ /* 0x000fe200078ec0ff */
[----:B------:R-:W-:-:S03]  /*20f50*/  IMAD.MOV.U32 R14, RZ, RZ, 0x3 ;  /* 0x00000003ff0e7424 */ /* 0x000fc600078e00ff */
[----:B------:R-:W-:Y:S02]  /*20f60*/  LOP3.LUT R0, R0, 0x3f800000, RZ, 0xfc, !PT ;  /* 0x3f80000000007812 */ /* 0x000fe400078efcff */
[----:B------:R-:W-:Y:S02]  /*20f70*/  SHF.L.U32 R14, R14, R21, RZ ;  /* 0x000000150e0e7219 */ /* 0x000fe400000006ff */
[----:B------:R-:W1:Y:S02]  /*20f80*/  MUFU.RCP R3, R0 ;  /* 0x0000000000037308 */ /* 0x000e640000001000 */
[----:B-1----:R-:W-:-:S04]  /*20f90*/  FFMA R11, R0, R3, -1 ;  /* 0xbf800000000b7423 */ /* 0x002fc80000000003 */
[----:B------:R-:W-:-:S04]  /*20fa0*/  FADD.FTZ R12, -R11, -RZ ;  /* 0x800000ff0b0c7221 */ /* 0x000fc80000010100 */
[CCC-:B------:R-:W-:Y:S01]  /*20fb0*/  FFMA.RM R11, R3.reuse, R12.reuse, R3.reuse ;  /* 0x0000000c030b7223 */ /* 0x1c0fe20000004003 */
[----:B------:R-:W-:-:S04]  /*20fc0*/  FFMA.RP R12, R3, R12, R3 ;  /* 0x0000000c030c7223 */ /* 0x000fc80000008003 */
[C---:B------:R-:W-:Y:S02]  /*20fd0*/  LOP3.LUT R3, R11.reuse, 0x7fffff, RZ, 0xc0, !PT ;  /* 0x007fffff0b037812 */ /* 0x040fe400078ec0ff */
[----:B------:R-:W-:Y:S02]  /*20fe0*/  FSETP.NEU.FTZ.AND P0, PT, R11, R12, PT ;  /* 0x0000000c0b00720b */ /* 0x000fe40003f1d000 */
[----:B------:R-:W-:Y:S02]  /*20ff0*/  LOP3.LUT R3, R3, 0x800000, RZ, 0xfc, !PT ;  /* 0x0080000003037812 */ /* 0x000fe400078efcff */
[----:B------:R-:W-:Y:S02]  /*21000*/  SEL R11, RZ, 0xffffffff, !P0 ;  /* 0xffffffffff0b7807 */ /* 0x000fe40004000000 */
[----:B------:R-:W-:Y:S02]  /*21010*/  LOP3.LUT R14, R14, R3, RZ, 0xc0, !PT ;  /* 0x000000030e0e7212 */ /* 0x000fe400078ec0ff */
[----:B------:R-:W-:-:S02]  /*21020*/  IADD3 R0, -R11, RZ, RZ ;  /* 0x000000ff0b007210 */ /* 0x000fc40007ffe1ff */
[-C--:B------:R-:W-:Y:S02]  /*21030*/  SHF.R.U32.HI R14, RZ, R21.reuse, R14 ;  /* 0x00000015ff0e7219 */ /* 0x080fe4000001160e */
[----:B------:R-:W-:Y:S02]  /*21040*/  LOP3.LUT P1, RZ, R0, R21, R3, 0xf8, !PT ;  /* 0x0000001500ff7212 */ /* 0x000fe4000782f803 */
[C---:B------:R-:W-:Y:S02]  /*21050*/  LOP3.LUT P0, RZ, R14.reuse, 0x1, RZ, 0xc0, !PT ;  /* 0x000000010eff7812 */ /* 0x040fe4000780c0ff */
[----:B------:R-:W-:-:S04]  /*21060*/  LOP3.LUT P2, RZ, R14, 0x2, RZ, 0xc0, !PT ;  /* 0x000000020eff7812 */ /* 0x000fc8000784c0ff */
[----:B------:R-:W-:Y:S02]  /*21070*/  PLOP3.LUT P0, PT, P0, P1, P2, 0xe0, 0x0 ;  /* 0x000000000000781c */ /* 0x000fe40000703c20 */
[----:B------:R-:W-:Y:S02]  /*21080*/  LOP3.LUT P1, RZ, R2, 0x7fffff, RZ, 0xc0, !PT ;  /* 0x007fffff02ff7812 */ /* 0x000fe4000782c0ff */
[----:B------:R-:W-:-:S04]  /*21090*/  SEL R0, RZ, 0x1, !P0 ;  /* 0x00000001ff007807 */ /* 0x000fc80004000000 */
[----:B------:R-:W-:-:S04]  /*210a0*/  IADD3 R0, -R0, RZ, RZ ;  /* 0x000000ff00007210 */ /* 0x000fc80007ffe1ff */
[----:B------:R-:W-:Y:S01]  /*210b0*/  ISETP.GE.AND P0, PT, R0, RZ, PT ;  /* 0x000000ff0000720c */ /* 0x000fe20003f06270 */
[----:B------:R-:W-:-:S05]  /*210c0*/  VIADD R0, R13, 0xffffff04 ;  /* 0xffffff040d007836 */ /* 0x000fca0000000000 */
[----:B------:R-:W-:-:S07]  /*210d0*/  SHF.R.U32.HI R3, RZ, R0, R3 ;  /* 0x00000000ff037219 */ /* 0x000fce0000011603 */
[----:B------:R-:W-:-:S04]  /*210e0*/  @!P0 IADD3 R3, R3, 0x1, RZ ;  /* 0x0000000103038810 */ /* 0x000fc80007ffe0ff */
[----:B------:R-:W-:-:S04]  /*210f0*/  @!P1 SHF.L.U32 R3, R3, 0x1, RZ ;  /* 0x0000000103039819 */ /* 0x000fc800000006ff */
[----:B------:R-:W-:Y:S01]  /*21100*/  LOP3.LUT R3, R3, 0x80000000, R2, 0xf8, !PT ;  /* 0x8000000003037812 */ /* 0x000fe200078ef802 */
[----:B------:R-:W-:Y:S06]  /*21110*/  BRA `(.L_x_100) ;  /* 0x0000000000047947 */ /* 0x000fec0003800000 */
.L_x_101:
[----:B------:R1:W2:Y:S02]  /*21120*/  MUFU.RCP R3, R2 ;  /* 0x0000000200037308 */ /* 0x0002a40000001000 */
.L_x_100:
[----:B------:R-:W-:Y:S05]  /*21130*/  BSYNC B2 ;  /* 0x0000000000027941 */ /* 0x000fea0003800000 */
.L_x_98:
[----:B--2---:R-:W-:Y:S01]  /*21140*/  IMAD.MOV.U32 R0, RZ, RZ, R3 ;  /* 0x000000ffff007224 */ /* 0x004fe200078e0003 */
[----:B-1----:R-:W-:Y:S02]  /*21150*/  MOV R2, R15 ;  /* 0x0000000f00027202 */ /* 0x002fe40000000f00 */
[----:B------:R-:W-:-:S04]  /*21160*/  MOV R3, 0x0 ;  /* 0x0000000000037802 */ /* 0x000fc80000000f00 */
[----:B------:R-:W-:Y:S05]  /*21170*/  RET.REL.NODEC R2 `(_ZN7cutlass13device_kernelINS_4fmha6kernel13FmhaKernelTmaINS1_10collective15FmhaMainloopTmaINS_6half_tEfN4cute5tupleIJNS7_1CILi64EEENS9_ILi256EEENS9_ILi224EEEEEENS4_14ResidualFusionEJEEENS4_15FmhaFwdEpilogueIS6_fNS8_IJSA_SC_SB_EEEEEJEEEEEvNT_6ParamsE) ;  /* 0xfffffdec02a07950 */ /* 0x000fea0003c3ffff */
.L_x_102:
[----:B------:R-:W-:-:S00]  /*21180*/  BRA `(.L_x_102) ;  /* 0xfffffffc00fc7947 */ /* 0x000fc0000383ffff */
[----:B------:R-:W-:-:S00]  /*21190*/  NOP ;  /* 0x0000000000007918 */ /* 0x000fc00000000000 */
        /* <DEDUP_REMOVED lines=14> */
.L_x_103:


//--------------------- .nv.global.init           --------------------------
	.section	.nv.global.init,"aw",@progbits
.nv.global.init:
	.type		$str$23,@object
	.size		$str$23,($str$24 - $str$23)
$str$23:
        /*0000*/ 	.byte	0x28, 0x61, 0x64, 0x64, 0x72, 0x65, 0x73, 0x73, 0x20, 0x26, 0x20, 0x6d, 0x61, 0x73, 0x6b, 0x29
        /*0010*/ 	.byte	0x20, 0x3d, 0x3d, 0x20, 0x30, 0x00
	.type		$str$24,@object
	.size		$str$24,(__unnamed_1 - $str$24)
$str$24:
        /*0016*/ 	.byte	0x2f, 0x74, 0x6d, 0x70, 0x2f, 0x63, 0x75, 0x74, 0x6c, 0x61, 0x73, 0x73, 0x5f, 0x73, 0x77, 0x65
        /*0026*/ 	.byte	0x65, 0x70, 0x5f, 0x73, 0x72, 0x63, 0x2f, 0x69, 0x6e, 0x63, 0x6c, 0x75, 0x64, 0x65, 0x2f, 0x63
        /*0036*/ 	.byte	0x75, 0x74, 0x65, 0x2f, 0x70, 0x6f, 0x69, 0x6e, 0x74, 0x65, 0x72, 0x5f, 0x66, 0x6c, 0x61, 0x67
        /*0046*/ 	.byte	0x67, 0x65, 0x64, 0x2e, 0x68, 0x70, 0x70, 0x00
	.type		__unnamed_1,@object
	.size		__unnamed_1,(__unnamed_2 - __unnamed_1)
__unnamed_1:
        /* <DEDUP_REMOVED lines=28> */
        /*020e*/ 	.byte	0x3e, 0x3e, 0x3e, 0x3e, 0x3e, 0x5d, 0x00
	.type		__unnamed_2,@object
	.size		__unnamed_2,(.L_1 - __unnamed_2)
__unnamed_2:
        /* <DEDUP_REMOVED lines=29> */
.L_1:


//--------------------- .nv.shared._ZN7cutlass13device_kernelINS_4fmha6kernel13FmhaKernelTmaINS1_10collective15FmhaMainloopTmaINS_6half_tEfN4cute5tupleIJNS7_1CILi64EEENS9_ILi256EEENS9_ILi224EEEEEENS4_14ResidualFusionEJEEENS4_15FmhaFwdEpilogueIS6_fNS8_IJSA_SC_SB_EEEEEJEEEEEvNT_6ParamsE --------------------------
	.section	.nv.shared._ZN7cutlass13device_kernelINS_4fmha6kernel13FmhaKernelTmaINS1_10collective15FmhaMainloopTmaINS_6half_tEfN4cute5tupleIJNS7_1CILi64EEENS9_ILi256EEENS9_ILi224EEEEEENS4_14ResidualFusionEJEEENS4_15FmhaFwdEpilogueIS6_fNS8_IJSA_SC_SB_EEEEEJEEEEEvNT_6ParamsE,"aw",@nobits
	.sectionflags	@""
	.align	16
	.zero		1024


//--------------------- .nv.shared.reserved.0     --------------------------
	.section	.nv.shared.reserved.0,"aw",@nobits
	.weak		__nv_reservedSMEM_offset_0_alias
	.size		__nv_reservedSMEM_offset_0_alias, 0, 0
	.other		__nv_reservedSMEM_offset_0_alias,@"STO_CUDA_RESERVED_SHARED STV_DEFAULT"
__nv_reservedSMEM_offset_0_alias:
	.zero		0


//--------------------- .nv.global                --------------------------
	.section	.nv.global,"aw",@nobits
.nv.global:
	.type		_ZN39_INTERNAL_084817dc_4_k_cu_ff5fe69b_31394cute1_E,@object
	.size		_ZN39_INTERNAL_084817dc_4_k_cu_ff5fe69b_31394cute1_E,(_ZN39_INTERNAL_084817dc_4_k_cu_ff5fe69b_31394cuda3std3__45__cpo6cbeginE - _ZN39_INTERNAL_084817dc_4_k_cu_ff5fe69b_31394cute1_E)
_ZN39_INTERNAL_084817dc_4_k_cu_ff5fe69b_31394cute1_E:
	.zero		1
	.type		_ZN39_INTERNAL_084817dc_4_k_cu_ff5fe69b_31394cuda3std3__45__cpo6cbeginE,@object
	.size		_ZN39_INTERNAL_084817dc_4_k_cu_ff5fe69b_31394cuda3std3__45__cpo6cbeginE,(_ZN39_INTERNAL_084817dc_4_k_cu_ff5fe69b_31394cuda3std3__48in_placeE - _ZN39_INTERNAL_084817dc_4_k_cu_ff5fe69b_31394cuda3std3__45__cpo6cbeginE)
_ZN39_INTERNAL_084817dc_4_k_cu_ff5fe69b_31394cuda3std3__45__cpo6cbeginE:
	.zero		1
	.type		_ZN39_INTERNAL_084817dc_4_k_cu_ff5fe69b_31394cuda3std3__48in_placeE,@object
	.size		_ZN39_INTERNAL_084817dc_4_k_cu_ff5fe69b_31394cuda3std3__48in_placeE,(_ZN39_INTERNAL_084817dc_4_k_cu_ff5fe69b_31394cuda3std6ranges3__45__cpo9iter_moveE - _ZN39_INTERNAL_084817dc_4_k_cu_ff5fe69b_31394cuda3std3__48in_placeE)
_ZN39_INTERNAL_084817dc_4_k_cu_ff5fe69b_31394cuda3std3__48in_placeE:
	.zero		1
	.type		_ZN39_INTERNAL_084817dc_4_k_cu_ff5fe69b_31394cuda3std6ranges3__45__cpo9iter_moveE,@object
	.size		_ZN39_INTERNAL_084817dc_4_k_cu_ff5fe69b_31394cuda3std6ranges3__45__cpo9iter_moveE,(_ZN39_INTERNAL_084817dc_4_k_cu_ff5fe69b_31394cuda3std3__45__cpo5beginE - _ZN39_INTERNAL_084817dc_4_k_cu_ff5fe69b_31394cuda3std6ranges3__45__cpo9iter_moveE)
_ZN39_INTERNAL_084817dc_4_k_cu_ff5fe69b_31394cuda3std6ranges3__45__cpo9iter_moveE:
	.zero		1
	.type		_ZN39_INTERNAL_084817dc_4_k_cu_ff5fe69b_31394cuda3std3__45__cpo5beginE,@object
	.size		_ZN39_INTERNAL_084817dc_4_k_cu_ff5fe69b_31394cuda3std3__45__cpo5beginE,(_ZN39_INTERNAL_084817dc_4_k_cu_ff5fe69b_31394cuda3std3__441_GLOBAL__N__084817dc_4_k_cu_ff5fe69b_31396ignoreE - _ZN39_INTERNAL_084817dc_4_k_cu_ff5fe69b_31394cuda3std3__45__cpo5beginE)
_ZN39_INTERNAL_084817dc_4_k_cu_ff5fe69b_31394cuda3std3__45__cpo5beginE:
	.zero		1
	.type		_ZN39_INTERNAL_084817dc_4_k_cu_ff5fe69b_31394cuda3std3__441_GLOBAL__N__084817dc_4_k_cu_ff5fe69b_31396ignoreE,@object
	.size		_ZN39_INTERNAL_084817dc_4_k_cu_ff5fe69b_31394cuda3std3__441_GLOBAL__N__084817dc_4_k_cu_ff5fe69b_31396ignoreE,(_ZN39_INTERNAL_084817dc_4_k_cu_ff5fe69b_31394cute7productE - _ZN39_INTERNAL_084817dc_4_k_cu_ff5fe69b_31394cuda3std3__441_GLOBAL__N__084817dc_4_k_cu_ff5fe69b_31396ignoreE)
_ZN39_INTERNAL_084817dc_4_k_cu_ff5fe69b_31394cuda3std3__441_GLOBAL__N__084817dc_4_k_cu_ff5fe69b_31396ignoreE:
	.zero		1
	.type		_ZN39_INTERNAL_084817dc_4_k_cu_ff5fe69b_31394cute7productE,@object
	.size		_ZN39_INTERNAL_084817dc_4_k_cu_ff5fe69b_31394cute7productE,(_ZN39_INTERNAL_084817dc_4_k_cu_ff5fe69b_31394cuda3std3__45__cpo3endE - _ZN39_INTERNAL_084817dc_4_k_cu_ff5fe69b_31394cute7productE)
_ZN39_INTERNAL_084817dc_4_k_cu_ff5fe69b_31394cute7productE:
	.zero		1
	.type		_ZN39_INTERNAL_084817dc_4_k_cu_ff5fe69b_31394cuda3std3__45__cpo3endE,@object
	.size		_ZN39_INTERNAL_084817dc_4_k_cu_ff5fe69b_31394cuda3std3__45__cpo3endE,(_ZN39_INTERNAL_084817dc_4_k_cu_ff5fe69b_31394cuda3std3__419piecewise_constructE - _ZN39_INTERNAL_084817dc_4_k_cu_ff5fe69b_31394cuda3std3__45__cpo3endE)
_ZN39_INTERNAL_084817dc_4_k_cu_ff5fe69b_31394cuda3std3__45__cpo3endE:
	.zero		1
	.type		_ZN39_INTERNAL_084817dc_4_k_cu_ff5fe69b_31394cuda3std3__419piecewise_constructE,@object
	.size		_ZN39_INTERNAL_084817dc_4_k_cu_ff5fe69b_31394cuda3std3__419piecewise_constructE,(_ZN39_INTERNAL_084817dc_4_k_cu_ff5fe69b_31394cuda3std3__45__cpo4cendE - _ZN39_INTERNAL_084817dc_4_k_cu_ff5fe69b_31394cuda3std3__419piecewise_constructE)
_ZN39_INTERNAL_084817dc_4_k_cu_ff5fe69b_31394cuda3std3__419piecewise_constructE:
	.zero		1
	.type		_ZN39_INTERNAL_084817dc_4_k_cu_ff5fe69b_31394cuda3std3__45__cpo4cendE,@object
	.size		_ZN39_INTERNAL_084817dc_4_k_cu_ff5fe69b_31394cuda3std3__45__cpo4cendE,(_ZN39_INTERNAL_084817dc_4_k_cu_ff5fe69b_31394cuda3std6ranges3__45__cpo4swapE - _ZN39_INTERNAL_084817dc_4_k_cu_ff5fe69b_31394cuda3std3__45__cpo4cendE)
_ZN39_INTERNAL_084817dc_4_k_cu_ff5fe69b_31394cuda3std3__45__cpo4cendE:
	.zero		1
	.type		_ZN39_INTERNAL_084817dc_4_k_cu_ff5fe69b_31394cuda3std6ranges3__45__cpo4swapE,@object
	.size		_ZN39_INTERNAL_084817dc_4_k_cu_ff5fe69b_31394cuda3std6ranges3__45__cpo4swapE,(.L_9 - _ZN39_INTERNAL_084817dc_4_k_cu_ff5fe69b_31394cuda3std6ranges3__45__cpo4swapE)
_ZN39_INTERNAL_084817dc_4_k_cu_ff5fe69b_31394cuda3std6ranges3__45__cpo4swapE:
	.zero		1
.L_9:


//--------------------- .nv.constant0._ZN7cutlass13device_kernelINS_4fmha6kernel13FmhaKernelTmaINS1_10collective15FmhaMainloopTmaINS_6half_tEfN4cute5tupleIJNS7_1CILi64EEENS9_ILi256EEENS9_ILi224EEEEEENS4_14ResidualFusionEJEEENS4_15FmhaFwdEpilogueIS6_fNS8_IJSA_SC_SB_EEEEEJEEEEEvNT_6ParamsE --------------------------
	.section	.nv.constant0._ZN7cutlass13device_kernelINS_4fmha6kernel13FmhaKernelTmaINS1_10collective15FmhaMainloopTmaINS_6half_tEfN4cute5tupleIJNS7_1CILi64EEENS9_ILi256EEENS9_ILi224EEEEEENS4_14ResidualFusionEJEEENS4_15FmhaFwdEpilogueIS6_fNS8_IJSA_SC_SB_EEEEEJEEEEEvNT_6ParamsE,"a",@progbits
	.sectionflags	@""
	.align	4
.nv.constant0._ZN7cutlass13device_kernelINS_4fmha6kernel13FmhaKernelTmaINS1_10collective15FmhaMainloopTmaINS_6half_tEfN4cute5tupleIJNS7_1CILi64EEENS9_ILi256EEENS9_ILi224EEEEEENS4_14ResidualFusionEJEEENS4_15FmhaFwdEpilogueIS6_fNS8_IJSA_SC_SB_EEEEEJEEEEEvNT_6ParamsE:
	.zero		2688


//--------------------- SYMBOLS --------------------------

	.type		.nv.reservedSmem.offset0,@object
	.size		.nv.reservedSmem.offset0,0x4
	.type		__assertfail,@function
